	.target	sm_90a

	.elftype	@"ET_EXEC"


//--------------------- .note.nv.tkinfo           --------------------------
	.section	.note.nv.tkinfo,"",@"SHT_NOTE"
	.sectionflags	@"SHF_NOTE_NV_TKINFO"
	.tkinfo
        /*0018*/ 	.word	0x00000002
        /*0030*/ 	.string	""
        /*0030*/ 	.string	"ptxas"
        /*0030*/ 	.string	"Cuda compilation tools, release 13.0, V13.0.88"
        /*0030*/ 	.string	"Build cuda_13.0.r13.0/compiler.36424714_0"
        /*0030*/ 	.string	"-arch sm_90a -m 64 "



//--------------------- .note.nv.cuinfo           --------------------------
	.section	.note.nv.cuinfo,"",@"SHT_NOTE"
	.sectionflags	@"SHF_NOTE_NV_CUINFO"
        /*0018*/ 	.short	0x0002
        /*001a*/ 	.short	0x005a
        /*001c*/ 	.short	0x0082
	.zero		2


//--------------------- .nv.info                  --------------------------
	.section	.nv.info,"",@"SHT_CUDA_INFO"
	.align	4


	//----- nvinfo : EIATTR_REGCOUNT
	.align		4
        /*0000*/ 	.byte	0x04, 0x2f
        /*0002*/ 	.short	(.L_12 - .L_11)
	.align		4
.L_11:
        /*0004*/ 	.word	index@(_ZN7cutlass13device_kernelINS_4gemm6kernel13GemmUniversalIN4cute5tupleIJiiiiEEENS1_10collective13CollectiveMmaINS1_37MainloopSm90TmaGmmaWarpSpecializedFP8ILi4ENS5_IJNS4_1CILi1EEESB_SB_EEENS1_35KernelTmaWarpSpecializedCooperativeEEENS5_IJNSA_ILi192EEENSA_ILi240EEENSA_ILi128EEEEEENS_12float_e4m3_tENS5_IJlSB_lEEESJ_SK_NS4_8TiledMMAINS4_8MMA_AtomIJNS4_4SM904GMMA30MMA_64x16x32_F32E4M3E4M3_SS_TNILNSO_7ScaleInE1ELSQ_1EEEEEENS4_6LayoutINS5_IJNSA_ILi2EEESB_SB_EEENS5_IJSB_NSA_ILi0EEESW_EEEEENS5_IJNS4_10UnderscoreESZ_SZ_EEEEENS4_13SM90_TMA_LOADENS4_14ComposedLayoutINS4_7SwizzleILi3ELi4ELi3EEENS4_18smem_ptr_flag_bitsILi8EEENST_INS5_IJNSA_ILi8EEESH_EEENS5_IJSH_SB_EEEEEEEvNS4_8identityES12_S1C_vS1D_EENS_8epilogue10collective6detail29Sm90TmaWarpSpecializedAdapterINS1G_15DefaultEpilogueISJ_SK_SK_NS1F_6thread17LinearCombinationISJ_Li1EffLNS1K_9ScaleType4KindE0ELNS_15FloatRoundStyleE2ESJ_EENS1_15EpilogueDefaultEEEEEvvEEEEvNT_6ParamsE)
        /*0008*/ 	.word	0x000000a8


	//----- nvinfo : EIATTR_FRAME_SIZE
	.align		4
.L_12:
        /*000c*/ 	.byte	0x04, 0x11
        /*000e*/ 	.short	(.L_14 - .L_13)
	.align		4
.L_13:
        /*0010*/ 	.word	index@(_ZN7cutlass13device_kernelINS_4gemm6kernel13GemmUniversalIN4cute5tupleIJiiiiEEENS1_10collective13CollectiveMmaINS1_37MainloopSm90TmaGmmaWarpSpecializedFP8ILi4ENS5_IJNS4_1CILi1EEESB_SB_EEENS1_35KernelTmaWarpSpecializedCooperativeEEENS5_IJNSA_ILi192EEENSA_ILi240EEENSA_ILi128EEEEEENS_12float_e4m3_tENS5_IJlSB_lEEESJ_SK_NS4_8TiledMMAINS4_8MMA_AtomIJNS4_4SM904GMMA30MMA_64x16x32_F32E4M3E4M3_SS_TNILNSO_7ScaleInE1ELSQ_1EEEEEENS4_6LayoutINS5_IJNSA_ILi2EEESB_SB_EEENS5_IJSB_NSA_ILi0EEESW_EEEEENS5_IJNS4_10UnderscoreESZ_SZ_EEEEENS4_13SM90_TMA_LOADENS4_14ComposedLayoutINS4_7SwizzleILi3ELi4ELi3EEENS4_18smem_ptr_flag_bitsILi8EEENST_INS5_IJNSA_ILi8EEESH_EEENS5_IJSH_SB_EEEEEEEvNS4_8identityES12_S1C_vS1D_EENS_8epilogue10collective6detail29Sm90TmaWarpSpecializedAdapterINS1G_15DefaultEpilogueISJ_SK_SK_NS1F_6thread17LinearCombinationISJ_Li1EffLNS1K_9ScaleType4KindE0ELNS_15FloatRoundStyleE2ESJ_EENS1_15EpilogueDefaultEEEEEvvEEEEvNT_6ParamsE)
        /*0014*/ 	.word	0x000006a0


	//----- nvinfo : EIATTR_MIN_STACK_SIZE
	.align		4
.L_14:
        /*0018*/ 	.byte	0x04, 0x12
        /*001a*/ 	.short	(.L_16 - .L_15)
	.align		4
.L_15:
        /*001c*/ 	.word	index@(_ZN7cutlass13device_kernelINS_4gemm6kernel13GemmUniversalIN4cute5tupleIJiiiiEEENS1_10collective13CollectiveMmaINS1_37MainloopSm90TmaGmmaWarpSpecializedFP8ILi4ENS5_IJNS4_1CILi1EEESB_SB_EEENS1_35KernelTmaWarpSpecializedCooperativeEEENS5_IJNSA_ILi192EEENSA_ILi240EEENSA_ILi128EEEEEENS_12float_e4m3_tENS5_IJlSB_lEEESJ_SK_NS4_8TiledMMAINS4_8MMA_AtomIJNS4_4SM904GMMA30MMA_64x16x32_F32E4M3E4M3_SS_TNILNSO_7ScaleInE1ELSQ_1EEEEEENS4_6LayoutINS5_IJNSA_ILi2EEESB_SB_EEENS5_IJSB_NSA_ILi0EEESW_EEEEENS5_IJNS4_10UnderscoreESZ_SZ_EEEEENS4_13SM90_TMA_LOADENS4_14ComposedLayoutINS4_7SwizzleILi3ELi4ELi3EEENS4_18smem_ptr_flag_bitsILi8EEENST_INS5_IJNSA_ILi8EEESH_EEENS5_IJSH_SB_EEEEEEEvNS4_8identityES12_S1C_vS1D_EENS_8epilogue10collective6detail29Sm90TmaWarpSpecializedAdapterINS1G_15DefaultEpilogueISJ_SK_SK_NS1F_6thread17LinearCombinationISJ_Li1EffLNS1K_9ScaleType4KindE0ELNS_15FloatRoundStyleE2ESJ_EENS1_15EpilogueDefaultEEEEEvvEEEEvNT_6ParamsE)
        /*0020*/ 	.word	0x000006a0
.L_16:


//--------------------- .nv.compat                --------------------------
	.section	.nv.compat,"",@"SHT_CUDA_COMPAT_INFO"
	.align	4
        /*0000*/ 	.byte	0x02, 0x09, 0x01, 0x00, 0x02, 0x02, 0x04, 0x00, 0x02, 0x05, 0x05, 0x00, 0x03, 0x07, 0x01, 0x01
        /*0010*/ 	.byte	0x02, 0x03, 0x01, 0x00, 0x02, 0x06, 0x01, 0x00, 0x04, 0x0b, 0x08, 0x00, 0x00, 0x00, 0x00, 0x00
        /*0020*/ 	.byte	0x00, 0x00, 0x00, 0x00


//--------------------- .nv.info._ZN7cutlass13device_kernelINS_4gemm6kernel13GemmUniversalIN4cute5tupleIJiiiiEEENS1_10collective13CollectiveMmaINS1_37MainloopSm90TmaGmmaWarpSpecializedFP8ILi4ENS5_IJNS4_1CILi1EEESB_SB_EEENS1_35KernelTmaWarpSpecializedCooperativeEEENS5_IJNSA_ILi192EEENSA_ILi240EEENSA_ILi128EEEEEENS_12float_e4m3_tENS5_IJlSB_lEEESJ_SK_NS4_8TiledMMAINS4_8MMA_AtomIJNS4_4SM904GMMA30MMA_64x16x32_F32E4M3E4M3_SS_TNILNSO_7ScaleInE1ELSQ_1EEEEEENS4_6LayoutINS5_IJNSA_ILi2EEESB_SB_EEENS5_IJSB_NSA_ILi0EEESW_EEEEENS5_IJNS4_10UnderscoreESZ_SZ_EEEEENS4_13SM90_TMA_LOADENS4_14ComposedLayoutINS4_7SwizzleILi3ELi4ELi3EEENS4_18smem_ptr_flag_bitsILi8EEENST_INS5_IJNSA_ILi8EEESH_EEENS5_IJSH_SB_EEEEEEEvNS4_8identityES12_S1C_vS1D_EENS_8epilogue10collective6detail29Sm90TmaWarpSpecializedAdapterINS1G_15DefaultEpilogueISJ_SK_SK_NS1F_6thread17LinearCombinationISJ_Li1EffLNS1K_9ScaleType4KindE0ELNS_15FloatRoundStyleE2ESJ_EENS1_15EpilogueDefaultEEEEEvvEEEEvNT_6ParamsE --------------------------
	.section	.nv.info._ZN7cutlass13device_kernelINS_4gemm6kernel13GemmUniversalIN4cute5tupleIJiiiiEEENS1_10collective13CollectiveMmaINS1_37MainloopSm90TmaGmmaWarpSpecializedFP8ILi4ENS5_IJNS4_1CILi1EEESB_SB_EEENS1_35KernelTmaWarpSpecializedCooperativeEEENS5_IJNSA_ILi192EEENSA_ILi240EEENSA_ILi128EEEEEENS_12float_e4m3_tENS5_IJlSB_lEEESJ_SK_NS4_8TiledMMAINS4_8MMA_AtomIJNS4_4SM904GMMA30MMA_64x16x32_F32E4M3E4M3_SS_TNILNSO_7ScaleInE1ELSQ_1EEEEEENS4_6LayoutINS5_IJNSA_ILi2EEESB_SB_EEENS5_IJSB_NSA_ILi0EEESW_EEEEENS5_IJNS4_10UnderscoreESZ_SZ_EEEEENS4_13SM90_TMA_LOADENS4_14ComposedLayoutINS4_7SwizzleILi3ELi4ELi3EEENS4_18smem_ptr_flag_bitsILi8EEENST_INS5_IJNSA_ILi8EEESH_EEENS5_IJSH_SB_EEEEEEEvNS4_8identityES12_S1C_vS1D_EENS_8epilogue10collective6detail29Sm90TmaWarpSpecializedAdapterINS1G_15DefaultEpilogueISJ_SK_SK_NS1F_6thread17LinearCombinationISJ_Li1EffLNS1K_9ScaleType4KindE0ELNS_15FloatRoundStyleE2ESJ_EENS1_15EpilogueDefaultEEEEEvvEEEEvNT_6ParamsE,"",@"SHT_CUDA_INFO"
	.sectionflags	@""
	.align	4


	//----- nvinfo : EIATTR_CUDA_API_VERSION
	.align		4
        /*0000*/ 	.byte	0x04, 0x37
        /*0002*/ 	.short	(.L_18 - .L_17)
.L_17:
        /*0004*/ 	.word	0x00000082


	//----- nvinfo : EIATTR_KPARAM_INFO
	.align		4
.L_18:
        /*0008*/ 	.byte	0x04, 0x17
        /*000a*/ 	.short	(.L_20 - .L_19)
.L_19:
        /*000c*/ 	.word	0x00000000
        /*0010*/ 	.short	0x0000
        /*0012*/ 	.short	0x0070
        /*0014*/ 	.byte	0x00, 0xf0, 0x01, 0x10


	//----- nvinfo : EIATTR_SPARSE_MMA_MASK
	.align		4
.L_20:
        /*0018*/ 	.byte	0x03, 0x50
        /*001a*/ 	.short	0x0000


	//----- nvinfo : EIATTR_MAXREG_COUNT
	.align		4
        /*001c*/ 	.byte	0x03, 0x1b
        /*001e*/ 	.short	0x00a8


	//----- nvinfo : EIATTR_NUM_BARRIERS
	.align		4
        /*0020*/ 	.byte	0x02, 0x4c
        /*0022*/ 	.byte	0x01
	.zero		1


	//----- nvinfo : EIATTR_ANNOTATIONS
	.align		4
        /*0024*/ 	.byte	0x04, 0x55
        /*0026*/ 	.short	(.L_22 - .L_21)


	//   ....[0]....
.L_21:
        /*0028*/ 	.word	0x00000001
        /*002c*/ 	.byte	0x50, 0x02, 0x00, 0x00, 0x01, 0x00, 0x00, 0x00, 0xb0, 0x05, 0x00, 0x00, 0x01, 0x00, 0x00, 0x00
        /* <DEDUP_REMOVED lines=1387> */
        /*56ec*/ 	.byte	0xd0, 0xb4, 0x02, 0x00


	//----- nvinfo : EIATTR_MERCURY_ISA_VERSION
	.align		4
.L_22:
        /*56f0*/ 	.byte	0x03, 0x5f
        /*56f2*/ 	.short	0x0101


	//----- nvinfo : EIATTR_INT_WARP_WIDE_INSTR_OFFSETS
	.align		4
        /*56f4*/ 	.byte	0x04, 0x31
        /*56f6*/ 	.short	(.L_24 - .L_23)


	//   ....[0]....
.L_23:
        /*56f8*/ 	.word	0x00000480


	//   ....[1]....
        /*56fc*/ 	.word	0x00000490


	//   ....[2]....
        /*5700*/ 	.word	0x000005c0


	//----- nvinfo : EIATTR_COOP_GROUP_MASK_REGIDS
	.align		4
.L_24:
        /*5704*/ 	.byte	0x04, 0x29
        /*5706*/ 	.short	(.L_26 - .L_25)


	//   ....[0]....
.L_25:
        /*5708*/ 	.word	0xffffffff


	//   ....[1]....
        /*570c*/ 	.word	0xffffffff


	//   ....[2]....
        /*5710*/ 	.word	0xffffffff


	//   ....[3]....
        /*5714*/ 	.word	0xffffffff


	//   ....[4]....
        /*5718*/ 	.word	0xffffffff


	//----- nvinfo : EIATTR_COOP_GROUP_INSTR_OFFSETS
	.align		4
.L_26:
        /*571c*/ 	.byte	0x04, 0x28
        /*571e*/ 	.short	(.L_28 - .L_27)


	//   ....[0]....
.L_27:
        /*5720*/ 	.word	0x00000070


	//   ....[1]....
        /*5724*/ 	.word	0x00000080


	//   ....[2]....
        /*5728*/ 	.word	0x000001a0


	//   ....[3]....
        /*572c*/ 	.word	0x000003d0


	//   ....[4]....
        /*5730*/ 	.word	0x00002200


	//----- nvinfo : EIATTR_REG_RECONFIG
	.align		4
.L_28:
        /*5734*/ 	.byte	0x01, 0x54
	.zero		2


	//----- nvinfo : EIATTR_MBARRIER_INSTR_OFFSETS
	.align		4
        /*5738*/ 	.byte	0x04, 0x39
        /*573a*/ 	.short	(.L_30 - .L_29)


	//   ....[0]....
.L_29:
        /*573c*/ 	.word	0x00000340
        /*5740*/ 	.word	0x000000ff
        /*5744*/ 	.word	0x00000000
        /*5748*/ 	.short	0x0100
        /*574a*/ 	.byte	0x09
	.zero		1


	//   ....[1]....
        /*574c*/ 	.word	0x00000350
        /*5750*/ 	.word	0x000000ff
        /*5754*/ 	.word	0x00000020
        /*5758*/ 	.short	0x0100
        /*575a*/ 	.byte	0x09
	.zero		1


	//   ....[2]....
        /*575c*/ 	.word	0x00000360
        /*5760*/ 	.word	0x000000ff
        /*5764*/ 	.word	0x00000008
        /*5768*/ 	.short	0x0100
        /*576a*/ 	.byte	0x09
	.zero		1


	//   ....[3]....
        /*576c*/ 	.word	0x00000370
        /*5770*/ 	.word	0x000000ff
        /*5774*/ 	.word	0x00000028
        /*5778*/ 	.short	0x0100
        /*577a*/ 	.byte	0x09
	.zero		1


	//   ....[4]....
        /*577c*/ 	.word	0x00000380
        /*5780*/ 	.word	0x000000ff
        /*5784*/ 	.word	0x00000010
        /*5788*/ 	.short	0x0100
        /*578a*/ 	.byte	0x09
	.zero		1


	//   ....[5]....
        /*578c*/ 	.word	0x00000390
        /*5790*/ 	.word	0x000000ff
        /*5794*/ 	.word	0x00000030
        /*5798*/ 	.short	0x0100
        /*579a*/ 	.byte	0x09
	.zero		1


	//   ....[6]....
        /*579c*/ 	.word	0x000003a0
        /*57a0*/ 	.word	0x000000ff
        /*57a4*/ 	.word	0x00000018
        /*57a8*/ 	.short	0x0100
        /*57aa*/ 	.byte	0x09
	.zero		1


	//   ....[7]....
        /*57ac*/ 	.word	0x000003b0
        /*57b0*/ 	.word	0x000000ff
        /*57b4*/ 	.word	0x00000038
        /*57b8*/ 	.short	0x0100
        /*57ba*/ 	.byte	0x09
	.zero		1


	//   ....[8]....
        /*57bc*/ 	.word	0x000005f0
        /*57c0*/ 	.word	0x000000ff
        /*57c4*/ 	.word	0x00000050
        /*57c8*/ 	.short	0x0100
        /*57ca*/ 	.byte	0x06
	.zero		1


	//   ....[9]....
        /*57cc*/ 	.word	0x00000600
        /*57d0*/ 	.word	0x000000ff
        /*57d4*/ 	.word	0x00000058
        /*57d8*/ 	.short	0x0100
        /*57da*/ 	.byte	0x06
	.zero		1


	//   ....[10]....
        /*57dc*/ 	.word	0x00002b30
        /*57e0*/ 	.word	0x000000ff
        /*57e4*/ 	.word	0x00000000
        /*57e8*/ 	.short	0x010a
        /*57ea*/ 	.byte	0x04
	.zero		1


	//   ....[11]....
        /*57ec*/ 	.word	0x00002ba0
        /*57f0*/ 	.word	0x000000ff
        /*57f4*/ 	.word	0x00000000
        /*57f8*/ 	.short	0x010a
        /*57fa*/ 	.byte	0x04
	.zero		1


	//   ....[12]....
        /*57fc*/ 	.word	0x0000a240
        /*5800*/ 	.word	0x000000ff
        /*5804*/ 	.word	0x00000000
        /*5808*/ 	.short	0x010a
        /*580a*/ 	.byte	0x06
	.zero		1


	//   ....[13]....
        /*580c*/ 	.word	0x0000a280
        /*5810*/ 	.word	0x000000ff
        /*5814*/ 	.word	0x00000000
        /*5818*/ 	.short	0x010a
        /*581a*/ 	.byte	0x06
	.zero		1


	//   ....[14]....
        /*581c*/ 	.word	0x00011f60
        /*5820*/ 	.word	0x000000ff
        /*5824*/ 	.word	0x00000000
        /*5828*/ 	.short	0x0101
        /*582a*/ 	.byte	0x05
	.zero		1


	//   ....[15]....
        /*582c*/ 	.word	0x000154e0
        /*5830*/ 	.word	0x000000ff
        /*5834*/ 	.word	0x00000000
        /*5838*/ 	.short	0x0101
        /*583a*/ 	.byte	0x04
	.zero		1


	//   ....[16]....
        /*583c*/ 	.word	0x0002a6d0
        /*5840*/ 	.word	0x0000000c
        /*5844*/ 	.word	0x00000020
        /*5848*/ 	.short	0x010a
        /*584a*/ 	.byte	0x3f
	.zero		1


	//   ....[17]....
        /*584c*/ 	.word	0x0002aa90
        /*5850*/ 	.word	0x00000003
        /*5854*/ 	.word	0x00000058
        /*5858*/ 	.short	0x0101
        /*585a*/ 	.byte	0x3f
	.zero		1


	//   ....[18]....
        /*585c*/ 	.word	0x0002b220
        /*5860*/ 	.word	0x00000007
        /*5864*/ 	.word	0x00000000
        /*5868*/ 	.short	0x010a
        /*586a*/ 	.byte	0x3f
	.zero		1


	//   ....[19]....
        /*586c*/ 	.word	0x0002b2a0
        /*5870*/ 	.word	0x00000009
        /*5874*/ 	.word	0x00000000
        /*5878*/ 	.short	0x010a
        /*587a*/ 	.byte	0x3f
	.zero		1


	//   ....[20]....
        /*587c*/ 	.word	0x0002b330
        /*5880*/ 	.word	0x00000006
        /*5884*/ 	.word	0x00000000
        /*5888*/ 	.short	0x010a
        /*588a*/ 	.byte	0x3f
	.zero		1


	//   ....[21]....
        /*588c*/ 	.word	0x0002b3c0
        /*5890*/ 	.word	0x00000003
        /*5894*/ 	.word	0x00000000
        /*5898*/ 	.short	0x010a
        /*589a*/ 	.byte	0x3f
	.zero		1


	//   ....[22]....
        /*589c*/ 	.word	0x0002b430
        /*58a0*/ 	.word	0x00000005
        /*58a4*/ 	.word	0x00000000
        /*58a8*/ 	.short	0x010a
        /*58aa*/ 	.byte	0x3f
	.zero		1


	//   ....[23]....
        /*58ac*/ 	.word	0x0002b4a0
        /*58b0*/ 	.word	0x00000000
        /*58b4*/ 	.word	0x00000000
        /*58b8*/ 	.short	0x010a
        /*58ba*/ 	.byte	0x3f
	.zero		1


	//   ....[24]....
        /*58bc*/ 	.word	0x0002b580
        /*58c0*/ 	.word	0x0000000c
        /*58c4*/ 	.word	0x00000020
        /*58c8*/ 	.short	0x010a
        /*58ca*/ 	.byte	0x3f
	.zero		1


	//   ....[25]....
        /*58cc*/ 	.word	0x0002b660
        /*58d0*/ 	.word	0x00000007
        /*58d4*/ 	.word	0x00000000
        /*58d8*/ 	.short	0x010a
        /*58da*/ 	.byte	0x3f
	.zero		1


	//   ....[26]....
        /*58dc*/ 	.word	0x0002b6b0
        /*58e0*/ 	.word	0x00000009
        /*58e4*/ 	.word	0x00000000
        /*58e8*/ 	.short	0x010a
        /*58ea*/ 	.byte	0x3f
	.zero		1


	//   ....[27]....
        /*58ec*/ 	.word	0x0002b700
        /*58f0*/ 	.word	0x00000006
        /*58f4*/ 	.word	0x00000000
        /*58f8*/ 	.short	0x010a
        /*58fa*/ 	.byte	0x3f
	.zero		1


	//----- nvinfo : EIATTR_NUM_MBARRIERS
	.align		4
.L_30:
        /*58fc*/ 	.byte	0x03, 0x38
        /*58fe*/ 	.short	0x000a


	//----- nvinfo : EIATTR_EXIT_INSTR_OFFSETS
	.align		4
        /*5900*/ 	.byte	0x04, 0x1c
        /*5902*/ 	.short	(.L_32 - .L_31)


	//   ....[0]....
.L_31:
        /*5904*/ 	.word	0x00000660


	//   ....[1]....
        /*5908*/ 	.word	0x00001050


	//   ....[2]....
        /*590c*/ 	.word	0x00029ce0


	//   ....[3]....
        /*5910*/ 	.word	0x0002a340


	//   ....[4]....
        /*5914*/ 	.word	0x0002b410


	//----- nvinfo : EIATTR_MAX_THREADS
	.align		4
.L_32:
        /*5918*/ 	.byte	0x04, 0x05
        /*591a*/ 	.short	(.L_34 - .L_33)
.L_33:
        /*591c*/ 	.word	0x00000180
        /*5920*/ 	.word	0x00000001
        /*5924*/ 	.word	0x00000001


	//----- nvinfo : EIATTR_CRS_STACK_SIZE
	.align		4
.L_34:
        /*5928*/ 	.byte	0x04, 0x1e
        /*592a*/ 	.short	(.L_36 - .L_35)
.L_35:
        /*592c*/ 	.word	0x00000000


	//----- nvinfo : EIATTR_CBANK_PARAM_SIZE
	.align		4
.L_36:
        /*5930*/ 	.byte	0x03, 0x19
        /*5932*/ 	.short	0x0470


	//----- nvinfo : EIATTR_PARAM_CBANK
	.align		4
        /*5934*/ 	.byte	0x04, 0x0a
        /*5936*/ 	.short	(.L_38 - .L_37)
	.align		4
.L_37:
        /*5938*/ 	.word	index@(.nv.constant0._ZN7cutlass13device_kernelINS_4gemm6kernel13GemmUniversalIN4cute5tupleIJiiiiEEENS1_10collective13CollectiveMmaINS1_37MainloopSm90TmaGmmaWarpSpecializedFP8ILi4ENS5_IJNS4_1CILi1EEESB_SB_EEENS1_35KernelTmaWarpSpecializedCooperativeEEENS5_IJNSA_ILi192EEENSA_ILi240EEENSA_ILi128EEEEEENS_12float_e4m3_tENS5_IJlSB_lEEESJ_SK_NS4_8TiledMMAINS4_8MMA_AtomIJNS4_4SM904GMMA30MMA_64x16x32_F32E4M3E4M3_SS_TNILNSO_7ScaleInE1ELSQ_1EEEEEENS4_6LayoutINS5_IJNSA_ILi2EEESB_SB_EEENS5_IJSB_NSA_ILi0EEESW_EEEEENS5_IJNS4_10UnderscoreESZ_SZ_EEEEENS4_13SM90_TMA_LOADENS4_14ComposedLayoutINS4_7SwizzleILi3ELi4ELi3EEENS4_18smem_ptr_flag_bitsILi8EEENST_INS5_IJNSA_ILi8EEESH_EEENS5_IJSH_SB_EEEEEEEvNS4_8identityES12_S1C_vS1D_EENS_8epilogue10collective6detail29Sm90TmaWarpSpecializedAdapterINS1G_15DefaultEpilogueISJ_SK_SK_NS1F_6thread17LinearCombinationISJ_Li1EffLNS1K_9ScaleType4KindE0ELNS_15FloatRoundStyleE2ESJ_EENS1_15EpilogueDefaultEEEEEvvEEEEvNT_6ParamsE)
        /*593c*/ 	.short	0x0210
        /*593e*/ 	.short	0x0470


	//----- nvinfo : EIATTR_SW_WAR
	.align		4
.L_38:
        /*5940*/ 	.byte	0x04, 0x36
        /*5942*/ 	.short	(.L_40 - .L_39)
.L_39:
        /*5944*/ 	.word	0x00000008
.L_40:


//--------------------- .nv.callgraph             --------------------------
	.section	.nv.callgraph,"",@"SHT_CUDA_CALLGRAPH"
	.align	4
	.sectionentsize	8
	.align		4
        /*0000*/ 	.word	0x00000000
	.align		4
        /*0004*/ 	.word	0xffffffff
	.align		4
        /*0008*/ 	.word	0x00000000
	.align		4
        /*000c*/ 	.word	0xfffffffe
	.align		4
        /*0010*/ 	.word	0x00000000
	.align		4
        /*0014*/ 	.word	0xfffffffd
	.align		4
        /*0018*/ 	.word	0x00000000
	.align		4
        /*001c*/ 	.word	0xfffffffc


//--------------------- .nv.constant4             --------------------------
	.section	.nv.constant4,"a",@progbits
	.align	8
	.align		8
.nv.constant4:
        /*0000*/ 	.dword	_ZN39_INTERNAL_26055b45_4_k_cu_f245023f_70374cuda3std3__45__cpo5beginE
	.align		8
        /*0008*/ 	.dword	_ZN39_INTERNAL_26055b45_4_k_cu_f245023f_70374cuda3std3__45__cpo3endE
	.align		8
        /*0010*/ 	.dword	_ZN39_INTERNAL_26055b45_4_k_cu_f245023f_70374cuda3std3__45__cpo6cbeginE
	.align		8
        /*0018*/ 	.dword	_ZN39_INTERNAL_26055b45_4_k_cu_f245023f_70374cuda3std3__45__cpo4cendE
	.align		8
        /*0020*/ 	.dword	_ZN39_INTERNAL_26055b45_4_k_cu_f245023f_70374cuda3std3__441_GLOBAL__N__26055b45_4_k_cu_f245023f_70376ignoreE
	.align		8
        /*0028*/ 	.dword	_ZN39_INTERNAL_26055b45_4_k_cu_f245023f_70374cuda3std3__419piecewise_constructE
	.align		8
        /*0030*/ 	.dword	_ZN39_INTERNAL_26055b45_4_k_cu_f245023f_70374cuda3std3__48in_placeE
	.align		8
        /*0038*/ 	.dword	_ZN39_INTERNAL_26055b45_4_k_cu_f245023f_70374cuda3std6ranges3__45__cpo4swapE
	.align		8
        /*0040*/ 	.dword	_ZN39_INTERNAL_26055b45_4_k_cu_f245023f_70374cuda3std6ranges3__45__cpo9iter_moveE
	.align		8
        /*0048*/ 	.dword	_ZN39_INTERNAL_26055b45_4_k_cu_f245023f_70374cute7productE
	.align		8
        /*0050*/ 	.dword	_ZN39_INTERNAL_26055b45_4_k_cu_f245023f_70374cute1_E


//--------------------- .text._ZN7cutlass13device_kernelINS_4gemm6kernel13GemmUniversalIN4cute5tupleIJiiiiEEENS1_10collective13CollectiveMmaINS1_37MainloopSm90TmaGmmaWarpSpecializedFP8ILi4ENS5_IJNS4_1CILi1EEESB_SB_EEENS1_35KernelTmaWarpSpecializedCooperativeEEENS5_IJNSA_ILi192EEENSA_ILi240EEENSA_ILi128EEEEEENS_12float_e4m3_tENS5_IJlSB_lEEESJ_SK_NS4_8TiledMMAINS4_8MMA_AtomIJNS4_4SM904GMMA30MMA_64x16x32_F32E4M3E4M3_SS_TNILNSO_7ScaleInE1ELSQ_1EEEEEENS4_6LayoutINS5_IJNSA_ILi2EEESB_SB_EEENS5_IJSB_NSA_ILi0EEESW_EEEEENS5_IJNS4_10UnderscoreESZ_SZ_EEEEENS4_13SM90_TMA_LOADENS4_14ComposedLayoutINS4_7SwizzleILi3ELi4ELi3EEENS4_18smem_ptr_flag_bitsILi8EEENST_INS5_IJNSA_ILi8EEESH_EEENS5_IJSH_SB_EEEEEEEvNS4_8identityES12_S1C_vS1D_EENS_8epilogue10collective6detail29Sm90TmaWarpSpecializedAdapterINS1G_15DefaultEpilogueISJ_SK_SK_NS1F_6thread17LinearCombinationISJ_Li1EffLNS1K_9ScaleType4KindE0ELNS_15FloatRoundStyleE2ESJ_EENS1_15EpilogueDefaultEEEEEvvEEEEvNT_6ParamsE --------------------------
	.section	.text._ZN7cutlass13device_kernelINS_4gemm6kernel13GemmUniversalIN4cute5tupleIJiiiiEEENS1_10collective13CollectiveMmaINS1_37MainloopSm90TmaGmmaWarpSpecializedFP8ILi4ENS5_IJNS4_1CILi1EEESB_SB_EEENS1_35KernelTmaWarpSpecializedCooperativeEEENS5_IJNSA_ILi192EEENSA_ILi240EEENSA_ILi128EEEEEENS_12float_e4m3_tENS5_IJlSB_lEEESJ_SK_NS4_8TiledMMAINS4_8MMA_AtomIJNS4_4SM904GMMA30MMA_64x16x32_F32E4M3E4M3_SS_TNILNSO_7ScaleInE1ELSQ_1EEEEEENS4_6LayoutINS5_IJNSA_ILi2EEESB_SB_EEENS5_IJSB_NSA_ILi0EEESW_EEEEENS5_IJNS4_10UnderscoreESZ_SZ_EEEEENS4_13SM90_TMA_LOADENS4_14ComposedLayoutINS4_7SwizzleILi3ELi4ELi3EEENS4_18smem_ptr_flag_bitsILi8EEENST_INS5_IJNSA_ILi8EEESH_EEENS5_IJSH_SB_EEEEEEEvNS4_8identityES12_S1C_vS1D_EENS_8epilogue10collective6detail29Sm90TmaWarpSpecializedAdapterINS1G_15DefaultEpilogueISJ_SK_SK_NS1F_6thread17LinearCombinationISJ_Li1EffLNS1K_9ScaleType4KindE0ELNS_15FloatRoundStyleE2ESJ_EENS1_15EpilogueDefaultEEEEEvvEEEEvNT_6ParamsE,"ax",@progbits
	.align	128
.text._ZN7cutlass13device_kernelINS_4gemm6kernel13GemmUniversalIN4cute5tupleIJiiiiEEENS1_10collective13CollectiveMmaINS1_37MainloopSm90TmaGmmaWarpSpecializedFP8ILi4ENS5_IJNS4_1CILi1EEESB_SB_EEENS1_35KernelTmaWarpSpecializedCooperativeEEENS5_IJNSA_ILi192EEENSA_ILi240EEENSA_ILi128EEEEEENS_12float_e4m3_tENS5_IJlSB_lEEESJ_SK_NS4_8TiledMMAINS4_8MMA_AtomIJNS4_4SM904GMMA30MMA_64x16x32_F32E4M3E4M3_SS_TNILNSO_7ScaleInE1ELSQ_1EEEEEENS4_6LayoutINS5_IJNSA_ILi2EEESB_SB_EEENS5_IJSB_NSA_ILi0EEESW_EEEEENS5_IJNS4_10UnderscoreESZ_SZ_EEEEENS4_13SM90_TMA_LOADENS4_14ComposedLayoutINS4_7SwizzleILi3ELi4ELi3EEENS4_18smem_ptr_flag_bitsILi8EEENST_INS5_IJNSA_ILi8EEESH_EEENS5_IJSH_SB_EEEEEEEvNS4_8identityES12_S1C_vS1D_EENS_8epilogue10collective6detail29Sm90TmaWarpSpecializedAdapterINS1G_15DefaultEpilogueISJ_SK_SK_NS1F_6thread17LinearCombinationISJ_Li1EffLNS1K_9ScaleType4KindE0ELNS_15FloatRoundStyleE2ESJ_EENS1_15EpilogueDefaultEEEEEvvEEEEvNT_6ParamsE:
        .type           _ZN7cutlass13device_kernelINS_4gemm6kernel13GemmUniversalIN4cute5tupleIJiiiiEEENS1_10collective13CollectiveMmaINS1_37MainloopSm90TmaGmmaWarpSpecializedFP8ILi4ENS5_IJNS4_1CILi1EEESB_SB_EEENS1_35KernelTmaWarpSpecializedCooperativeEEENS5_IJNSA_ILi192EEENSA_ILi240EEENSA_ILi128EEEEEENS_12float_e4m3_tENS5_IJlSB_lEEESJ_SK_NS4_8TiledMMAINS4_8MMA_AtomIJNS4_4SM904GMMA30MMA_64x16x32_F32E4M3E4M3_SS_TNILNSO_7ScaleInE1ELSQ_1EEEEEENS4_6LayoutINS5_IJNSA_ILi2EEESB_SB_EEENS5_IJSB_NSA_ILi0EEESW_EEEEENS5_IJNS4_10UnderscoreESZ_SZ_EEEEENS4_13SM90_TMA_LOADENS4_14ComposedLayoutINS4_7SwizzleILi3ELi4ELi3EEENS4_18smem_ptr_flag_bitsILi8EEENST_INS5_IJNSA_ILi8EEESH_EEENS5_IJSH_SB_EEEEEEEvNS4_8identityES12_S1C_vS1D_EENS_8epilogue10collective6detail29Sm90TmaWarpSpecializedAdapterINS1G_15DefaultEpilogueISJ_SK_SK_NS1F_6thread17LinearCombinationISJ_Li1EffLNS1K_9ScaleType4KindE0ELNS_15FloatRoundStyleE2ESJ_EENS1_15EpilogueDefaultEEEEEvvEEEEvNT_6ParamsE,@function
        .size           _ZN7cutlass13device_kernelINS_4gemm6kernel13GemmUniversalIN4cute5tupleIJiiiiEEENS1_10collective13CollectiveMmaINS1_37MainloopSm90TmaGmmaWarpSpecializedFP8ILi4ENS5_IJNS4_1CILi1EEESB_SB_EEENS1_35KernelTmaWarpSpecializedCooperativeEEENS5_IJNSA_ILi192EEENSA_ILi240EEENSA_ILi128EEEEEENS_12float_e4m3_tENS5_IJlSB_lEEESJ_SK_NS4_8TiledMMAINS4_8MMA_AtomIJNS4_4SM904GMMA30MMA_64x16x32_F32E4M3E4M3_SS_TNILNSO_7ScaleInE1ELSQ_1EEEEEENS4_6LayoutINS5_IJNSA_ILi2EEESB_SB_EEENS5_IJSB_NSA_ILi0EEESW_EEEEENS5_IJNS4_10UnderscoreESZ_SZ_EEEEENS4_13SM90_TMA_LOADENS4_14ComposedLayoutINS4_7SwizzleILi3ELi4ELi3EEENS4_18smem_ptr_flag_bitsILi8EEENST_INS5_IJNSA_ILi8EEESH_EEENS5_IJSH_SB_EEEEEEEvNS4_8identityES12_S1C_vS1D_EENS_8epilogue10collective6detail29Sm90TmaWarpSpecializedAdapterINS1G_15DefaultEpilogueISJ_SK_SK_NS1F_6thread17LinearCombinationISJ_Li1EffLNS1K_9ScaleType4KindE0ELNS_15FloatRoundStyleE2ESJ_EENS1_15EpilogueDefaultEEEEEvvEEEEvNT_6ParamsE,(.L_x_553 - _ZN7cutlass13device_kernelINS_4gemm6kernel13GemmUniversalIN4cute5tupleIJiiiiEEENS1_10collective13CollectiveMmaINS1_37MainloopSm90TmaGmmaWarpSpecializedFP8ILi4ENS5_IJNS4_1CILi1EEESB_SB_EEENS1_35KernelTmaWarpSpecializedCooperativeEEENS5_IJNSA_ILi192EEENSA_ILi240EEENSA_ILi128EEEEEENS_12float_e4m3_tENS5_IJlSB_lEEESJ_SK_NS4_8TiledMMAINS4_8MMA_AtomIJNS4_4SM904GMMA30MMA_64x16x32_F32E4M3E4M3_SS_TNILNSO_7ScaleInE1ELSQ_1EEEEEENS4_6LayoutINS5_IJNSA_ILi2EEESB_SB_EEENS5_IJSB_NSA_ILi0EEESW_EEEEENS5_IJNS4_10UnderscoreESZ_SZ_EEEEENS4_13SM90_TMA_LOADENS4_14ComposedLayoutINS4_7SwizzleILi3ELi4ELi3EEENS4_18smem_ptr_flag_bitsILi8EEENST_INS5_IJNSA_ILi8EEESH_EEENS5_IJSH_SB_EEEEEEEvNS4_8identityES12_S1C_vS1D_EENS_8epilogue10collective6detail29Sm90TmaWarpSpecializedAdapterINS1G_15DefaultEpilogueISJ_SK_SK_NS1F_6thread17LinearCombinationISJ_Li1EffLNS1K_9ScaleType4KindE0ELNS_15FloatRoundStyleE2ESJ_EENS1_15EpilogueDefaultEEEEEvvEEEEvNT_6ParamsE)
        .other          _ZN7cutlass13device_kernelINS_4gemm6kernel13GemmUniversalIN4cute5tupleIJiiiiEEENS1_10collective13CollectiveMmaINS1_37MainloopSm90TmaGmmaWarpSpecializedFP8ILi4ENS5_IJNS4_1CILi1EEESB_SB_EEENS1_35KernelTmaWarpSpecializedCooperativeEEENS5_IJNSA_ILi192EEENSA_ILi240EEENSA_ILi128EEEEEENS_12float_e4m3_tENS5_IJlSB_lEEESJ_SK_NS4_8TiledMMAINS4_8MMA_AtomIJNS4_4SM904GMMA30MMA_64x16x32_F32E4M3E4M3_SS_TNILNSO_7ScaleInE1ELSQ_1EEEEEENS4_6LayoutINS5_IJNSA_ILi2EEESB_SB_EEENS5_IJSB_NSA_ILi0EEESW_EEEEENS5_IJNS4_10UnderscoreESZ_SZ_EEEEENS4_13SM90_TMA_LOADENS4_14ComposedLayoutINS4_7SwizzleILi3ELi4ELi3EEENS4_18smem_ptr_flag_bitsILi8EEENST_INS5_IJNSA_ILi8EEESH_EEENS5_IJSH_SB_EEEEEEEvNS4_8identityES12_S1C_vS1D_EENS_8epilogue10collective6detail29Sm90TmaWarpSpecializedAdapterINS1G_15DefaultEpilogueISJ_SK_SK_NS1F_6thread17LinearCombinationISJ_Li1EffLNS1K_9ScaleType4KindE0ELNS_15FloatRoundStyleE2ESJ_EENS1_15EpilogueDefaultEEEEEvvEEEEvNT_6ParamsE,@"STO_CUDA_ENTRY STV_DEFAULT"
_ZN7cutlass13device_kernelINS_4gemm6kernel13GemmUniversalIN4cute5tupleIJiiiiEEENS1_10collective13CollectiveMmaINS1_37MainloopSm90TmaGmmaWarpSpecializedFP8ILi4ENS5_IJNS4_1CILi1EEESB_SB_EEENS1_35KernelTmaWarpSpecializedCooperativeEEENS5_IJNSA_ILi192EEENSA_ILi240EEENSA_ILi128EEEEEENS_12float_e4m3_tENS5_IJlSB_lEEESJ_SK_NS4_8TiledMMAINS4_8MMA_AtomIJNS4_4SM904GMMA30MMA_64x16x32_F32E4M3E4M3_SS_TNILNSO_7ScaleInE1ELSQ_1EEEEEENS4_6LayoutINS5_IJNSA_ILi2EEESB_SB_EEENS5_IJSB_NSA_ILi0EEESW_EEEEENS5_IJNS4_10UnderscoreESZ_SZ_EEEEENS4_13SM90_TMA_LOADENS4_14ComposedLayoutINS4_7SwizzleILi3ELi4ELi3EEENS4_18smem_ptr_flag_bitsILi8EEENST_INS5_IJNSA_ILi8EEESH_EEENS5_IJSH_SB_EEEEEEEvNS4_8identityES12_S1C_vS1D_EENS_8epilogue10collective6detail29Sm90TmaWarpSpecializedAdapterINS1G_15DefaultEpilogueISJ_SK_SK_NS1F_6thread17LinearCombinationISJ_Li1EffLNS1K_9ScaleType4KindE0ELNS_15FloatRoundStyleE2ESJ_EENS1_15EpilogueDefaultEEEEEvvEEEEvNT_6ParamsE:
[----:B------:R-:W0:Y:S02]  /*0000*/  LDC R1, c[0x0][0x28] ;  /* 0x00000a00ff017b82 */ /* 0x000e240000000800 */
[----:B0-----:R-:W-:Y:S01]  /*0010*/  VIADD R1, R1, 0xfffff960 ;  /* 0xfffff96001017836 */ /* 0x001fe20000000000 */
[----:B------:R-:W0:Y:S01]  /*0020*/  S2R R2, SR_TID.X ;  /* 0x0000000000027919 */ /* 0x000e220000002100 */
[----:B------:R-:W-:Y:S01]  /*0030*/  ELECT P0, URZ, PT ;  /* 0x00000000003f782f */ /* 0x000fe20003800000 */
[----:B------:R-:W-:Y:S01]  /*0040*/  BSSY B0, `(.L_x_0) ;  /* 0x0000015000007945 */ /* 0x000fe20003800000 */
[--C-:B0-----:R-:W-:Y:S02]  /*0050*/  SHF.R.U32.HI R0, RZ, 0x5, R2.reuse ;  /* 0x00000005ff007819 */ /* 0x101fe40000011602 */
[----:B------:R-:W-:-:S03]  /*0060*/  SHF.R.U32.HI R2, RZ, 0x7, R2 ;  /* 0x00000007ff027819 */ /* 0x000fc60000011602 */
[----:B------:R-:W0:Y:S04]  /*0070*/  SHFL.IDX PT, R3, R0, RZ, 0x1f ;  /* 0x00001fff00037589 */ /* 0x000e2800000e0000 */
[----:B------:R-:W1:Y:S01]  /*0080*/  SHFL.IDX PT, R2, R2, RZ, 0x1f ;  /* 0x00001fff02027589 */ /* 0x000e6200000e0000 */
[----:B0-----:R-:W-:Y:S02]  /*0090*/  R2UR UR4, R3 ;  /* 0x00000000030472ca */ /* 0x001fe400000e0000 */
[----:B-1----:R-:W-:-:S11]  /*00a0*/  R2UR UR6, R2 ;  /* 0x00000000020672ca */ /* 0x002fd600000e0000 */
[----:B------:R-:W-:Y:S02]  /*00b0*/  USHF.R.S32.HI UR5, URZ, 0x1f, UR4 ;  /* 0x0000001f3f057899 */ /* 0x000fe40008011404 */
[----:B------:R-:W-:Y:S02]  /*00c0*/  ISETP.NE.OR P0, PT, RZ, UR4, !P0 ;  /* 0x00000004ff007c0c */ /* 0x000fe4000c705670 */
[----:B------:R-:W-:-:S04]  /*00d0*/  ULEA.HI UR5, UR5, UR4, URZ, 0x2 ;  /* 0x0000000405057291 */ /* 0x000fc8000f8f103f */
[----:B------:R-:W-:-:S04]  /*00e0*/  ULOP3.LUT UR5, UR5, 0xfffffffc, URZ, 0xc0, !UPT ;  /* 0xfffffffc05057892 */ /* 0x000fc8000f8ec03f */
[----:B------:R-:W-:-:S03]  /*00f0*/  UIADD3 UR8, UR4, -UR5, URZ ;  /* 0x8000000504087290 */ /* 0x000fc6000fffe03f */
[----:B------:R-:W-:Y:S09]  /*0100*/  @P0 BRA `(.L_x_1) ;  /* 0x0000000000200947 */ /* 0x000ff20003800000 */
[----:B------:R-:W-:Y:S02]  /*0110*/  ULDC.64 UR4, c[0x0][0x198] ;  /* 0x0000660000047ab9 */ /* 0x000fe40000000a00 */
[----:B------:R-:W-:Y:S02]  /*0120*/  UIADD3 UR10, UP0, UR4, 0xf0, URZ ;  /* 0x000000f0040a7890 */ /* 0x000fe4000ff1e03f */
[----:B------:R-:W-:Y:S02]  /*0130*/  UIADD3 UR4, UP1, UR4, 0x1f0, URZ ;  /* 0x000001f004047890 */ /* 0x000fe4000ff3e03f */
[----:B------:R-:W-:Y:S02]  /*0140*/  UIADD3.X UR11, URZ, UR5, URZ, UP0, !UPT ;  /* 0x000000053f0b7290 */ /* 0x000fe400087fe43f */
[----:B------:R-:W-:-:S07]  /*0150*/  UIADD3.X UR5, URZ, UR5, URZ, UP1, !UPT ;  /* 0x000000053f057290 */ /* 0x000fce0008ffe43f */
[----:B------:R0:W-:Y:S02]  /*0160*/  UTMACCTL.PF [UR10] ;  /* 0x000000000a0079b9 */ /* 0x0001e40008040000 */
[----:B------:R0:W-:Y:S02]  /*0170*/  UTMACCTL.PF [UR4] ;  /* 0x00000000040079b9 */ /* 0x0001e40008040000 */
[----:B0-----:R-:W-:Y:S01]  /*0180*/  NOP ;  /* 0x0000000000007918 */ /* 0x001fe20000000000 */
.L_x_1:
[----:B------:R-:W-:Y:S05]  /*0190*/  BSYNC B0 ;  /* 0x0000000000007941 */ /* 0x000fea0003800000 */
.L_x_0:
[----:B------:R-:W0:Y:S01]  /*01a0*/  SHFL.IDX PT, R2, R0, RZ, 0x1f ;  /* 0x00001fff00027589 */ /* 0x000e2200000e0000 */
[----:B------:R-:W-:Y:S01]  /*01b0*/  UISETP.NE.AND UP0, UPT, UR8, 0x3, UPT ;  /* 0x000000030800788c */ /* 0x000fe2000bf05270 */
[----:B------:R-:W-:Y:S01]  /*01c0*/  ISETP.NE.AND P1, PT, RZ, UR6, PT ;  /* 0x00000006ff007c0c */ /* 0x000fe2000bf25270 */
[----:B------:R-:W-:Y:S02]  /*01d0*/  UIADD3 UR10, UR6, -0x1, URZ ;  /* 0xffffffff060a7890 */ /* 0x000fe4000fffe03f */
[----:B------:R-:W-:Y:S02]  /*01e0*/  UISETP.EQ.OR UP0, UPT, UR8, URZ, !UP0 ;  /* 0x0000003f0800728c */ /* 0x000fe4000c702670 */
[----:B------:R-:W-:Y:S02]  /*01f0*/  UISETP.GE.U32.AND UP1, UPT, UR10, 0x2, UPT ;  /* 0x000000020a00788c */ /* 0x000fe4000bf26070 */
[----:B------:R-:W-:-:S04]  /*0200*/  UISETP.EQ.AND UP0, UPT, UR6, URZ, UP0 ;  /* 0x0000003f0600728c */ /* 0x000fc80008702270 */
[----:B------:R-:W-:-:S04]  /*0210*/  USEL UR4, URZ, 0x1, !UP0 ;  /* 0x000000013f047887 */ /* 0x000fc8000c000000 */
[----:B------:R-:W-:Y:S01]  /*0220*/  USEL UR4, UR4, 0x2, UP1 ;  /* 0x0000000204047887 */ /* 0x000fe20008800000 */
[----:B0-----:R-:W-:-:S05]  /*0230*/  ISETP.NE.AND P0, PT, R2, RZ, PT ;  /* 0x000000ff0200720c */ /* 0x001fca0003f05270 */
[----:B------:R-:W-:-:S05]  /*0240*/  IMAD.U32 R2, RZ, RZ, UR4 ;  /* 0x00000004ff027e24 */ /* 0x000fca000f8e00ff */
[----:B------:R0:W-:Y:S03]  /*0250*/  STL [R1+0x410], R2 ;  /* 0x0004100201007387 */ /* 0x0001e60000100800 */
[----:B------:R-:W-:Y:S05]  /*0260*/  @P0 BRA `(.L_x_2) ;  /* 0x0000000000580947 */ /* 0x000fea0003800000 */
[----:B------:R-:W1:Y:S01]  /*0270*/  S2UR UR9, SR_CgaCtaId ;  /* 0x00000000000979c3 */ /* 0x000e620000008800 */
[----:B------:R-:W-:Y:S01]  /*0280*/  UMOV UR4, 0x400 ;  /* 0x0000040000047882 */ /* 0x000fe20000000000 */
[----:B------:R-:W-:Y:S01]  /*0290*/  UMOV UR5, 0x1 ;  /* 0x0000000100057882 */ /* 0x000fe20000000000 */
[----:B------:R-:W-:Y:S01]  /*02a0*/  UMOV UR6, 0x100 ;  /* 0x0000010000067882 */ /* 0x000fe20000000000 */
[----:B------:R-:W-:Y:S01]  /*02b0*/  ELECT P0, URZ, PT ;  /* 0x00000000003f782f */ /* 0x000fe20003800000 */
[----:B------:R-:W-:-:S04]  /*02c0*/  UIADD3 UR6, -UR6, 0x100000, URZ ;  /* 0x0010000006067890 */ /* 0x000fc8000fffe13f */
[----:B------:R-:W-:Y:S02]  /*02d0*/  USHF.L.U32 UR7, UR6, 0xb, URZ ;  /* 0x0000000b06077899 */ /* 0x000fe4000800063f */
[----:B------:R-:W-:Y:S02]  /*02e0*/  USHF.L.U32 UR6, UR6, 0x1, URZ ;  /* 0x0000000106067899 */ /* 0x000fe4000800063f */
[----:B-1----:R-:W-:Y:S02]  /*02f0*/  ULEA UR9, UR9, UR4, 0x18 ;  /* 0x0000000409097291 */ /* 0x002fe4000f8ec03f */
[----:B------:R-:W-:-:S04]  /*0300*/  UIADD3 UR4, -UR5, 0x100000, URZ ;  /* 0x0010000005047890 */ /* 0x000fc8000fffe13f */
[----:B------:R-:W-:Y:S02]  /*0310*/  USHF.L.U32 UR5, UR4, 0xb, URZ ;  /* 0x0000000b04057899 */ /* 0x000fe4000800063f */
[----:B------:R-:W-:Y:S01]  /*0320*/  USHF.L.U32 UR4, UR4, 0x1, URZ ;  /* 0x0000000104047899 */ /* 0x000fe2000800063f */
[----:B------:R-:W1:Y:S11]  /*0330*/  FENCE.VIEW.ASYNC.S ;  /* 0x00000000000073c6 */ /* 0x000e760000000000 */
[----:B-1----:R1:W2:Y:S01]  /*0340*/  SYNCS.EXCH.64 URZ, [UR9], UR4 ;  /* 0x00000004093f75b2 */ /* 0x0022a20008000100 */
[----:B------:R1:W3:Y:S01]  /*0350*/  SYNCS.EXCH.64 URZ, [UR9+0x20], UR6 ;  /* 0x00002006093f75b2 */ /* 0x0002e20008000100 */
[----:B------:R1:W4:Y:S01]  /*0360*/  SYNCS.EXCH.64 URZ, [UR9+0x8], UR4 ;  /* 0x00000804093f75b2 */ /* 0x0003220008000100 */
[----:B------:R1:W0:Y:S01]  /*0370*/  SYNCS.EXCH.64 URZ, [UR9+0x28], UR6 ;  /* 0x00002806093f75b2 */ /* 0x0002220008000100 */
[----:B------:R1:W0:Y:S01]  /*0380*/  SYNCS.EXCH.64 URZ, [UR9+0x10], UR4 ;  /* 0x00001004093f75b2 */ /* 0x0002220008000100 */
[----:B------:R1:W0:Y:S01]  /*0390*/  SYNCS.EXCH.64 URZ, [UR9+0x30], UR6 ;  /* 0x00003006093f75b2 */ /* 0x0002220008000100 */
[----:B------:R1:W0:Y:S01]  /*03a0*/  SYNCS.EXCH.64 URZ, [UR9+0x18], UR4 ;  /* 0x00001804093f75b2 */ /* 0x0002220008000100 */
[----:B------:R1:W0:Y:S01]  /*03b0*/  SYNCS.EXCH.64 URZ, [UR9+0x38], UR6 ;  /* 0x00003806093f75b2 */ /* 0x0002220008000100 */
[----:B------:R-:W-:Y:S01]  /*03c0*/  NOP ;  /* 0x0000000000007918 */ /* 0x000fe20000000000 */
.L_x_2:
[----:B------:R-:W5:Y:S01]  /*03d0*/  SHFL.IDX PT, R0, R0, RZ, 0x1f ;  /* 0x00001fff00007589 */ /* 0x000f6200000e0000 */
[----:B0-----:R-:W0:Y:S01]  /*03e0*/  LDC R2, c[0x0][0x65c] ;  /* 0x00019700ff027b82 */ /* 0x001e220000000800 */
[----:B------:R-:W-:Y:S01]  /*03f0*/  ELECT P0, URZ, PT ;  /* 0x00000000003f782f */ /* 0x000fe20003800000 */
[----:B------:R-:W-:Y:S01]  /*0400*/  IMAD.MOV.U32 R3, RZ, RZ, RZ ;  /* 0x000000ffff037224 */ /* 0x000fe200078e00ff */
[----:B-1----:R-:W-:Y:S01]  /*0410*/  UMOV UR4, 0x20 ;  /* 0x0000002000047882 */ /* 0x002fe20000000000 */
[----:B------:R-:W-:Y:S01]  /*0420*/  NOP ;  /* 0x0000000000007918 */ /* 0x000fe20000000000 */
[----:B------:R-:W-:Y:S01]  /*0430*/  NOP ;  /* 0x0000000000007918 */ /* 0x000fe20000000000 */
[----:B-----5:R-:W-:Y:S02]  /*0440*/  ISETP.NE.OR P0, PT, R0, RZ, !P0 ;  /* 0x000000ff0000720c */ /* 0x020fe40004705670 */
[----:B0-----:R-:W-:Y:S01]  /*0450*/  ISETP.NE.AND P4, PT, R2, 0x1, PT ;  /* 0x000000010200780c */ /* 0x001fe20003f85270 */
[----:B------:R-:W0:Y:S01]  /*0460*/  S2R R0, SR_CTAID.Y ;  /* 0x0000000000007919 */ /* 0x000e220000002600 */
[----:B------:R-:W1:Y:S09]  /*0470*/  S2R R2, SR_CTAID.X ;  /* 0x0000000000027919 */ /* 0x000e720000002500 */
[----:B------:R-:W-:Y:S01]  /*0480*/  VOTEU.ALL UP0, P0 ;  /* 0x00000000003f7886 */ /* 0x000fe20000000000 */
[----:B------:R-:W-:Y:S01]  /*0490*/  VOTEU.ALL UP1, P0 ;  /* 0x00000000003f7886 */ /* 0x000fe20000020000 */
[----:B------:R-:W1:Y:S01]  /*04a0*/  @P4 LDC R7, c[0x0][0x10] ;  /* 0x00000400ff074b82 */ /* 0x000e620000000800 */
[----:B------:R-:W-:-:S02]  /*04b0*/  @P4 IMAD.MOV.U32 R5, RZ, RZ, RZ ;  /* 0x000000ffff054224 */ /* 0x000fc400078e00ff */
[----:B------:R-:W-:Y:S01]  /*04c0*/  @P4 IMAD.MOV.U32 R11, RZ, RZ, RZ ;  /* 0x000000ffff0b4224 */ /* 0x000fe200078e00ff */
[----:B------:R-:W-:Y:S01]  /*04d0*/  @!UP0 UMOV UR6, 0x400 ;  /* 0x0000040000068882 */ /* 0x000fe20000000000 */
[----:B------:R-:W-:-:S04]  /*04e0*/  @!UP0 UIADD3 UR4, -UR4, 0x100000, URZ ;  /* 0x0010000004048890 */ /* 0x000fc8000fffe13f */
[----:B------:R-:W-:Y:S02]  /*04f0*/  @!UP0 USHF.L.U32 UR5, UR4, 0xb, URZ ;  /* 0x0000000b04058899 */ /* 0x000fe4000800063f */
[----:B------:R-:W-:Y:S01]  /*0500*/  @!UP0 USHF.L.U32 UR4, UR4, 0x1, URZ ;  /* 0x0000000104048899 */ /* 0x000fe2000800063f */
[----:B------:R-:W5:Y:S08]  /*0510*/  @!P4 LDC R9, c[0x0][0xc] ;  /* 0x00000300ff09cb82 */ /* 0x000f700000000800 */
[----:B------:R-:W2:Y:S01]  /*0520*/  @!UP0 S2UR UR7, SR_CgaCtaId ;  /* 0x00000000000789c3 */ /* 0x000ea20000008800 */
[----:B0-----:R-:W-:-:S04]  /*0530*/  @P4 IMAD.MOV.U32 R4, RZ, RZ, R0 ;  /* 0x000000ffff044224 */ /* 0x001fc800078e0000 */
[----:B-1----:R-:W-:-:S04]  /*0540*/  @P4 IMAD.WIDE.U32 R6, R2, R7, R4 ;  /* 0x0000000702064225 */ /* 0x002fc800078e0004 */
[----:B------:R-:W-:Y:S02]  /*0550*/  @P4 IMAD.MOV.U32 R10, RZ, RZ, R6 ;  /* 0x000000ffff0a4224 */ /* 0x000fe400078e0006 */
[----:B------:R-:W-:Y:S02]  /*0560*/  @P4 IMAD.IADD R14, R7, 0x1, R11 ;  /* 0x00000001070e4824 */ /* 0x000fe400078e020b */
[----:B-----5:R-:W-:-:S04]  /*0570*/  @!P4 IMAD.WIDE.U32 R4, R9, R0, R2 ;  /* 0x000000000904c225 */ /* 0x020fc800078e0002 */
[----:B------:R-:W-:Y:S02]  /*0580*/  @!P4 IMAD.MOV.U32 R10, RZ, RZ, R4 ;  /* 0x000000ffff0ac224 */ /* 0x000fe400078e0004 */
[----:B------:R-:W-:Y:S01]  /*0590*/  @!P4 IMAD.MOV.U32 R14, RZ, RZ, R5 ;  /* 0x000000ffff0ec224 */ /* 0x000fe200078e0005 */
[----:B--2---:R-:W-:Y:S02]  /*05a0*/  @!UP0 ULEA UR6, UR7, UR6, 0x18 ;  /* 0x0000000607068291 */ /* 0x004fe4000f8ec03f */
[----:B------:R0:W-:Y:S01]  /*05b0*/  STL [R1+0x418], R10 ;  /* 0x0004180a01007387 */ /* 0x0001e20000100800 */
[----:B------:R-:W-:-:S03]  /*05c0*/  VOTEU.ALL UP0, P0 ;  /* 0x00000000003f7886 */ /* 0x000fc60000000000 */
[----:B------:R0:W-:Y:S04]  /*05d0*/  STL [R1+0x414], R14 ;  /* 0x0004140e01007387 */ /* 0x0001e80000100800 */
[----:B------:R-:W1:Y:S02]  /*05e0*/  FENCE.VIEW.ASYNC.S ;  /* 0x00000000000073c6 */ /* 0x000e640000000000 */
[----:B-1----:R0:W3:Y:S01]  /*05f0*/  @!UP0 SYNCS.EXCH.64 URZ, [UR6+0x50], UR4 ;  /* 0x00005004063f85b2 */ /* 0x0020e20008000100 */
[----:B------:R0:W3:Y:S01]  /*0600*/  @!UP1 SYNCS.EXCH.64 URZ, [UR6+0x58], UR4 ;  /* 0x00005804063f95b2 */ /* 0x0000e20008000100 */
[----:B------:R-:W-:Y:S01]  /*0610*/  NOP ;  /* 0x0000000000007918 */ /* 0x000fe20000000000 */
[----:B---34-:R-:W-:Y:S06]  /*0620*/  BAR.SYNC.DEFER_BLOCKING 0x0 ;  /* 0x0000000000007b1d */ /* 0x018fec0000010000 */
[----:B0-----:R-:W-:Y:S05]  /*0630*/  @!P1 BRA `(.L_x_3) ;  /* 0x0000029400ac9947 */ /* 0x001fea0003800000 */
[----:B------:R-:W-:-:S06]  /*0640*/  UISETP.GT.U32.AND UP0, UPT, UR10, 0x1, UPT ;  /* 0x000000010a00788c */ /* 0x000fcc000bf04070 */
[----:B------:R-:W-:-:S13]  /*0650*/  PLOP3.LUT P0, PT, PT, PT, UP0, 0x80, 0x0 ;  /* 0x000000000000781c */ /* 0x000fda0003f0f008 */
[----:B------:R-:W-:Y:S05]  /*0660*/  @P0 EXIT ;  /* 0x000000000000094d */ /* 0x000fea0003800000 */
[----:B------:R-:W-:Y:S01]  /*0670*/  MOV R5, 0xffffffff ;  /* 0xffffffff00057802 */ /* 0x000fe20000000f00 */
[----:B------:R-:W-:Y:S01]  /*0680*/  ULDC.64 UR4, c[0x0][0x650] ;  /* 0x0001940000047ab9 */ /* 0x000fe20000000a00 */
[----:B------:R-:W-:Y:S01]  /*0690*/  IMAD.MOV.U32 R6, RZ, RZ, -0x1 ;  /* 0xffffffffff067424 */ /* 0x000fe200078e00ff */
[----:B------:R-:W-:Y:S01]  /*06a0*/  ISETP.GE.U32.AND P0, PT, R10, UR4, PT ;  /* 0x000000040a007c0c */ /* 0x000fe2000bf06070 */
[----:B------:R-:W-:Y:S01]  /*06b0*/  UMOV UR4, 0xffffffff ;  /* 0xffffffff00047882 */ /* 0x000fe20000000000 */
[----:B------:R0:W-:Y:S01]  /*06c0*/  STL [R1+0x42c], R5 ;  /* 0x00042c0501007387 */ /* 0x0001e20000100800 */
[----:B------:R-:W-:Y:S02]  /*06d0*/  PRMT R4, RZ, 0x7610, R4 ;  /* 0x00007610ff047816 */ /* 0x000fe40000000004 */
[----:B------:R-:W-:Y:S01]  /*06e0*/  ISETP.GE.U32.AND.EX P0, PT, R14, UR5, PT, P0 ;  /* 0x000000050e007c0c */ /* 0x000fe2000bf06100 */
[----:B------:R1:W-:Y:S01]  /*06f0*/  STL [R1+0x428], R6 ;  /* 0x0004280601007387 */ /* 0x0003e20000100800 */
[----:B0-----:R-:W-:-:S05]  /*0700*/  IMAD.U32 R5, RZ, RZ, UR4 ;  /* 0x00000004ff057e24 */ /* 0x001fca000f8e00ff */
[----:B------:R1:W-:Y:S06]  /*0710*/  STL [R1+0x420], R5 ;  /* 0x0004200501007387 */ /* 0x0003ec0000100800 */
[----:B------:R-:W-:Y:S05]  /*0720*/  @P0 BRA `(.L_x_4) ;  /* 0x0000000400740947 */ /* 0x000fea0003800000 */
[----:B------:R-:W-:Y:S01]  /*0730*/  ULDC.64 UR12, c[0x0][0x628] ;  /* 0x00018a00000c7ab9 */ /* 0x000fe20000000a00 */
[----:B------:R-:W0:Y:S01]  /*0740*/  LDC.64 R12, c[0x0][0x620] ;  /* 0x00018800ff0c7b82 */ /* 0x000e220000000a00 */
[----:B------:R-:W-:Y:S01]  /*0750*/  ISETP.NE.U32.AND P0, PT, RZ, UR12, PT ;  /* 0x0000000cff007c0c */ /* 0x000fe2000bf05070 */
[----:B------:R-:W-:Y:S01]  /*0760*/  ULDC UR11, c[0x0][0x630] ;  /* 0x00018c00000b7ab9 */ /* 0x000fe20000000800 */
[----:B------:R-:W-:Y:S02]  /*0770*/  R2UR UR4, R10 ;  /* 0x000000000a0472ca */ /* 0x000fe400000e0000 */
[----:B------:R-:W-:Y:S02]  /*0780*/  ISETP.NE.AND.EX P0, PT, RZ, UR13, PT, P0 ;  /* 0x0000000dff007c0c */ /* 0x000fe4000bf05300 */
[----:B------:R-:W-:-:S11]  /*0790*/  R2UR UR5, R14 ;  /* 0x000000000e0572ca */ /* 0x000fd600000e0000 */
[----:B------:R-:W-:Y:S05]  /*07a0*/  @!P0 BRA `(.L_x_5) ;  /* 0x0000000000308947 */ /* 0x000fea0003800000 */
[----:B------:R-:W-:Y:S01]  /*07b0*/  R2UR UR4, R10 ;  /* 0x000000000a0472ca */ /* 0x000fe200000e0000 */
[----:B------:R-:W-:Y:S01]  /*07c0*/  ULDC UR8, c[0x0][0x634] ;  /* 0x00018d0000087ab9 */ /* 0x000fe20000000800 */
[----:B------:R-:W-:-:S11]  /*07d0*/  R2UR UR10, R14 ;  /* 0x000000000e0a72ca */ /* 0x000fd600000e0000 */
[----:B------:R-:W-:-:S04]  /*07e0*/  UIADD3 UR8, UP0, UR4, UR8, URZ ;  /* 0x0000000804087290 */ /* 0x000fc8000ff1e03f */
[----:B------:R-:W-:-:S04]  /*07f0*/  UIADD3.X UR10, URZ, UR10, URZ, UP0, !UPT ;  /* 0x0000000a3f0a7290 */ /* 0x000fc800087fe43f */
[----:B------:R-:W-:-:S04]  /*0800*/  UIMAD.WIDE.U32 UR4, UR10, UR12, URZ ;  /* 0x0000000c0a0472a5 */ /* 0x000fc8000f8e003f */
[----:B------:R-:W-:Y:S02]  /*0810*/  UIMAD.WIDE.U32 UR6, UP0, UR8, UR13, UR4 ;  /* 0x0000000d080672a5 */ /* 0x000fe4000f800004 */
[----:B------:R-:W-:Y:S02]  /*0820*/  UIMAD.WIDE.U32 UR4, UR8, UR12, URZ ;  /* 0x0000000c080472a5 */ /* 0x000fe4000f8e003f */
[----:B------:R-:W-:Y:S02]  /*0830*/  UIADD3.X UR9, URZ, URZ, URZ, UP0, !UPT ;  /* 0x0000003f3f097290 */ /* 0x000fe400087fe43f */
[----:B------:R-:W-:Y:S01]  /*0840*/  UIADD3 URZ, UP0, UR5, UR6, URZ ;  /* 0x00000006053f7290 */ /* 0x000fe2000ff1e03f */
[----:B------:R-:W-:-:S03]  /*0850*/  UMOV UR8, UR7 ;  /* 0x0000000700087c82 */ /* 0x000fc60008000000 */
[----:B------:R-:W-:-:S12]  /*0860*/  UIMAD.WIDE.U32.X UR4, UR10, UR13, UR8, UP0 ;  /* 0x0000000d0a0472a5 */ /* 0x000fd800080e0408 */
.L_x_5:
[----:B------:R-:W-:Y:S01]  /*0870*/  USHF.R.U64 UR6, UR4, UR11, UR5 ;  /* 0x0000000b04067299 */ /* 0x000fe20008001205 */
[----:B------:R-:W2:Y:S01]  /*0880*/  LDC R8, c[0x0][0x618] ;  /* 0x00018600ff087b82 */ /* 0x000ea20000000800 */
[----:B------:R-:W-:Y:S01]  /*0890*/  USHF.R.U32.HI UR4, URZ, UR11, UR5 ;  /* 0x0000000b3f047299 */ /* 0x000fe20008011605 */
[----:B------:R-:W-:Y:S01]  /*08a0*/  I2FP.F32.U32 R3, R2 ;  /* 0x0000000200037245 */ /* 0x000fe20000201000 */
[----:B------:R-:W-:Y:S01]  /*08b0*/  IMAD.MOV.U32 R4, RZ, RZ, R10 ;  /* 0x000000ffff047224 */ /* 0x000fe200078e000a */
[----:B------:R-:W-:Y:S01]  /*08c0*/  ULDC UR5, c[0x0][0x150] ;  /* 0x0000540000057ab9 */ /* 0x000fe20000000800 */
[----:B------:R-:W-:Y:S01]  /*08d0*/  IADD3 R9, P0, RZ, -UR6, RZ ;  /* 0x80000006ff097c10 */ /* 0x000fe2000ff1e0ff */
[----:B-1----:R-:W-:Y:S02]  /*08e0*/  IMAD.MOV.U32 R5, RZ, RZ, R14 ;  /* 0x000000ffff057224 */ /* 0x002fe400078e000e */
[----:B------:R-:W-:Y:S01]  /*08f0*/  FMUL R3, R3, UR5 ;  /* 0x0000000503037c20 */ /* 0x000fe20008400000 */
[----:B------:R-:W1:Y:S01]  /*0900*/  LDC.64 R18, c[0x0][0x640] ;  /* 0x00019000ff127b82 */ /* 0x000e620000000a00 */
[----:B------:R-:W-:Y:S01]  /*0910*/  IMAD.X R11, RZ, RZ, ~UR4, P0 ;  /* 0x80000004ff0b7e24 */ /* 0x000fe200080e06ff */
[----:B------:R-:W-:Y:S01]  /*0920*/  ULDC UR4, c[0x0][0x154] ;  /* 0x0000550000047ab9 */ /* 0x000fe20000000800 */
[----:B0-----:R-:W-:-:S02]  /*0930*/  IMAD.WIDE.U32 R4, R9, R12, R4 ;  /* 0x0000000c09047225 */ /* 0x001fc400078e0004 */
[----:B------:R-:W0:Y:S02]  /*0940*/  F2I.U32.TRUNC.NTZ R3, R3 ;  /* 0x0000000300037305 */ /* 0x000e24000020f000 */
[----:B------:R-:W-:Y:S01]  /*0950*/  IMAD R6, R11, R12, RZ ;  /* 0x0000000c0b067224 */ /* 0x000fe200078e02ff */
[----:B------:R-:W3:Y:S03]  /*0960*/  LDC R10, c[0x0][0x608] ;  /* 0x00018200ff0a7b82 */ /* 0x000ee60000000800 */
[----:B------:R-:W-:-:S04]  /*0970*/  IMAD R9, R9, R13, R6 ;  /* 0x0000000d09097224 */ /* 0x000fc800078e0206 */
[----:B------:R-:W-:Y:S01]  /*0980*/  IMAD.IADD R5, R5, 0x1, R9 ;  /* 0x0000000105057824 */ /* 0x000fe200078e0209 */
[----:B------:R-:W4:Y:S01]  /*0990*/  LDC R7, c[0x0][0x144] ;  /* 0x00005100ff077b82 */ /* 0x000f220000000800 */
[----:B------:R-:W-:Y:S02]  /*09a0*/  IMAD.MOV.U32 R9, RZ, RZ, 0x1 ;  /* 0x00000001ff097424 */ /* 0x000fe400078e00ff */
[----:B0-----:R-:W-:Y:S01]  /*09b0*/  IMAD.MOV R6, RZ, RZ, -R3 ;  /* 0x000000ffff067224 */ /* 0x001fe200078e0a03 */
[----:B--2---:R-:W-:Y:S02]  /*09c0*/  SHF.R.U64 R12, R4, R8, R5 ;  /* 0x00000008040c7219 */ /* 0x004fe40000001205 */
[----:B------:R-:W-:Y:S02]  /*09d0*/  I2FP.F32.U32 R4, R0 ;  /* 0x0000000000047245 */ /* 0x000fe40000201000 */
[----:B------:R-:W0:Y:S01]  /*09e0*/  LDC R14, c[0x0][0x658] ;  /* 0x00019600ff0e7b82 */ /* 0x000e220000000800 */
[----:B-1----:R-:W-:-:S02]  /*09f0*/  ISETP.NE.U32.AND P0, PT, R18, RZ, PT ;  /* 0x000000ff1200720c */ /* 0x002fc40003f05070 */
[----:B------:R-:W-:Y:S01]  /*0a00*/  FMUL R4, R4, UR4 ;  /* 0x0000000404047c20 */ /* 0x000fe20008400000 */
[----:B------:R-:W-:Y:S01]  /*0a10*/  SHF.R.U32.HI R3, RZ, R8, R5 ;  /* 0x00000008ff037219 */ /* 0x000fe20000011605 */
[----:B------:R-:W-:Y:S01]  /*0a20*/  IMAD.MOV.U32 R5, RZ, RZ, -0x1 ;  /* 0xffffffffff057424 */ /* 0x000fe200078e00ff */
[----:B------:R-:W-:Y:S01]  /*0a30*/  ISETP.NE.AND.EX P0, PT, R19, RZ, PT, P0 ;  /* 0x000000ff1300720c */ /* 0x000fe20003f05300 */
[----:B------:R1:W2:Y:S01]  /*0a40*/  F2I.U32.TRUNC.NTZ R11, R4 ;  /* 0x00000004000b7305 */ /* 0x0002a2000020f000 */
[----:B------:R-:W1:Y:S01]  /*0a50*/  LDC R13, c[0x0][0x148] ;  /* 0x00005200ff0d7b82 */ /* 0x000e620000000800 */
[-CC-:B---3--:R-:W-:Y:S02]  /*0a60*/  SHF.R.U64 R23, R12, R10.reuse, R3.reuse ;  /* 0x0000000a0c177219 */ /* 0x188fe40000001203 */
[----:B------:R-:W-:-:S05]  /*0a70*/  SHF.R.U32.HI R3, RZ, R10, R3 ;  /* 0x0000000aff037219 */ /* 0x000fca0000011603 */
[----:B------:R-:W3:Y:S01]  /*0a80*/  LDC R17, c[0x0][0x600] ;  /* 0x00018000ff117b82 */ /* 0x000ee20000000800 */
[----:B----4-:R-:W-:-:S07]  /*0a90*/  IMAD R8, R7, R6, R2 ;  /* 0x0000000607087224 */ /* 0x010fce00078e0202 */
[----:B------:R-:W4:Y:S01]  /*0aa0*/  LDC R16, c[0x0][0x648] ;  /* 0x00019200ff107b82 */ /* 0x000f220000000800 */
[-C--:B0-----:R-:W-:Y:S02]  /*0ab0*/  SHF.L.U32 R2, R5, R14.reuse, RZ ;  /* 0x0000000e05027219 */ /* 0x081fe400000006ff */
[--C-:B------:R-:W-:Y:S02]  /*0ac0*/  SHF.R.U64 R22, R23, R14, R3.reuse ;  /* 0x0000000e17167219 */ /* 0x100fe40000001203 */
[----:B------:R-:W-:Y:S02]  /*0ad0*/  LOP3.LUT R10, RZ, R2, RZ, 0x33, !PT ;  /* 0x00000002ff0a7212 */ /* 0x000fe400078e33ff */
[-C--:B------:R-:W-:Y:S01]  /*0ae0*/  SHF.R.U32.HI R3, RZ, R14.reuse, R3 ;  /* 0x0000000eff037219 */ /* 0x080fe20000011603 */
[----:B------:R-:W0:Y:S01]  /*0af0*/  LDC R21, c[0x0][0x638] ;  /* 0x00018e00ff157b82 */ /* 0x000e220000000800 */
[----:B------:R-:W-:Y:S01]  /*0b00*/  SHF.L.U32 R9, R9, R14, RZ ;  /* 0x0000000e09097219 */ /* 0x000fe200000006ff */
[----:B------:R-:W-:-:S06]  /*0b10*/  IMAD.MOV.U32 R2, RZ, RZ, R22 ;  /* 0x000000ffff027224 */ /* 0x000fcc00078e0016 */
[----:B------:R-:W0:Y:S01]  /*0b20*/  LDC R20, c[0x0][0x610] ;  /* 0x00018400ff147b82 */ /* 0x000e220000000800 */
[----:B-12---:R-:W-:Y:S05]  /*0b30*/  @!P0 BRA `(.L_x_6) ;  /* 0x0000000000288947 */ /* 0x006fea0003800000 */
[----:B------:R-:W1:Y:S02]  /*0b40*/  LDC R7, c[0x0][0x64c] ;  /* 0x00019300ff077b82 */ /* 0x000e640000000800 */
[----:B-1----:R-:W-:-:S04]  /*0b50*/  IADD3 R7, P0, R22, R7, RZ ;  /* 0x0000000716077210 */ /* 0x002fc80007f1e0ff */
[----:B------:R-:W-:-:S05]  /*0b60*/  IADD3.X R15, RZ, R3, RZ, P0, !PT ;  /* 0x00000003ff0f7210 */ /* 0x000fca00007fe4ff */
[----:B------:R-:W-:-:S04]  /*0b70*/  IMAD.WIDE.U32 R2, R15, R18, RZ ;  /* 0x000000120f027225 */ /* 0x000fc800078e00ff */
[----:B------:R-:W-:-:S04]  /*0b80*/  IMAD.WIDE.U32 R4, P0, R7, R19, R2 ;  /* 0x0000001307047225 */ /* 0x000fc80007800002 */
[----:B------:R-:W-:-:S04]  /*0b90*/  IMAD.WIDE.U32 R2, R7, R18, RZ ;  /* 0x0000001207027225 */ /* 0x000fc800078e00ff */
[----:B------:R-:W-:Y:S01]  /*0ba0*/  IMAD.X R7, RZ, RZ, RZ, P0 ;  /* 0x000000ffff077224 */ /* 0x000fe200000e06ff */
[----:B------:R-:W-:Y:S01]  /*0bb0*/  IADD3 RZ, P0, R3, R4, RZ ;  /* 0x0000000403ff7210 */ /* 0x000fe20007f1e0ff */
[----:B------:R-:W-:-:S04]  /*0bc0*/  IMAD.MOV.U32 R6, RZ, RZ, R5 ;  /* 0x000000ffff067224 */ /* 0x000fc800078e0005 */
[----:B------:R-:W-:-:S08]  /*0bd0*/  IMAD.WIDE.U32.X R2, R15, R19, R6, P0 ;  /* 0x000000130f027225 */ /* 0x000fd000000e0406 */
.L_x_6:
[----:B----4-:R-:W-:Y:S01]  /*0be0*/  SHF.R.U64 R2, R2, R16, R3 ;  /* 0x0000001002027219 */ /* 0x010fe20000001203 */
[----:B---3--:R-:W-:Y:S01]  /*0bf0*/  VIADD R3, R17, 0xffffffff ;  /* 0xffffffff11037836 */ /* 0x008fe20000000000 */
[----:B------:R-:W-:Y:S01]  /*0c00*/  LOP3.LUT R10, R23, R10, RZ, 0xc0, !PT ;  /* 0x0000000a170a7212 */ /* 0x000fe200078ec0ff */
[----:B------:R-:W-:Y:S02]  /*0c10*/  IMAD.MOV R11, RZ, RZ, -R11 ;  /* 0x000000ffff0b7224 */ /* 0x000fe400078e0a0b */
[----:B------:R-:W-:Y:S01]  /*0c20*/  IMAD.MOV R4, RZ, RZ, -R2 ;  /* 0x000000ffff047224 */ /* 0x000fe200078e0a02 */
[----:B------:R-:W-:Y:S01]  /*0c30*/  LOP3.LUT R3, R12, R3, RZ, 0xc0, !PT ;  /* 0x000000030c037212 */ /* 0x000fe200078ec0ff */
[----:B------:R-:W-:Y:S02]  /*0c40*/  @P4 IMAD R8, R13, R11, R0 ;  /* 0x0000000b0d084224 */ /* 0x000fe400078e0200 */
[----:B------:R-:W-:Y:S02]  /*0c50*/  IMAD R9, R9, R2, R10 ;  /* 0x0000000209097224 */ /* 0x000fe400078e020a */
[----:B0-----:R-:W-:-:S02]  /*0c60*/  IMAD R0, R4, R21, R22 ;  /* 0x0000001504007224 */ /* 0x001fc400078e0216 */
[----:B------:R-:W-:Y:S02]  /*0c70*/  IMAD R8, R9, R20, R8 ;  /* 0x0000001409087224 */ /* 0x000fe400078e0208 */
[----:B------:R-:W-:Y:S02]  /*0c80*/  IMAD R3, R0, R17, R3 ;  /* 0x0000001100037224 */ /* 0x000fe400078e0203 */
[----:B------:R-:W-:-:S03]  /*0c90*/  IMAD.MOV.U32 R4, RZ, RZ, 0x1 ;  /* 0x00000001ff047424 */ /* 0x000fc600078e00ff */
[----:B------:R-:W-:Y:S02]  /*0ca0*/  SEL R0, R3, R8, !P4 ;  /* 0x0000000803007207 */ /* 0x000fe40006000000 */
[----:B------:R-:W-:-:S03]  /*0cb0*/  SEL R2, R8, R3, !P4 ;  /* 0x0000000308027207 */ /* 0x000fc60006000000 */
[----:B------:R0:W-:Y:S04]  /*0cc0*/  STL [R1+0x428], R0 ;  /* 0x0004280001007387 */ /* 0x0001e80000100800 */
[----:B------:R2:W-:Y:S01]  /*0cd0*/  STL [R1+0x42c], R2 ;  /* 0x00042c0201007387 */ /* 0x0005e20000100800 */
[----:B0-----:R-:W-:-:S05]  /*0ce0*/  IMAD.U32 R0, RZ, RZ, UR6 ;  /* 0x00000006ff007e24 */ /* 0x001fca000f8e00ff */
[----:B------:R2:W-:Y:S02]  /*0cf0*/  STL [R1+0x420], R0 ;  /* 0x0004200001007387 */ /* 0x0005e40000100800 */
.L_x_4:
[----:B------:R-:W-:-:S08]  /*0d00*/  NOP ;  /* 0x0000000000007918 */ /* 0x000fd00000000000 */
[----:B------:R-:W0:Y:S02]  /*0d10*/  USETMAXREG.TRY_ALLOC.CTAPOOL UP0, 0xe8 ;  /* 0x000000e8000079c8 */ /* 0x000e240008000600 */
[----:B0-----:R-:W-:-:S13]  /*0d20*/  PLOP3.LUT P0, PT, PT, PT, UP0, 0x80, 0x0 ;  /* 0x000000000000781c */ /* 0x001fda0003f0f008 */
[----:B------:R-:W-:Y:S05]  /*0d30*/  @!P0 BRA `(.L_x_4) ;  /* 0xfffffffc00f08947 */ /* 0x000fea000383ffff */
[----:B------:R-:W-:Y:S02]  /*0d40*/  ULDC.64 UR4, c[0x0][0x598] ;  /* 0x0001660000047ab9 */ /* 0x000fe40000000a00 */
[----:B------:R-:W-:-:S04]  /*0d50*/  ISETP.NE.U32.AND P0, PT, RZ, UR4, PT ;  /* 0x00000004ff007c0c */ /* 0x000fc8000bf05070 */
[----:B------:R-:W-:-:S13]  /*0d60*/  ISETP.NE.AND.EX P0, PT, RZ, UR5, PT, P0 ;  /* 0x00000005ff007c0c */ /* 0x000fda000bf05300 */
[----:B------:R-:W-:Y:S05]  /*0d70*/  @!P0 BRA `(.L_x_7) ;  /* 0x0000000000288947 */ /* 0x000fea0003800000 */
[----:B--2---:R-:W0:Y:S01]  /*0d80*/  LDC.64 R2, c[0x0][0x598] ;  /* 0x00016600ff027b82 */ /* 0x004e220000000a00 */
[----:B------:R-:W-:Y:S02]  /*0d90*/  ULDC.64 UR4, c[0x0][0x208] ;  /* 0x0000820000047ab9 */ /* 0x000fe40000000a00 */
[----:B0-----:R-:W2:Y:S02]  /*0da0*/  LDG.E.64 R2, desc[UR4][R2.64] ;  /* 0x0000000402027981 */ /* 0x001ea4000c1e1b00 */
[----:B--2---:R-:W-:-:S04]  /*0db0*/  ISETP.NE.U32.AND P0, PT, R2, RZ, PT ;  /* 0x000000ff0200720c */ /* 0x004fc80003f05070 */
[----:B------:R-:W-:-:S13]  /*0dc0*/  ISETP.NE.AND.EX P0, PT, R3, RZ, PT, P0 ;  /* 0x000000ff0300720c */ /* 0x000fda0003f05300 */
[----:B------:R-:W-:Y:S05]  /*0dd0*/  @!P0 BRA `(.L_x_7) ;  /* 0x0000000000108947 */ /* 0x000fea0003800000 */
[----:B------:R-:W-:Y:S02]  /*0de0*/  ULDC.64 UR4, c[0x0][0x208] ;  /* 0x0000820000047ab9 */ /* 0x000fe40000000a00 */
[----:B------:R-:W2:Y:S02]  /*0df0*/  LD.E R2, desc[UR4][R2.64] ;  /* 0x0000000402027980 */ /* 0x000ea4000c101900 */
[----:B--2---:R-:W-:Y:S01]  /*0e00*/  R2UR UR60, R2 ;  /* 0x00000000023c72ca */ /* 0x004fe200000e0000 */
[----:B------:R-:W-:-:S14]  /*0e10*/  BRA `(.L_x_8) ;  /* 0x0000000000287947 */ /* 0x000fdc0003800000 */
.L_x_7:
[----:B------:R-:W-:Y:S02]  /*0e20*/  ULDC.64 UR4, c[0x0][0x588] ;  /* 0x0001620000047ab9 */ /* 0x000fe40000000a00 */
[----:B------:R-:W-:-:S04]  /*0e30*/  ISETP.NE.U32.AND P0, PT, RZ, UR4, PT ;  /* 0x00000004ff007c0c */ /* 0x000fc8000bf05070 */
[----:B------:R-:W-:-:S13]  /*0e40*/  ISETP.NE.AND.EX P0, PT, RZ, UR5, PT, P0 ;  /* 0x00000005ff007c0c */ /* 0x000fda000bf05300 */
[----:B------:R-:W-:Y:S05]  /*0e50*/  @!P0 BRA `(.L_x_9) ;  /* 0x0000000000148947 */ /* 0x000fea0003800000 */
[----:B--2---:R-:W0:Y:S01]  /*0e60*/  LDC.64 R2, c[0x0][0x588] ;  /* 0x00016200ff027b82 */ /* 0x004e220000000a00 */
[----:B------:R-:W-:Y:S02]  /*0e70*/  ULDC.64 UR4, c[0x0][0x208] ;  /* 0x0000820000047ab9 */ /* 0x000fe40000000a00 */
[----:B0-----:R-:W2:Y:S02]  /*0e80*/  LDG.E R2, desc[UR4][R2.64] ;  /* 0x0000000402027981 */ /* 0x001ea4000c1e1900 */
[----:B--2---:R-:W-:Y:S01]  /*0e90*/  R2UR UR60, R2 ;  /* 0x00000000023c72ca */ /* 0x004fe200000e0000 */
[----:B------:R-:W-:-:S14]  /*0ea0*/  BRA `(.L_x_8) ;  /* 0x0000000000047947 */ /* 0x000fdc0003800000 */
.L_x_9:
[----:B------:R-:W-:-:S05]  /*0eb0*/  ULDC UR60, c[0x0][0x580] ;  /* 0x00016000003c7ab9 */ /* 0x000fca0000000800 */
.L_x_8:
        /* <DEDUP_REMOVED lines=14> */
.L_x_10:
        /* <DEDUP_REMOVED lines=9> */
.L_x_12:
[----:B------:R-:W-:-:S05]  /*1030*/  ULDC UR61, c[0x0][0x584] ;  /* 0x00016100003d7ab9 */ /* 0x000fca0000000800 */
.L_x_11:
[----:B------:R-:W-:-:S13]  /*1040*/  LOP3.LUT P0, RZ, R4, 0xff, RZ, 0xc0, !PT ;  /* 0x000000ff04ff7812 */ /* 0x000fda000780c0ff */
[----:B------:R-:W-:Y:S05]  /*1050*/  @!P0 EXIT ;  /* 0x000000000000894d */ /* 0x000fea0003800000 */
[----:B--2---:R-:W2:Y:S01]  /*1060*/  LDL R0, [R1+0x410] ;  /* 0x0004100001007983 */ /* 0x004ea20000100800 */
[----:B------:R-:W-:Y:S02]  /*1070*/  ULDC UR4, c[0x0][0x28c] ;  /* 0x0000a30000047ab9 */ /* 0x000fe40000000800 */
[----:B------:R-:W-:-:S04]  /*1080*/  UIADD3 UR4, UR4, 0x7f, URZ ;  /* 0x0000007f04047890 */ /* 0x000fc8000fffe03f */
[----:B------:R-:W-:-:S04]  /*1090*/  USHF.R.S32.HI UR5, URZ, 0x1f, UR4 ;  /* 0x0000001f3f057899 */ /* 0x000fc80008011404 */
[----:B------:R-:W-:Y:S01]  /*10a0*/  ULEA.HI UR5, UR5, UR4, URZ, 0x7 ;  /* 0x0000000405057291 */ /* 0x000fe2000f8f383f */
[----:B--2---:R-:W-:-:S13]  /*10b0*/  R2UR UR6, R0 ;  /* 0x00000000000672ca */ /* 0x004fda00000e0000 */
[----:B------:R-:W-:Y:S02]  /*10c0*/  ULOP3.LUT UR4, UR6, 0x1, URZ, 0xfc, !UPT ;  /* 0x0000000106047892 */ /* 0x000fe4000f8efc3f */
[----:B------:R-:W-:-:S03]  /*10d0*/  USHF.R.S32.HI UR6, URZ, 0x7, UR5 ;  /* 0x000000073f067899 */ /* 0x000fc60008011405 */
[----:B------:R-:W-:Y:S01]  /*10e0*/  UMOV UR5, URZ ;  /* 0x0000003f00057c82 */ /* 0x000fe20008000000 */
[----:B------:R-:W-:Y:S01]  /*10f0*/  IMAD.U32 R0, RZ, RZ, UR4 ;  /* 0x00000004ff007e24 */ /* 0x000fe2000f8e00ff */
[----:B------:R-:W-:Y:S01]  /*1100*/  UMOV UR4, URZ ;  /* 0x0000003f00047c82 */ /* 0x000fe20008000000 */
[----:B------:R-:W-:Y:S02]  /*1110*/  IMAD.U32 R3, RZ, RZ, UR6 ;  /* 0x00000006ff037e24 */ /* 0x000fe4000f8e00ff */
[----:B------:R-:W-:Y:S01]  /*1120*/  IMAD.U32 R2, RZ, RZ, UR4 ;  /* 0x00000004ff027e24 */ /* 0x000fe2000f8e00ff */
[----:B------:R0:W-:Y:S04]  /*1130*/  STL [R1+0x40c], R0 ;  /* 0x00040c0001007387 */ /* 0x0001e80000100800 */
[----:B------:R2:W-:Y:S01]  /*1140*/  STL [R1+0x430], R3 ;  /* 0x0004300301007387 */ /* 0x0005e20000100800 */
[----:B0-----:R-:W-:-:S05]  /*1150*/  MOV R0, UR5 ;  /* 0x0000000500007c02 */ /* 0x001fca0008000f00 */
[----:B------:R2:W-:Y:S04]  /*1160*/  STL [R1+0x424], R0 ;  /* 0x0004240001007387 */ /* 0x0005e80000100800 */
[----:B------:R2:W-:Y:S02]  /*1170*/  STL [R1+0x41c], R2 ;  /* 0x00041c0201007387 */ /* 0x0005e40000100800 */
.L_x_517:
[----:B-1----:R-:W3:Y:S01]  /*1180*/  LDL R6, [R1+0x41c] ;  /* 0x00041c0001067983 */ /* 0x002ee20000100800 */
[----:B0-2---:R-:W0:Y:S03]  /*1190*/  LDC R2, c[0x0][0x28c] ;  /* 0x0000a300ff027b82 */ /* 0x005e260000000800 */
[----:B------:R-:W-:Y:S04]  /*11a0*/  STL [R1+0x400], RZ ;  /* 0x000400ff01007387 */ /* 0x000fe80000100800 */
        /* <DEDUP_REMOVED lines=248> */
[----:B------:R-:W-:Y:S04]  /*2130*/  STL [R1], RZ ;  /* 0x000000ff01007387 */ /* 0x000fe80000100800 */
[----:B------:R-:W-:Y:S04]  /*2140*/  STL [R1+0x4], RZ ;  /* 0x000004ff01007387 */ /* 0x000fe80000100800 */
[----:B------:R-:W-:Y:S04]  /*2150*/  STL [R1+0x8], RZ ;  /* 0x000008ff01007387 */ /* 0x000fe80000100800 */
[----:B------:R-:W-:Y:S04]  /*2160*/  STL [R1+0xc], RZ ;  /* 0x00000cff01007387 */ /* 0x000fe80000100800 */
[----:B------:R-:W-:Y:S04]  /*2170*/  STL [R1+0x10], RZ ;  /* 0x000010ff01007387 */ /* 0x000fe80000100800 */
[----:B------:R-:W-:Y:S04]  /*2180*/  STL [R1+0x14], RZ ;  /* 0x000014ff01007387 */ /* 0x000fe80000100800 */
[----:B------:R-:W-:Y:S04]  /*2190*/  STL [R1+0x18], RZ ;  /* 0x000018ff01007387 */ /* 0x000fe80000100800 */
[----:B------:R-:W-:Y:S04]  /*21a0*/  STL [R1+0x1c], RZ ;  /* 0x00001cff01007387 */ /* 0x000fe80000100800 */
[----:B------:R-:W2:Y:S01]  /*21b0*/  LDL R5, [R1+0x424] ;  /* 0x0004240001057983 */ /* 0x000ea20000100800 */
[----:B------:R-:W1:Y:S01]  /*21c0*/  S2R R0, SR_TID.X ;  /* 0x0000000000007919 */ /* 0x000e620000002100 */
[----:B----4-:R-:W4:Y:S01]  /*21d0*/  S2UR UR9, SR_CgaCtaId ;  /* 0x00000000000979c3 */ /* 0x010f220000008800 */
[----:B-1----:R-:W-:-:S04]  /*21e0*/  LOP3.LUT R0, R0, 0x80, RZ, 0xc0, !PT ;  /* 0x0000008000007812 */ /* 0x002fc800078ec0ff */
[----:B------:R-:W-:-:S06]  /*21f0*/  SHF.R.U32.HI R0, RZ, 0x7, R0 ;  /* 0x00000007ff007819 */ /* 0x000fcc0000011600 */
[----:B------:R-:W1:Y:S01]  /*2200*/  SHFL.IDX PT, R0, R0, RZ, 0x1f ;  /* 0x00001fff00007589 */ /* 0x000e6200000e0000 */
[----:B---3--:R-:W-:Y:S01]  /*2210*/  R2UR UR7, R6 ;  /* 0x00000000060772ca */ /* 0x008fe200000e0000 */
[----:B------:R-:W-:Y:S01]  /*2220*/  UMOV UR8, 0x400 ;  /* 0x0000040000087882 */ /* 0x000fe20000000000 */
[----:B-1----:R-:W-:-:S11]  /*2230*/  R2UR UR6, R0 ;  /* 0x00000000000672ca */ /* 0x002fd600000e0000 */
[----:B------:R-:W-:Y:S01]  /*2240*/  IMAD.U32 R0, RZ, RZ, UR7 ;  /* 0x00000007ff007e24 */ /* 0x000fe2000f8e00ff */
[----:B----4-:R-:W-:Y:S02]  /*2250*/  ULEA UR8, UR9, UR8, 0x18 ;  /* 0x0000000809087291 */ /* 0x010fe4000f8ec03f */
[----:B------:R-:W-:-:S04]  /*2260*/  ULEA.HI UR7, UR6, UR6, URZ, 0x1 ;  /* 0x0000000606077291 */ /* 0x000fc8000f8f083f */
[----:B------:R-:W-:-:S04]  /*2270*/  ULOP3.LUT UR7, UR7, 0x7fffe, URZ, 0xc0, !UPT ;  /* 0x0007fffe07077892 */ /* 0x000fc8000f8ec03f */
[----:B------:R-:W-:-:S04]  /*2280*/  UIADD3 UR7, UR6, -UR7, URZ ;  /* 0x8000000706077290 */ /* 0x000fc8000fffe03f */
[----:B------:R-:W-:-:S04]  /*2290*/  ULEA UR7, UR7, UR8, 0xd ;  /* 0x0000000807077291 */ /* 0x000fc8000f8e683f */
[----:B------:R-:W-:-:S04]  /*22a0*/  UIADD3 UR7, UR7, 0x100, URZ ;  /* 0x0000010007077890 */ /* 0x000fc8000fffe03f */
[----:B------:R-:W-:-:S04]  /*22b0*/  USHF.R.U32.HI UR7, URZ, 0x4, UR7 ;  /* 0x000000043f077899 */ /* 0x000fc80008011607 */
[----:B------:R-:W-:Y:S01]  /*22c0*/  ULOP3.LUT UR6, UR7, 0x3fff, URZ, 0xc0, !UPT ;  /* 0x00003fff07067892 */ /* 0x000fe2000f8ec03f */
[----:B0-----:R-:W-:-:S05]  /*22d0*/  ISETP.GE.AND P0, PT, R2, 0x1, PT ;  /* 0x000000010200780c */ /* 0x001fca0003f06270 */
[----:B------:R-:W-:Y:S01]  /*22e0*/  IMAD.U32 R4, RZ, RZ, UR6 ;  /* 0x00000006ff047e24 */ /* 0x000fe2000f8e00ff */
[----:B------:R-:W-:Y:S01]  /*22f0*/  UMOV UR4, URZ ;  /* 0x0000003f00047c82 */ /* 0x000fe20008000000 */
[----:B------:R-:W-:Y:S01]  /*2300*/  UMOV UR5, URZ ;  /* 0x0000003f00057c82 */ /* 0x000fe20008000000 */
[----:B------:R-:W-:Y:S02]  /*2310*/  IMAD.U32 R3, RZ, RZ, UR4 ;  /* 0x00000004ff037e24 */ /* 0x000fe4000f8e00ff */
[----:B------:R0:W-:Y:S01]  /*2320*/  STL [R1+0x408], R4 ;  /* 0x0004080401007387 */ /* 0x0001e20000100800 */
[----:B------:R-:W-:Y:S01]  /*2330*/  IMAD.U32 R2, RZ, RZ, UR8 ;  /* 0x00000008ff027e24 */ /* 0x000fe2000f8e00ff */
[----:B------:R-:W-:Y:S02]  /*2340*/  CS2R R228, SRZ ;  /* 0x0000000000e47805 */ /* 0x000fe4000001ff00 */
[----:B------:R-:W-:Y:S02]  /*2350*/  CS2R R226, SRZ ;  /* 0x0000000000e27805 */ /* 0x000fe4000001ff00 */
[----:B------:R-:W-:-:S02]  /*2360*/  CS2R R224, SRZ ;  /* 0x0000000000e07805 */ /* 0x000fc4000001ff00 */
[----:B------:R-:W-:Y:S02]  /*2370*/  CS2R R22, SRZ ;  /* 0x0000000000167805 */ /* 0x000fe4000001ff00 */
[----:B------:R-:W-:Y:S02]  /*2380*/  CS2R R20, SRZ ;  /* 0x0000000000147805 */ /* 0x000fe4000001ff00 */
[----:B------:R-:W-:Y:S02]  /*2390*/  CS2R R18, SRZ ;  /* 0x0000000000127805 */ /* 0x000fe4000001ff00 */
[----:B------:R-:W-:Y:S02]  /*23a0*/  CS2R R16, SRZ ;  /* 0x0000000000107805 */ /* 0x000fe4000001ff00 */
[----:B------:R-:W-:Y:S02]  /*23b0*/  CS2R R14, SRZ ;  /* 0x00000000000e7805 */ /* 0x000fe4000001ff00 */
[----:B------:R-:W-:-:S02]  /*23c0*/  CS2R R12, SRZ ;  /* 0x00000000000c7805 */ /* 0x000fc4000001ff00 */
[----:B------:R-:W-:Y:S02]  /*23d0*/  CS2R R10, SRZ ;  /* 0x00000000000a7805 */ /* 0x000fe4000001ff00 */
[----:B------:R-:W-:Y:S01]  /*23e0*/  CS2R R8, SRZ ;  /* 0x0000000000087805 */ /* 0x000fe2000001ff00 */
[----:B------:R-:W-:Y:S01]  /*23f0*/  IMAD.MOV.U32 R7, RZ, RZ, RZ ;  /* 0x000000ffff077224 */ /* 0x000fe200078e00ff */
[----:B------:R-:W-:Y:S02]  /*2400*/  CS2R R216, SRZ ;  /* 0x0000000000d87805 */ /* 0x000fe4000001ff00 */
        /* <DEDUP_REMOVED lines=99> */
[----:B--2---:R-:W-:-:S13]  /*2a40*/  R2UR UR6, R5 ;  /* 0x00000000050672ca */ /* 0x004fda00000e0000 */
[----:B0-----:R-:W-:Y:S01]  /*2a50*/  IMAD.U32 R4, RZ, RZ, UR6 ;  /* 0x00000006ff047e24 */ /* 0x001fe2000f8e00ff */
[----:B------:R-:W-:Y:S06]  /*2a60*/  @!P0 BRA `(.L_x_13) ;  /* 0x0000007400848947 */ /* 0x000fec0003800000 */
[----:B------:R-:W2:Y:S02]  /*2a70*/  LDL R3, [R1+0x40c] ;  /* 0x00040c0001037983 */ /* 0x000ea40000100800 */
[----:B--2---:R-:W-:-:S13]  /*2a80*/  R2UR UR4, R3 ;  /* 0x00000000030472ca */ /* 0x004fda00000e0000 */
[----:B------:R-:W-:-:S06]  /*2a90*/  UISETP.NE.AND UP0, UPT, UR4, 0x3, UPT ;  /* 0x000000030400788c */ /* 0x000fcc000bf05270 */
[----:B------:R-:W-:-:S13]  /*2aa0*/  PLOP3.LUT P1, PT, PT, PT, UP0, 0x80, 0x0 ;  /* 0x000000000000781c */ /* 0x000fda0003f2f008 */
[----:B------:R-:W-:Y:S05]  /*2ab0*/  @!P1 BRA `(.L_x_14) ;  /* 0x0000000000049947 */ /* 0x000fea0003800000 */
[----:B------:R-:W-:Y:S01]  /*2ac0*/  BPT.TRAP 0x1 ;  /* 0x000000040000795c */ /* 0x000fe20000300000 */
.L_x_14:
[----:B------:R-:W-:Y:S02]  /*2ad0*/  R2UR UR6, R2 ;  /* 0x00000000020672ca */ /* 0x000fe400000e0000 */
[----:B------:R-:W-:Y:S02]  /*2ae0*/  R2UR UR4, R6 ;  /* 0x00000000060472ca */ /* 0x000fe400000e0000 */
[----:B------:R-:W-:-:S11]  /*2af0*/  R2UR UR5, R5 ;  /* 0x00000000050572ca */ /* 0x000fd600000e0000 */
[----:B------:R-:W-:Y:S02]  /*2b00*/  ULEA UR4, UR4, UR6, 0x3 ;  /* 0x0000000604047291 */ /* 0x000fe4000f8e183f */
[----:B------:R-:W-:-:S05]  /*2b10*/  IMAD.U32 R0, RZ, RZ, UR5 ;  /* 0x00000005ff007e24 */ /* 0x000fca000f8e00ff */
[----:B------:R-:W-:-:S04]  /*2b20*/  SHF.L.U32 R0, R0, 0x1f, RZ ;  /* 0x0000001f00007819 */ /* 0x000fc800000006ff */
[----:B------:R0:W1:Y:S01]  /*2b30*/  SYNCS.PHASECHK.TRANS64.TRYWAIT P0, [UR4], R0 ;  /* 0x00000000ff0075a7 */ /* 0x0000620008000144 */
[----:B------:R-:W-:Y:S05]  /*2b40*/  @!P1 BRA `(.L_x_15) ;  /* 0x0000000000049947 */ /* 0x000fea0003800000 */
[----:B------:R-:W-:Y:S01]  /*2b50*/  BPT.TRAP 0x1 ;  /* 0x000000040000795c */ /* 0x000fe20000300000 */
.L_x_15:
[----:B------:R2:W-:Y:S01]  /*2b60*/  STL [R1+0x400], RZ ;  /* 0x000400ff01007387 */ /* 0x0005e20000100800 */
[----:B------:R-:W-:Y:S02]  /*2b70*/  UMOV UR5, 0x4 ;  /* 0x0000000400057882 */ /* 0x000fe40000000000 */
[----:B------:R-:W-:Y:S01]  /*2b80*/  IMAD.U32 R3, RZ, RZ, UR5 ;  /* 0x00000005ff037e24 */ /* 0x000fe2000f8e00ff */
[----:B-1----:R-:W-:Y:S06]  /*2b90*/  @P0 BRA `(.L_x_16) ;  /* 0x0000000000080947 */ /* 0x002fec0003800000 */
[----:B------:R-:W1:Y:S02]  /*2ba0*/  SYNCS.PHASECHK.TRANS64.TRYWAIT P0, [UR4], R0 ;  /* 0x00000000ff0075a7 */ /* 0x000e640008000144 */
[----:B-1----:R-:W-:Y:S05]  /*2bb0*/  @!P0 BRA `(.L_x_17) ;  /* 0x0000028800188947 */ /* 0x002fea0003800000 */
.L_x_16:
[----:B-1----:R-:W3:Y:S04]  /*2bc0*/  LDL R5, [R1+0x408] ;  /* 0x0004080001057983 */ /* 0x002ee80000100800 */
[----:B------:R-:W4:Y:S01]  /*2bd0*/  LDL R4, [R1+0x41c] ;  /* 0x00041c0001047983 */ /* 0x000f220000100800 */
[----:B------:R-:W-:Y:S01]  /*2be0*/  R2UR UR4, R2 ;  /* 0x00000000020472ca */ /* 0x000fe200000e0000 */
[----:B------:R-:W-:Y:S01]  /*2bf0*/  WARPGROUP.ARRIVE ;  /* 0x00000000000079c5 */ /* 0x000fe20000000000 */
[----:B------:R-:W-:Y:S01]  /*2c00*/  UMOV UR7, 0x40000040 ;  /* 0x4000004000077882 */ /* 0x000fe20000000000 */
[----:B------:R-:W-:Y:S01]  /*2c10*/  UMOV UR15, 0x40000040 ;  /* 0x40000040000f7882 */ /* 0x000fe20000000000 */
[----:B------:R-:W-:Y:S01]  /*2c20*/  UMOV UR59, 0x40000040 ;  /* 0x40000040003b7882 */ /* 0x000fe20000000000 */
[----:B------:R-:W-:Y:S01]  /*2c30*/  UMOV UR51, UR15 ;  /* 0x0000000f00337c82 */ /* 0x000fe20008000000 */
[----:B------:R-:W-:Y:S01]  /*2c40*/  UMOV UR55, 0x40000040 ;  /* 0x4000004000377882 */ /* 0x000fe20000000000 */
[----:B------:R-:W-:Y:S01]  /*2c50*/  UMOV UR47, 0x40000040 ;  /* 0x40000040002f7882 */ /* 0x000fe20000000000 */
[----:B------:R-:W-:Y:S01]  /*2c60*/  UMOV UR11, 0x40000040 ;  /* 0x40000040000b7882 */ /* 0x000fe20000000000 */
[----:B------:R-:W-:Y:S01]  /*2c70*/  UMOV UR19, 0x40000040 ;  /* 0x4000004000137882 */ /* 0x000fe20000000000 */
[----:B------:R-:W-:Y:S01]  /*2c80*/  UMOV UR23, 0x40000040 ;  /* 0x4000004000177882 */ /* 0x000fe20000000000 */
[----:B------:R-:W-:Y:S01]  /*2c90*/  UMOV UR27, 0x40000040 ;  /* 0x40000040001b7882 */ /* 0x000fe20000000000 */
[----:B------:R-:W-:Y:S01]  /*2ca0*/  UMOV UR31, 0x40000040 ;  /* 0x40000040001f7882 */ /* 0x000fe20000000000 */
[----:B------:R-:W-:Y:S01]  /*2cb0*/  UIADD3 UR4, UR4, 0x18100, URZ ;  /* 0x0001810004047890 */ /* 0x000fe2000fffe03f */
[----:B------:R-:W-:Y:S01]  /*2cc0*/  STL [R1+0x3fc], RZ ;  /* 0x0003fcff01007387 */ /* 0x000fe20000100800 */
[----:B------:R-:W-:Y:S01]  /*2cd0*/  UMOV UR35, 0x40000040 ;  /* 0x4000004000237882 */ /* 0x000fe20000000000 */
[----:B------:R-:W-:Y:S01]  /*2ce0*/  UMOV UR39, 0x40000040 ;  /* 0x4000004000277882 */ /* 0x000fe20000000000 */
[----:B------:R-:W-:Y:S01]  /*2cf0*/  USHF.R.U32.HI UR4, URZ, 0x4, UR4 ;  /* 0x000000043f047899 */ /* 0x000fe20008011604 */
[----:B------:R-:W-:Y:S01]  /*2d00*/  STL [R1+0x3f8], RZ ;  /* 0x0003f8ff01007387 */ /* 0x000fe20000100800 */
[----:B------:R-:W-:-:S02]  /*2d10*/  UMOV UR43, 0x40000040 ;  /* 0x40000040002b7882 */ /* 0x000fc40000000000 */
[----:B------:R-:W-:Y:S01]  /*2d20*/  ULOP3.LUT UR4, UR4, 0x3fff, URZ, 0xc0, !UPT ;  /* 0x00003fff04047892 */ /* 0x000fe2000f8ec03f */
[----:B------:R-:W-:Y:S03]  /*2d30*/  STL [R1+0x3f4], RZ ;  /* 0x0003f4ff01007387 */ /* 0x000fe60000100800 */
[----:B------:R-:W-:Y:S01]  /*2d40*/  ULOP3.LUT UR4, UR4, 0x10000, URZ, 0xfc, !UPT ;  /* 0x0001000004047892 */ /* 0x000fe2000f8efc3f */
        /* <DEDUP_REMOVED lines=67> */
[----:B------:R-:W-:Y:S01]  /*3180*/  STL [R1+0x2e4], RZ ;  /* 0x0002e4ff01007387 */ /* 0x000fe20000100800 */
[----:B---3--:R-:W-:-:S03]  /*3190*/  R2UR UR6, R5 ;  /* 0x00000000050672ca */ /* 0x008fc600000e0000 */
[----:B------:R-:W-:Y:S01]  /*31a0*/  STL [R1+0x2e0], RZ ;  /* 0x0002e0ff01007387 */ /* 0x000fe20000100800 */
[----:B----4-:R-:W-:-:S03]  /*31b0*/  R2UR UR5, R4 ;  /* 0x00000000040572ca */ /* 0x010fc600000e0000 */
[----:B------:R-:W-:Y:S04]  /*31c0*/  STL [R1+0x2dc], RZ ;  /* 0x0002dcff01007387 */ /* 0x000fe80000100800 */
[----:B------:R-:W-:Y:S02]  /*31d0*/  STL [R1+0x2d8], RZ ;  /* 0x0002d8ff01007387 */ /* 0x000fe40000100800 */
[----:B------:R-:W-:Y:S02]  /*31e0*/  ULOP3.LUT UR49, UR6, 0x10000, URZ, 0xfc, !UPT ;  /* 0x0001000006317892 */ /* 0x000fe4000f8efc3f */
[----:B------:R-:W-:Y:S02]  /*31f0*/  STL [R1+0x2d4], RZ ;  /* 0x0002d4ff01007387 */ /* 0x000fe40000100800 */
[----:B------:R-:W-:-:S02]  /*3200*/  UIMAD UR49, UR5, 0x600, UR49 ;  /* 0x00000600053178a4 */ /* 0x000fc4000f8e0231 */
[----:B------:R-:W-:Y:S01]  /*3210*/  UIMAD UR48, UR5, 0x780, UR4 ;  /* 0x00000780053078a4 */ /* 0x000fe2000f8e0204 */
[----:B------:R-:W-:Y:S02]  /*3220*/  STL [R1+0x2d0], RZ ;  /* 0x0002d0ff01007387 */ /* 0x000fe40000100800 */
[----:B------:R-:W-:Y:S01]  /*3230*/  UMOV UR5, 0x40000040 ;  /* 0x4000004000057882 */ /* 0x000fe20000000000 */
[----:B------:R-:W-:Y:S01]  /*3240*/  UIADD3 UR8, UR48, 0x80, URZ ;  /* 0x0000008030087890 */ /* 0x000fe2000fffe03f */
[----:B------:R-:W-:Y:S01]  /*3250*/  STL [R1+0x2cc], RZ ;  /* 0x0002ccff01007387 */ /* 0x000fe20000100800 */
[----:B------:R-:W-:Y:S01]  /*3260*/  UMOV UR4, UR49 ;  /* 0x0000003100047c82 */ /* 0x000fe20008000000 */
[----:B------:R-:W-:Y:S01]  /*3270*/  UMOV UR6, UR48 ;  /* 0x0000003000067c82 */ /* 0x000fe20008000000 */
[----:B------:R-:W-:Y:S01]  /*3280*/  UMOV UR12, UR4 ;  /* 0x00000004000c7c82 */ /* 0x000fe20008000000 */
[----:B------:R-:W-:Y:S01]  /*3290*/  QGMMA.64x16x32.F32.E4M3.E4M3 R12, gdesc[UR4], RZ, !UPT, gsb0 ;  /* 0x00200000040c79f3 */ /* 0x000fe2000c0008ff */
[----:B------:R-:W-:Y:S01]  /*32a0*/  UMOV UR13, UR5 ;  /* 0x00000005000d7c82 */ /* 0x000fe20008000000 */
[----:B------:R-:W-:Y:S01]  /*32b0*/  UMOV UR14, UR8 ;  /* 0x00000008000e7c82 */ /* 0x000fe20008000000 */
[----:B------:R-:W-:Y:S01]  /*32c0*/  UIADD3 UR9, UR48, 0x100, URZ ;  /* 0x0000010030097890 */ /* 0x000fe2000fffe03f */
[----:B------:R-:W-:Y:S01]  /*32d0*/  STL [R1+0x2c8], RZ ;  /* 0x0002c8ff01007387 */ /* 0x000fe20000100800 */
[----:B------:R-:W-:Y:S01]  /*32e0*/  UMOV UR50, UR14 ;  /* 0x0000000e00327c82 */ /* 0x000fe20008000000 */
[----:B------:R-:W-:Y:S01]  /*32f0*/  UIADD3 UR58, UR48, 0x180, URZ ;  /* 0x00000180303a7890 */ /* 0x000fe2000fffe03f */
[----:B------:R-:W-:Y:S01]  /*3300*/  UMOV UR56, UR4 ;  /* 0x0000000400387c82 */ /* 0x000fe20008000000 */
[----:B------:R-:W-:Y:S01]  /*3310*/  UMOV UR57, UR5 ;  /* 0x0000000500397c82 */ /* 0x000fe20008000000 */
[----:B------:R-:W-:Y:S01]  /*3320*/  UIADD3 UR54, UR48, 0x200, URZ ;  /* 0x0000020030367890 */ /* 0x000fe2000fffe03f */
[----:B------:R-:W-:Y:S01]  /*3330*/  STL [R1+0x2c4], RZ ;  /* 0x0002c4ff01007387 */ /* 0x000fe20000100800 */
        /* <DEDUP_REMOVED lines=34> */
[----:B------:R-:W-:-:S02]  /*3560*/  UMOV UR41, UR5 ;  /* 0x0000000500297c82 */ /* 0x000fc40008000000 */
[----:B------:R-:W-:Y:S01]  /*3570*/  STL [R1+0x2a0], RZ ;  /* 0x0002a0ff01007387 */ /* 0x000fe20000100800 */
[----:B------:R-:W-:Y:S02]  /*3580*/  WARPGROUP.DEPBAR.LE gsb0, 0x0 ;  /* 0x00008000000079c5 */ /* 0x000fe40000010000 */
[----:B------:R-:W-:Y:S01]  /*3590*/  WARPGROUP.ARRIVE ;  /* 0x00000000000079c5 */ /* 0x000fe20000000000 */
[----:B------:R-:W-:Y:S01]  /*35a0*/  IMAD.MOV.U32 R11, RZ, RZ, R12 ;  /* 0x000000ffff0b7224 */ /* 0x000fe200078e000c */
[----:B------:R-:W-:Y:S01]  /*35b0*/  MOV R9, R14 ;  /* 0x0000000e00097202 */ /* 0x000fe20000000f00 */
[----:B------:R-:W-:Y:S01]  /*35c0*/  IMAD.MOV.U32 R10, RZ, RZ, R13 ;  /* 0x000000ffff0a7224 */ /* 0x000fe200078e000d */
[----:B------:R-:W-:Y:S01]  /*35d0*/  STL [R1+0x29c], RZ ;  /* 0x00029cff01007387 */ /* 0x000fe20000100800 */
[----:B------:R-:W-:Y:S01]  /*35e0*/  IMAD.MOV.U32 R8, RZ, RZ, R15 ;  /* 0x000000ffff087224 */ /* 0x000fe200078e000f */
[----:B------:R-:W-:Y:S01]  /*35f0*/  QGMMA.64x16x32.F32.E4M3.E4M3 R20, gdesc[UR12], RZ, !UPT, gsb0 ;  /* 0x002000000c1479f3 */ /* 0x000fe2000c0008ff */
[----:B------:R-:W-:Y:S01]  /*3600*/  UMOV UR12, UR4 ;  /* 0x00000004000c7c82 */ /* 0x000fe20008000000 */
[----:B------:R-:W-:Y:S01]  /*3610*/  UMOV UR13, UR5 ;  /* 0x00000005000d7c82 */ /* 0x000fe20008000000 */
[----:B------:R-:W-:Y:S01]  /*3620*/  UMOV UR14, UR9 ;  /* 0x00000009000e7c82 */ /* 0x000fe20008000000 */
[----:B------:R-:W-:Y:S01]  /*3630*/  UMOV UR15, 0x40000040 ;  /* 0x40000040000f7882 */ /* 0x000fe20000000000 */
[----:B------:R-:W-:Y:S01]  /*3640*/  UMOV UR8, UR14 ;  /* 0x0000000e00087c82 */ /* 0x000fe20008000000 */
[----:B------:R-:W-:Y:S01]  /*3650*/  UMOV UR9, UR15 ;  /* 0x0000000f00097c82 */ /* 0x000fe20008000000 */
[----:B------:R-:W-:Y:S01]  /*3660*/  STL [R1+0x298], RZ ;  /* 0x000298ff01007387 */ /* 0x000fe20000100800 */
[----:B------:R-:W-:-:S02]  /*3670*/  IMAD.MOV.U32 R7, RZ, RZ, R16 ;  /* 0x000000ffff077224 */ /* 0x000fc400078e0010 */
[----:B------:R-:W-:Y:S01]  /*3680*/  IMAD.MOV.U32 R6, RZ, RZ, R17 ;  /* 0x000000ffff067224 */ /* 0x000fe200078e0011 */
[----:B------:R-:W-:Y:S01]  /*3690*/  STL [R1+0x294], RZ ;  /* 0x000294ff01007387 */ /* 0x000fe20000100800 */
[----:B------:R-:W-:Y:S02]  /*36a0*/  IMAD.MOV.U32 R5, RZ, RZ, R18 ;  /* 0x000000ffff057224 */ /* 0x000fe400078e0012 */
[----:B0-----:R-:W-:Y:S01]  /*36b0*/  IMAD.MOV.U32 R0, RZ, RZ, R19 ;  /* 0x000000ffff007224 */ /* 0x001fe200078e0013 */
        /* <DEDUP_REMOVED lines=10> */
[----:B------:R-:W-:-:S02]  /*3760*/  WARPGROUP.DEPBAR.LE gsb0, 0x0 ;  /* 0x00008000000079c5 */ /* 0x000fc40000010000 */
[----:B------:R-:W-:Y:S01]  /*3770*/  IMAD.MOV.U32 R15, RZ, RZ, R24 ;  /* 0x000000ffff0f7224 */ /* 0x000fe200078e0018 */
[----:B------:R-:W-:Y:S01]  /*3780*/  MOV R14, R25 ;  /* 0x00000019000e7202 */ /* 0x000fe20000000f00 */
[----:B------:R-:W-:Y:S01]  /*3790*/  IMAD.MOV.U32 R13, RZ, RZ, R26 ;  /* 0x000000ffff0d7224 */ /* 0x000fe200078e001a */
[----:B------:R-:W-:Y:S01]  /*37a0*/  STL [R1+0x268], RZ ;  /* 0x000268ff01007387 */ /* 0x000fe20000100800 */
[----:B------:R-:W-:Y:S02]  /*37b0*/  IMAD.MOV.U32 R12, RZ, RZ, R27 ;  /* 0x000000ffff0c7224 */ /* 0x000fe400078e001b */
[----:B------:R-:W-:Y:S01]  /*37c0*/  WARPGROUP.ARRIVE ;  /* 0x00000000000079c5 */ /* 0x000fe20000000000 */
[----:B------:R-:W-:Y:S01]  /*37d0*/  STL [R1+0x264], RZ ;  /* 0x000264ff01007387 */ /* 0x000fe20000100800 */
[----:B------:R-:W-:Y:S02]  /*37e0*/  IMAD.MOV.U32 R19, RZ, RZ, R20 ;  /* 0x000000ffff137224 */ /* 0x000fe400078e0014 */
[----:B------:R-:W-:Y:S01]  /*37f0*/  IMAD.MOV.U32 R18, RZ, RZ, R21 ;  /* 0x000000ffff127224 */ /* 0x000fe200078e0015 */
[----:B------:R-:W-:Y:S01]  /*3800*/  STL [R1+0x260], RZ ;  /* 0x000260ff01007387 */ /* 0x000fe20000100800 */
[----:B------:R-:W-:Y:S01]  /*3810*/  QGMMA.64x16x32.F32.E4M3.E4M3 R24, gdesc[UR12], RZ, !UPT, gsb0 ;  /* 0x002000000c1879f3 */ /* 0x000fe2000c0008ff */
[----:B------:R-:W-:Y:S01]  /*3820*/  UIADD3 UR14, UR48, 0x380, URZ ;  /* 0x00000380300e7890 */ /* 0x000fe2000fffe03f */
[----:B------:R-:W-:Y:S01]  /*3830*/  IMAD.MOV.U32 R17, RZ, RZ, R22 ;  /* 0x000000ffff117224 */ /* 0x000fe200078e0016 */
[----:B------:R-:W-:Y:S01]  /*3840*/  UMOV UR12, UR4 ;  /* 0x00000004000c7c82 */ /* 0x000fe20008000000 */
[----:B------:R-:W-:Y:S01]  /*3850*/  UMOV UR13, UR5 ;  /* 0x00000005000d7c82 */ /* 0x000fe20008000000 */
[----:B------:R-:W-:Y:S01]  /*3860*/  UMOV UR15, 0x40000040 ;  /* 0x40000040000f7882 */ /* 0x000fe20000000000 */
[----:B------:R-:W-:Y:S01]  /*3870*/  STL [R1+0x25c], RZ ;  /* 0x00025cff01007387 */ /* 0x000fe20000100800 */
[----:B------:R-:W-:-:S03]  /*3880*/  IMAD.MOV.U32 R16, RZ, RZ, R23 ;  /* 0x000000ffff107224 */ /* 0x000fc600078e0017 */
        /* <DEDUP_REMOVED lines=12> */
[----:B------:R-:W-:Y:S01]  /*3950*/  WARPGROUP.ARRIVE ;  /* 0x00000000000079c5 */ /* 0x000fe20000000000 */
[----:B------:R-:W-:Y:S04]  /*3960*/  STL [R1+0x22c], RZ ;  /* 0x00022cff01007387 */ /* 0x000fe80000100800 */
[----:B------:R-:W-:Y:S01]  /*3970*/  STL [R1+0x228], RZ ;  /* 0x000228ff01007387 */ /* 0x000fe20000100800 */
[----:B------:R-:W-:Y:S01]  /*3980*/  QGMMA.64x16x32.F32.E4M3.E4M3 R208, gdesc[UR56], RZ, !UPT, gsb0 ;  /* 0x0020000038d079f3 */ /* 0x000fe2000c0008ff */
[----:B------:R-:W-:Y:S01]  /*3990*/  UMOV UR56, UR8 ;  /* 0x0000000800387c82 */ /* 0x000fe20008000000 */
[----:B------:R-:W-:Y:S01]  /*39a0*/  UMOV UR57, UR9 ;  /* 0x0000000900397c82 */ /* 0x000fe20008000000 */
[----:B------:R-:W-:Y:S01]  /*39b0*/  UMOV UR8, UR4 ;  /* 0x0000000400087c82 */ /* 0x000fe20008000000 */
[----:B------:R-:W-:Y:S01]  /*39c0*/  UMOV UR9, UR5 ;  /* 0x0000000500097c82 */ /* 0x000fe20008000000 */
[----:B------:R-:W-:Y:S01]  /*39d0*/  STL [R1+0x224], RZ ;  /* 0x000224ff01007387 */ /* 0x000fe20000100800 */
[----:B------:R-:W-:Y:S01]  /*39e0*/  UMOV UR4, UR56 ;  /* 0x0000003800047c82 */ /* 0x000fe20008000000 */
[----:B------:R-:W-:-:S02]  /*39f0*/  UMOV UR5, UR57 ;  /* 0x0000003900057c82 */ /* 0x000fc40008000000 */
        /* <DEDUP_REMOVED lines=15> */
[----:B------:R-:W-:Y:S03]  /*3af0*/  QGMMA.64x16x32.F32.E4M3.E4M3 R192, gdesc[UR52], RZ, !UPT, gsb0 ;  /* 0x0020000034c079f3 */ /* 0x000fe6000c0008ff */
        /* <DEDUP_REMOVED lines=30> */
[----:B------:R-:W-:Y:S01]  /*3ce0*/  STL.64 [R1], R24 ;  /* 0x0000001801007387 */ /* 0x000fe20000100a00 */
[----:B------:R-:W-:-:S02]  /*3cf0*/  WARPGROUP.DEPBAR.LE gsb0, 0x0 ;  /* 0x00008000000079c5 */ /* 0x000fc40000010000 */
[----:B------:R-:W-:Y:S01]  /*3d00*/  WARPGROUP.ARRIVE ;  /* 0x00000000000079c5 */ /* 0x000fe20000000000 */
[----:B------:R-:W-:Y:S04]  /*3d10*/  STL.64 [R1+0x8], R26 ;  /* 0x0000081a01007387 */ /* 0x000fe80000100a00 */
[----:B------:R-:W-:Y:S01]  /*3d20*/  STL.64 [R1+0x10], R28 ;  /* 0x0000101c01007387 */ /* 0x000fe20000100a00 */
[----:B------:R-:W-:Y:S01]  /*3d30*/  QGMMA.64x16x32.F32.E4M3.E4M3 R160, gdesc[UR8], RZ, !UPT, gsb0 ;  /* 0x0020000008a079f3 */ /* 0x000fe2000c0008ff */
[----:B------:R-:W-:Y:S02]  /*3d40*/  UIADD3 UR8, UR49, 0x400, URZ ;  /* 0x0000040031087890 */ /* 0x000fe4000fffe03f */
[----:B------:R-:W-:Y:S04]  /*3d50*/  STL.64 [R1+0x18], R30 ;  /* 0x0000181e01007387 */ /* 0x000fe80000100a00 */
[----:B------:R-:W-:Y:S04]  /*3d60*/  STL.64 [R1+0x598], R214 ;  /* 0x000598d601007387 */ /* 0x000fe80000100a00 */
[----:B------:R-:W-:Y:S04]  /*3d70*/  STL.64 [R1+0x590], R212 ;  /* 0x000590d401007387 */ /* 0x000fe80000100a00 */
[----:B------:R-:W-:Y:S04]  /*3d80*/  STL.64 [R1+0x588], R210 ;  /* 0x000588d201007387 */ /* 0x000fe80000100a00 */
[----:B------:R-:W-:Y:S04]  /*3d90*/  STL.64 [R1+0x580], R208 ;  /* 0x000580d001007387 */ /* 0x000fe80000100a00 */
[----:B------:R0:W-:Y:S04]  /*3da0*/  STL.64 [R1+0x5b8], R198 ;  /* 0x0005b8c601007387 */ /* 0x0001e80000100a00 */
[----:B------:R1:W-:Y:S04]  /*3db0*/  STL.64 [R1+0x5b0], R196 ;  /* 0x0005b0c401007387 */ /* 0x0003e80000100a00 */
[----:B------:R3:W-:Y:S04]  /*3dc0*/  STL.64 [R1+0x5a8], R194 ;  /* 0x0005a8c201007387 */ /* 0x0007e80000100a00 */
[----:B------:R4:W-:Y:S01]  /*3dd0*/  STL.64 [R1+0x5a0], R192 ;  /* 0x0005a0c001007387 */ /* 0x0009e20000100a00 */
[----:B0-----:R-:W-:-:S02]  /*3de0*/  IMAD.MOV.U32 R198, RZ, RZ, R13 ;  /* 0x000000ffffc67224 */ /* 0x001fc400078e000d */
[----:B------:R-:W-:Y:S01]  /*3df0*/  IMAD.MOV.U32 R199, RZ, RZ, R12 ;  /* 0x000000ffffc77224 */ /* 0x000fe200078e000c */
[----:B------:R-:W-:Y:S01]  /*3e00*/  STL.64 [R1+0x5d8], R182 ;  /* 0x0005d8b601007387 */ /* 0x000fe20000100a00 */
[----:B-1----:R-:W-:Y:S02]  /*3e10*/  IMAD.MOV.U32 R196, RZ, RZ, R15 ;  /* 0x000000ffffc47224 */ /* 0x002fe400078e000f */
[----:B------:R-:W-:Y:S01]  /*3e20*/  IMAD.MOV.U32 R197, RZ, RZ, R14 ;  /* 0x000000ffffc57224 */ /* 0x000fe200078e000e */
[----:B------:R0:W-:Y:S01]  /*3e30*/  STL.64 [R1+0x5d0], R180 ;  /* 0x0005d0b401007387 */ /* 0x0001e20000100a00 */
[----:B---3--:R-:W-:Y:S02]  /*3e40*/  IMAD.MOV.U32 R194, RZ, RZ, R17 ;  /* 0x000000ffffc27224 */ /* 0x008fe400078e0011 */
[----:B------:R-:W-:Y:S01]  /*3e50*/  IMAD.MOV.U32 R195, RZ, RZ, R16 ;  /* 0x000000ffffc37224 */ /* 0x000fe200078e0010 */
[----:B------:R1:W-:Y:S01]  /*3e60*/  STL.64 [R1+0x5c8], R178 ;  /* 0x0005c8b201007387 */ /* 0x0003e20000100a00 */
[----:B----4-:R-:W-:-:S02]  /*3e70*/  IMAD.MOV.U32 R192, RZ, RZ, R19 ;  /* 0x000000ffffc07224 */ /* 0x010fc400078e0013 */
[----:B------:R-:W-:Y:S01]  /*3e80*/  IMAD.MOV.U32 R193, RZ, RZ, R18 ;  /* 0x000000ffffc17224 */ /* 0x000fe200078e0012 */
[----:B------:R3:W-:Y:S01]  /*3e90*/  STL.64 [R1+0x5c0], R176 ;  /* 0x0005c0b001007387 */ /* 0x0007e20000100a00 */
[----:B------:R-:W-:Y:S02]  /*3ea0*/  WARPGROUP.DEPBAR.LE gsb0, 0x0 ;  /* 0x00008000000079c5 */ /* 0x000fe40000010000 */
[----:B------:R-:W-:Y:S01]  /*3eb0*/  WARPGROUP.ARRIVE ;  /* 0x00000000000079c5 */ /* 0x000fe20000000000 */
[----:B------:R-:W-:Y:S01]  /*3ec0*/  STL.64 [R1+0x5f8], R166 ;  /* 0x0005f8a601007387 */ /* 0x000fe20000100a00 */
[----:B0-----:R-:W-:Y:S02]  /*3ed0*/  IMAD.MOV.U32 R180, RZ, RZ, R7 ;  /* 0x000000ffffb47224 */ /* 0x001fe400078e0007 */
[----:B------:R-:W-:Y:S01]  /*3ee0*/  IMAD.MOV.U32 R181, RZ, RZ, R6 ;  /* 0x000000ffffb57224 */ /* 0x000fe200078e0006 */
[----:B------:R-:W-:Y:S01]  /*3ef0*/  STL.64 [R1+0x5f0], R164 ;  /* 0x0005f0a401007387 */ /* 0x000fe20000100a00 */
[----:B------:R-:W-:Y:S01]  /*3f00*/  QGMMA.64x16x32.F32.E4M3.E4M3 R144, gdesc[UR12], RZ, !UPT, gsb0 ;  /* 0x002000000c9079f3 */ /* 0x000fe2000c0008ff */
[----:B-1----:R-:W-:-:S02]  /*3f10*/  IMAD.MOV.U32 R178, RZ, RZ, R9 ;  /* 0x000000ffffb27224 */ /* 0x002fc400078e0009 */
[----:B------:R-:W-:Y:S01]  /*3f20*/  STL.64 [R1+0x5e8], R162 ;  /* 0x0005e8a201007387 */ /* 0x000fe20000100a00 */
[----:B---3--:R-:W-:Y:S01]  /*3f30*/  MOV R176, R11 ;  /* 0x0000000b00b07202 */ /* 0x008fe20000000f00 */
[----:B------:R-:W-:Y:S02]  /*3f40*/  IMAD.MOV.U32 R177, RZ, RZ, R10 ;  /* 0x000000ffffb17224 */ /* 0x000fe400078e000a */
[----:B------:R0:W-:Y:S01]  /*3f50*/  STL.64 [R1+0x5e0], R160 ;  /* 0x0005e0a001007387 */ /* 0x0001e20000100a00 */
[----:B------:R-:W-:Y:S02]  /*3f60*/  IMAD.MOV.U32 R179, RZ, RZ, R8 ;  /* 0x000000ffffb37224 */ /* 0x000fe400078e0008 */
[----:B------:R-:W-:Y:S01]  /*3f70*/  IMAD.MOV.U32 R182, RZ, RZ, R5 ;  /* 0x000000ffffb67224 */ /* 0x000fe200078e0005 */
        /* <DEDUP_REMOVED lines=15> */
[----:B------:R-:W3:Y:S01]  /*4070*/  LDL.LU.64 R208, [R1] ;  /* 0x0000000001d07983 */ /* 0x000ee20000300a00 */
[----:B------:R-:W-:Y:S03]  /*4080*/  QGMMA.64x16x32.F32.E4M3.E4M3 R128, gdesc[UR16], RZ, !UPT, gsb0 ;  /* 0x00200000108079f3 */ /* 0x000fe6000c0008ff */
[----:B------:R-:W3:Y:S04]  /*4090*/  LDL.LU.64 R210, [R1+0x8] ;  /* 0x0000080001d27983 */ /* 0x000ee80000300a00 */
[----:B------:R-:W3:Y:S04]  /*40a0*/  LDL.LU.64 R212, [R1+0x10] ;  /* 0x0000100001d47983 */ /* 0x000ee80000300a00 */
[----:B------:R-:W3:Y:S01]  /*40b0*/  LDL.LU.64 R214, [R1+0x18] ;  /* 0x0000180001d67983 */ /* 0x000ee20000300a00 */
[----:B------:R-:W-:-:S02]  /*40c0*/  WARPGROUP.DEPBAR.LE gsb0, 0x0 ;  /* 0x00008000000079c5 */ /* 0x000fc40000010000 */
[----:B------:R-:W-:-:S06]  /*40d0*/  WARPGROUP.ARRIVE ;  /* 0x00000000000079c5 */ /* 0x000fcc0000000000 */
[----:B------:R-:W-:Y:S03]  /*40e0*/  QGMMA.64x16x32.F32.E4M3.E4M3 R112, gdesc[UR20], RZ, !UPT, gsb0 ;  /* 0x00200000147079f3 */ /* 0x000fe6000c0008ff */
[----:B------:R-:W-:Y:S02]  /*40f0*/  WARPGROUP.DEPBAR.LE gsb0, 0x0 ;  /* 0x00008000000079c5 */ /* 0x000fe40000010000 */
        /* <DEDUP_REMOVED lines=13> */
[----:B------:R-:W-:Y:S01]  /*41d0*/  QGMMA.64x16x32.F32.E4M3.E4M3 R32, gdesc[UR40], RZ, !UPT, gsb0 ;  /* 0x00200000282079f3 */ /* 0x000fe2000c0008ff */
[----:B------:R-:W-:Y:S01]  /*41e0*/  UMOV UR40, UR8 ;  /* 0x0000000800287c82 */ /* 0x000fe20008000000 */
[----:B------:R-:W-:Y:S01]  /*41f0*/  UMOV UR41, 0x40000040 ;  /* 0x4000004000297882 */ /* 0x000fe20000000000 */
[----:B------:R-:W-:Y:S01]  /*4200*/  UMOV UR36, UR40 ;  /* 0x0000002800247c82 */ /* 0x000fe20008000000 */
        /* <DEDUP_REMOVED lines=49> */
[----:B------:R-:W-:Y:S01]  /*4520*/  UMOV UR9, UR41 ;  /* 0x0000002900097c82 */ /* 0x000fe20008000000 */
[----:B------:R-:W-:Y:S01]  /*4530*/  UMOV UR10, UR4 ;  /* 0x00000004000a7c82 */ /* 0x000fe20008000000 */
[----:B------:R-:W-:Y:S01]  /*4540*/  UMOV UR11, UR5 ;  /* 0x00000005000b7c82 */ /* 0x000fe20008000000 */
        /* <DEDUP_REMOVED lines=18> */
[----:B------:R-:W-:Y:S01]  /*4670*/  QGMMA.64x16x32.F32.E4M3.E4M3 R8, gdesc[UR8], RZ, !UPT, gsb0 ;  /* 0x00200000080879f3 */ /* 0x000fe2000c0008ff */
[----:B------:R-:W-:Y:S01]  /*4680*/  UMOV UR4, UR40 ;  /* 0x0000002800047c82 */ /* 0x000fe20008000000 */
[----:B------:R-:W-:Y:S01]  /*4690*/  UMOV UR5, UR41 ;  /* 0x0000002900057c82 */ /* 0x000fe20008000000 */
[----:B------:R-:W-:Y:S02]  /*46a0*/  WARPGROUP.DEPBAR.LE gsb0, 0x0 ;  /* 0x00008000000079c5 */ /* 0x000fe40000010000 */
[----:B0-----:R-:W-:-:S06]  /*46b0*/  WARPGROUP.ARRIVE ;  /* 0x00000000000079c5 */ /* 0x001fcc0000000000 */
[----:B------:R-:W-:Y:S01]  /*46c0*/  QGMMA.64x16x32.F32.E4M3.E4M3 R160, gdesc[UR4], RZ, !UPT, gsb0 ;  /* 0x0020000004a079f3 */ /* 0x000fe2000c0008ff */
[----:B------:R-:W-:Y:S02]  /*46d0*/  UIADD3 UR12, UR49, 0x2, URZ ;  /* 0x00000002310c7890 */ /* 0x000fe4000fffe03f */
[----:B------:R-:W-:Y:S01]  /*46e0*/  UIADD3 UR8, UR48, 0x2, URZ ;  /* 0x0000000230087890 */ /* 0x000fe2000fffe03f */
[----:B------:R-:W-:Y:S01]  /*46f0*/  UMOV UR5, 0x40000040 ;  /* 0x4000004000057882 */ /* 0x000fe20000000000 */
[----:B------:R-:W-:-:S03]  /*4700*/  UMOV UR7, 0x40000040 ;  /* 0x4000004000077882 */ /* 0x000fc60000000000 */
[----:B------:R-:W-:Y:S02]  /*4710*/  UMOV UR4, UR12 ;  /* 0x0000000c00047c82 */ /* 0x000fe40008000000 */
[----:B------:R-:W-:Y:S01]  /*4720*/  UMOV UR6, UR8 ;  /* 0x0000000800067c82 */ /* 0x000fe20008000000 */
[----:B------:R-:W-:Y:S02]  /*4730*/  WARPGROUP.DEPBAR.LE gsb0, 0x0 ;  /* 0x00008000000079c5 */ /* 0x000fe40000010000 */
[----:B------:R-:W-:-:S06]  /*4740*/  WARPGROUP.ARRIVE ;  /* 0x00000000000079c5 */ /* 0x000fcc0000000000 */
[----:B------:R-:W-:Y:S01]  /*4750*/  QGMMA.64x16x32.F32.E4M3.E4M3 R176, gdesc[UR4], R176, gsb0 ;  /* 0x0020000004b079f3 */ /* 0x000fe200080008b0 */
[----:B------:R-:W-:Y:S01]  /*4760*/  UIADD3 UR9, UR48, 0x82, URZ ;  /* 0x0000008230097890 */ /* 0x000fe2000fffe03f */
[----:B------:R-:W-:Y:S01]  /*4770*/  UMOV UR16, UR4 ;  /* 0x0000000400107c82 */ /* 0x000fe20008000000 */
[----:B------:R-:W-:Y:S01]  /*4780*/  UMOV UR17, UR5 ;  /* 0x0000000500117c82 */ /* 0x000fe20008000000 */
[----:B------:R-:W-:-:S04]  /*4790*/  UMOV UR19, 0x40000040 ;  /* 0x4000004000137882 */ /* 0x000fc80000000000 */
        /* <DEDUP_REMOVED lines=9> */
[----:B------:R-:W-:Y:S01]  /*4830*/  STL [R1+0x150], RZ ;  /* 0x000150ff01007387 */ /* 0x000fe20000100800 */
[----:B------:R-:W-:Y:S02]  /*4840*/  IMAD.MOV.U32 R21, RZ, RZ, R166 ;  /* 0x000000ffff157224 */ /* 0x000fe400078e00a6 */
[----:B------:R-:W-:Y:S01]  /*4850*/  IMAD.MOV.U32 R20, RZ, RZ, R167 ;  /* 0x000000ffff147224 */ /* 0x000fe200078e00a7 */
[----:B------:R-:W-:Y:S01]  /*4860*/  MOV R225, R162 ;  /* 0x000000a200e17202 */ /* 0x000fe20000000f00 */
[----:B------:R-:W-:Y:S01]  /*4870*/  IMAD.MOV.U32 R23, RZ, RZ, R164 ;  /* 0x000000ffff177224 */ /* 0x000fe200078e00a4 */
[----:B------:R-:W4:Y:S01]  /*4880*/  LDL.LU.64 R166, [R1+0x5f8] ;  /* 0x0005f80001a67983 */ /* 0x000f220000300a00 */
[----:B------:R-:W-:Y:S02]  /*4890*/  WARPGROUP.DEPBAR.LE gsb0, 0x0 ;  /* 0x00008000000079c5 */ /* 0x000fe40000010000 */
[----:B---3--:R-:W-:-:S06]  /*48a0*/  WARPGROUP.ARRIVE ;  /* 0x00000000000079c5 */ /* 0x008fcc0000000000 */
[----:B------:R-:W-:Y:S01]  /*48b0*/  QGMMA.64x16x32.F32.E4M3.E4M3 R208, gdesc[UR12], R208, gsb0 ;  /* 0x002000000cd079f3 */ /* 0x000fe200080008d0 */
[----:B------:R-:W-:Y:S02]  /*48c0*/  IMAD.MOV.U32 R22, RZ, RZ, R165 ;  /* 0x000000ffff167224 */ /* 0x000fe400078e00a5 */
[----:B------:R-:W-:Y:S01]  /*48d0*/  IMAD.MOV.U32 R224, RZ, RZ, R163 ;  /* 0x000000ffffe07224 */ /* 0x000fe200078e00a3 */
[----:B------:R-:W4:Y:S01]  /*48e0*/  LDL.LU.64 R164, [R1+0x5f0] ;  /* 0x0005f00001a47983 */ /* 0x000f220000300a00 */
[----:B------:R-:W-:Y:S02]  /*48f0*/  IMAD.MOV.U32 R227, RZ, RZ, R160 ;  /* 0x000000ffffe37224 */ /* 0x000fe400078e00a0 */
[----:B------:R-:W-:Y:S01]  /*4900*/  IMAD.MOV.U32 R226, RZ, RZ, R161 ;  /* 0x000000ffffe27224 */ /* 0x000fe200078e00a1 */
[----:B------:R-:W4:Y:S04]  /*4910*/  LDL.LU.64 R162, [R1+0x5e8] ;  /* 0x0005e80001a27983 */ /* 0x000f280000300a00 */
[----:B------:R-:W4:Y:S04]  /*4920*/  LDL.LU.64 R160, [R1+0x5e0] ;  /* 0x0005e00001a07983 */ /* 0x000f280000300a00 */
[----:B------:R-:W-:Y:S04]  /*4930*/  STL.64 [R1+0x80], R176 ;  /* 0x000080b001007387 */ /* 0x000fe80000100a00 */
[----:B------:R-:W-:Y:S04]  /*4940*/  STL.64 [R1+0x88], R178 ;  /* 0x000088b201007387 */ /* 0x000fe80000100a00 */
[----:B------:R-:W-:Y:S04]  /*4950*/  STL.64 [R1+0x90], R180 ;  /* 0x000090b401007387 */ /* 0x000fe80000100a00 */
[----:B------:R0:W-:Y:S04]  /*4960*/  STL.64 [R1+0x98], R182 ;  /* 0x000098b601007387 */ /* 0x0001e80000100a00 */
[----:B0-----:R-:W3:Y:S04]  /*4970*/  LDL.LU.64 R182, [R1+0x5d8] ;  /* 0x0005d80001b67983 */ /* 0x001ee80000300a00 */
[----:B------:R-:W3:Y:S04]  /*4980*/  LDL.LU.64 R180, [R1+0x5d0] ;  /* 0x0005d00001b47983 */ /* 0x000ee80000300a00 */
[----:B------:R-:W3:Y:S04]  /*4990*/  LDL.LU.64 R178, [R1+0x5c8] ;  /* 0x0005c80001b27983 */ /* 0x000ee80000300a00 */
[----:B------:R-:W3:Y:S04]  /*49a0*/  LDL.LU.64 R176, [R1+0x5c0] ;  /* 0x0005c00001b07983 */ /* 0x000ee80000300a00 */
[----:B------:R-:W-:Y:S04]  /*49b0*/  STL.64 [R1+0x40], R192 ;  /* 0x000040c001007387 */ /* 0x000fe80000100a00 */
[----:B------:R-:W-:Y:S04]  /*49c0*/  STL.64 [R1+0x48], R194 ;  /* 0x000048c201007387 */ /* 0x000fe80000100a00 */
[----:B------:R-:W-:Y:S04]  /*49d0*/  STL.64 [R1+0x50], R196 ;  /* 0x000050c401007387 */ /* 0x000fe80000100a00 */
[----:B------:R0:W-:Y:S01]  /*49e0*/  STL.64 [R1+0x58], R198 ;  /* 0x000058c601007387 */ /* 0x0001e20000100a00 */
[----:B------:R-:W-:-:S02]  /*49f0*/  WARPGROUP.DEPBAR.LE gsb0, 0x0 ;  /* 0x00008000000079c5 */ /* 0x000fc40000010000 */
[----:B------:R-:W-:Y:S01]  /*4a00*/  IMAD.MOV.U32 R5, RZ, RZ, R214 ;  /* 0x000000ffff057224 */ /* 0x000fe200078e00d6 */
[----:B------:R-:W-:Y:S01]  /*4a10*/  MOV R7, R212 ;  /* 0x000000d400077202 */ /* 0x000fe20000000f00 */
[----:B------:R-:W-:Y:S02]  /*4a20*/  IMAD.MOV.U32 R0, RZ, RZ, R215 ;  /* 0x000000ffff007224 */ /* 0x000fe400078e00d7 */
[----:B------:R-:W-:Y:S01]  /*4a30*/  IMAD.MOV.U32 R6, RZ, RZ, R213 ;  /* 0x000000ffff067224 */ /* 0x000fe200078e00d5 */
[----:B0-----:R-:W2:Y:S04]  /*4a40*/  LDL.LU.64 R198, [R1+0x5b8] ;  /* 0x0005b80001c67983 */ /* 0x001ea80000300a00 */
[----:B------:R-:W2:Y:S01]  /*4a50*/  LDL.LU.64 R196, [R1+0x5b0] ;  /* 0x0005b00001c47983 */ /* 0x000ea20000300a00 */
[----:B------:R-:W-:-:S03]  /*4a60*/  IMAD.MOV.U32 R17, RZ, RZ, R210 ;  /* 0x000000ffff117224 */ /* 0x000fc600078e00d2 */
[----:B------:R-:W2:Y:S01]  /*4a70*/  LDL.LU.64 R194, [R1+0x5a8] ;  /* 0x0005a80001c27983 */ /* 0x000ea20000300a00 */
[----:B------:R-:W-:-:S03]  /*4a80*/  IMAD.MOV.U32 R16, RZ, RZ, R211 ;  /* 0x000000ffff107224 */ /* 0x000fc600078e00d3 */
[----:B------:R-:W2:Y:S01]  /*4a90*/  LDL.LU.64 R192, [R1+0x5a0] ;  /* 0x0005a00001c07983 */ /* 0x000ea20000300a00 */
[----:B------:R-:W-:-:S03]  /*4aa0*/  IMAD.MOV.U32 R19, RZ, RZ, R208 ;  /* 0x000000ffff137224 */ /* 0x000fc600078e00d0 */
[----:B------:R-:W4:Y:S01]  /*4ab0*/  LDL.LU.64 R214, [R1+0x598] ;  /* 0x0005980001d67983 */ /* 0x000f220000300a00 */
[----:B------:R-:W-:-:S03]  /*4ac0*/  IMAD.MOV.U32 R18, RZ, RZ, R209 ;  /* 0x000000ffff127224 */ /* 0x000fc600078e00d1 */
[----:B------:R-:W4:Y:S04]  /*4ad0*/  LDL.LU.64 R212, [R1+0x590] ;  /* 0x0005900001d47983 */ /* 0x000f280000300a00 */
[----:B------:R-:W4:Y:S04]  /*4ae0*/  LDL.LU.64 R210, [R1+0x588] ;  /* 0x0005880001d27983 */ /* 0x000f280000300a00 */
[----:B------:R-:W4:Y:S01]  /*4af0*/  LDL.LU.64 R208, [R1+0x580] ;  /* 0x0005800001d07983 */ /* 0x000f220000300a00 */
[----:B------:R-:W-:Y:S01]  /*4b00*/  UIADD3 UR58, UR48, 0x182, URZ ;  /* 0x00000182303a7890 */ /* 0x000fe2000fffe03f */
[----:B------:R-:W-:Y:S01]  /*4b10*/  UMOV UR56, UR4 ;  /* 0x0000000400387c82 */ /* 0x000fe20008000000 */
[----:B------:R-:W-:Y:S01]  /*4b20*/  UMOV UR57, UR5 ;  /* 0x0000000500397c82 */ /* 0x000fe20008000000 */
[----:B------:R-:W-:Y:S01]  /*4b30*/  UMOV UR59, 0x40000040 ;  /* 0x40000040003b7882 */ /* 0x000fe20000000000 */
        /* <DEDUP_REMOVED lines=16> */
[----:B----4-:R-:W-:-:S06]  /*4c40*/  WARPGROUP.ARRIVE ;  /* 0x00000000000079c5 */ /* 0x010fcc0000000000 */
[----:B------:R-:W-:Y:S03]  /*4c50*/  QGMMA.64x16x32.F32.E4M3.E4M3 R208, gdesc[UR56], R208, gsb0 ;  /* 0x0020000038d079f3 */ /* 0x000fe600080008d0 */
[----:B------:R-:W-:Y:S02]  /*4c60*/  WARPGROUP.DEPBAR.LE gsb0, 0x0 ;  /* 0x00008000000079c5 */ /* 0x000fe40000010000 */
[----:B--2---:R-:W-:-:S06]  /*4c70*/  WARPGROUP.ARRIVE ;  /* 0x00000000000079c5 */ /* 0x004fcc0000000000 */
[----:B------:R-:W-:Y:S03]  /*4c80*/  QGMMA.64x16x32.F32.E4M3.E4M3 R192, gdesc[UR52], R192, gsb0 ;  /* 0x0020000034c079f3 */ /* 0x000fe600080008c0 */
[----:B------:R-:W-:Y:S02]  /*4c90*/  WARPGROUP.DEPBAR.LE gsb0, 0x0 ;  /* 0x00008000000079c5 */ /* 0x000fe40000010000 */
[----:B---3--:R-:W-:-:S06]  /*4ca0*/  WARPGROUP.ARRIVE ;  /* 0x00000000000079c5 */ /* 0x008fcc0000000000 */
[----:B------:R-:W-:Y:S01]  /*4cb0*/  QGMMA.64x16x32.F32.E4M3.E4M3 R176, gdesc[UR44], R176, gsb0 ;  /* 0x002000002cb079f3 */ /* 0x000fe200080008b0 */
[----:B------:R-:W-:Y:S01]  /*4cc0*/  UMOV UR56, UR8 ;  /* 0x0000000800387c82 */ /* 0x000fe20008000000 */
[----:B------:R-:W-:Y:S01]  /*4cd0*/  UMOV UR57, UR9 ;  /* 0x0000000900397c82 */ /* 0x000fe20008000000 */
[----:B------:R-:W-:Y:S01]  /*4ce0*/  UMOV UR8, UR4 ;  /* 0x0000000400087c82 */ /* 0x000fe20008000000 */
[----:B------:R-:W-:Y:S01]  /*4cf0*/  UMOV UR9, UR5 ;  /* 0x0000000500097c82 */ /* 0x000fe20008000000 */
[----:B------:R-:W-:Y:S02]  /*4d00*/  WARPGROUP.DEPBAR.LE gsb0, 0x0 ;  /* 0x00008000000079c5 */ /* 0x000fe40000010000 */
[----:B------:R-:W-:-:S06]  /*4d10*/  WARPGROUP.ARRIVE ;  /* 0x00000000000079c5 */ /* 0x000fcc0000000000 */
[----:B------:R-:W-:Y:S03]  /*4d20*/  QGMMA.64x16x32.F32.E4M3.E4M3 R160, gdesc[UR8], R160, gsb0 ;  /* 0x0020000008a079f3 */ /* 0x000fe600080008a0 */
[----:B------:R-:W-:Y:S02]  /*4d30*/  WARPGROUP.DEPBAR.LE gsb0, 0x0 ;  /* 0x00008000000079c5 */ /* 0x000fe40000010000 */
[----:B------:R-:W-:-:S06]  /*4d40*/  WARPGROUP.ARRIVE ;  /* 0x00000000000079c5 */ /* 0x000fcc0000000000 */
[----:B------:R-:W-:Y:S01]  /*4d50*/  QGMMA.64x16x32.F32.E4M3.E4M3 R144, gdesc[UR12], R144, gsb0 ;  /* 0x002000000c9079f3 */ /* 0x000fe20008000890 */
[----:B------:R-:W-:Y:S01]  /*4d60*/  UMOV UR50, UR18 ;  /* 0x0000001200327c82 */ /* 0x000fe20008000000 */
[----:B------:R-:W-:Y:S01]  /*4d70*/  UIADD3 UR18, UR48, 0x402, URZ ;  /* 0x0000040230127890 */ /* 0x000fe2000fffe03f */
[----:B------:R-:W-:Y:S01]  /*4d80*/  UMOV UR51, UR19 ;  /* 0x0000001300337c82 */ /* 0x000fe20008000000 */
[----:B------:R-:W-:Y:S01]  /*4d90*/  UMOV UR16, UR4 ;  /* 0x0000000400107c82 */ /* 0x000fe20008000000 */
[----:B------:R-:W-:Y:S01]  /*4da0*/  UMOV UR17, UR5 ;  /* 0x0000000500117c82 */ /* 0x000fe20008000000 */
[----:B------:R-:W-:Y:S01]  /*4db0*/  UMOV UR19, 0x40000040 ;  /* 0x4000004000137882 */ /* 0x000fe20000000000 */
[----:B------:R-:W-:Y:S02]  /*4dc0*/  WARPGROUP.DEPBAR.LE gsb0, 0x0 ;  /* 0x00008000000079c5 */ /* 0x000fe40000010000 */
[----:B------:R-:W-:-:S06]  /*4dd0*/  WARPGROUP.ARRIVE ;  /* 0x00000000000079c5 */ /* 0x000fcc0000000000 */
[----:B------:R-:W-:Y:S01]  /*4de0*/  QGMMA.64x16x32.F32.E4M3.E4M3 R128, gdesc[UR16], R128, gsb0 ;  /* 0x00200000108079f3 */ /* 0x000fe20008000880 */
[----:B------:R-:W-:Y:S01]  /*4df0*/  UIADD3 UR22, UR48, 0x482, URZ ;  /* 0x0000048230167890 */ /* 0x000fe2000fffe03f */
        /* <DEDUP_REMOVED lines=42> */
[----:B------:R-:W-:-:S06]  /*50a0*/  UMOV UR41, 0x40000040 ;  /* 0x4000004000297882 */ /* 0x000fcc0000000000 */
[----:B------:R-:W-:Y:S01]  /*50b0*/  UMOV UR40, UR8 ;  /* 0x0000000800287c82 */ /* 0x000fe20008000000 */
[----:B------:R-:W-:Y:S02]  /*50c0*/  WARPGROUP.DEPBAR.LE gsb0, 0x0 ;  /* 0x00008000000079c5 */ /* 0x000fe40000010000 */
[----:B------:R-:W-:-:S06]  /*50d0*/  WARPGROUP.ARRIVE ;  /* 0x00000000000079c5 */ /* 0x000fcc0000000000 */
[----:B------:R-:W-:Y:S01]  /*50e0*/  QGMMA.64x16x32.F32.E4M3.E4M3 R24, gdesc[UR40], R24, gsb0 ;  /* 0x00200000281879f3 */ /* 0x000fe20008000818 */
[----:B------:R-:W-:Y:S01]  /*50f0*/  UMOV UR36, UR40 ;  /* 0x0000002800247c82 */ /* 0x000fe20008000000 */
        /* <DEDUP_REMOVED lines=41> */
[----:B------:R-:W-:Y:S04]  /*5390*/  STL.64 [R1+0x518], R214 ;  /* 0x000518d601007387 */ /* 0x000fe80000100a00 */
[----:B------:R-:W-:Y:S04]  /*53a0*/  STL.64 [R1+0x510], R212 ;  /* 0x000510d401007387 */ /* 0x000fe80000100a00 */
[----:B------:R-:W-:Y:S04]  /*53b0*/  STL.64 [R1+0x508], R210 ;  /* 0x000508d201007387 */ /* 0x000fe80000100a00 */
[----:B------:R-:W-:Y:S04]  /*53c0*/  STL.64 [R1+0x500], R208 ;  /* 0x000500d001007387 */ /* 0x000fe80000100a00 */
[----:B------:R-:W-:Y:S01]  /*53d0*/  STL.64 [R1+0x538], R198 ;  /* 0x000538c601007387 */ /* 0x000fe20000100a00 */
[----:B------:R-:W-:-:S02]  /*53e0*/  WARPGROUP.DEPBAR.LE gsb0, 0x0 ;  /* 0x00008000000079c5 */ /* 0x000fc40000010000 */
[----:B------:R-:W-:-:S06]  /*53f0*/  WARPGROUP.ARRIVE ;  /* 0x00000000000079c5 */ /* 0x000fcc0000000000 */
[----:B------:R-:W-:Y:S01]  /*5400*/  QGMMA.64x16x32.F32.E4M3.E4M3 R168, gdesc[UR44], R168, gsb0 ;  /* 0x002000002ca879f3 */ /* 0x000fe200080008a8 */
[----:B------:R-:W-:Y:S04]  /*5410*/  STL.64 [R1+0x530], R196 ;  /* 0x000530c401007387 */ /* 0x000fe80000100a00 */
[----:B------:R-:W-:Y:S04]  /*5420*/  STL.64 [R1+0x528], R194 ;  /* 0x000528c201007387 */ /* 0x000fe80000100a00 */
[----:B------:R-:W-:Y:S04]  /*5430*/  STL.64 [R1+0x520], R192 ;  /* 0x000520c001007387 */ /* 0x000fe80000100a00 */
[----:B------:R-:W-:Y:S04]  /*5440*/  STL.64 [R1+0x558], R182 ;  /* 0x000558b601007387 */ /* 0x000fe80000100a00 */
[----:B------:R-:W-:Y:S04]  /*5450*/  STL.64 [R1+0x550], R180 ;  /* 0x000550b401007387 */ /* 0x000fe80000100a00 */
[----:B------:R-:W-:Y:S04]  /*5460*/  STL.64 [R1+0x548], R178 ;  /* 0x000548b201007387 */ /* 0x000fe80000100a00 */
[----:B------:R0:W-:Y:S04]  /*5470*/  STL.64 [R1+0x540], R176 ;  /* 0x000540b001007387 */ /* 0x0001e80000100a00 */
[----:B------:R-:W-:Y:S04]  /*5480*/  STL.64 [R1+0x578], R166 ;  /* 0x000578a601007387 */ /* 0x000fe80000100a00 */
[----:B------:R-:W-:Y:S04]  /*5490*/  STL.64 [R1+0x570], R164 ;  /* 0x000570a401007387 */ /* 0x000fe80000100a00 */
[----:B------:R-:W-:Y:S04]  /*54a0*/  STL.64 [R1+0x568], R162 ;  /* 0x000568a201007387 */ /* 0x000fe80000100a00 */
[----:B------:R1:W-:Y:S04]  /*54b0*/  STL.64 [R1+0x560], R160 ;  /* 0x000560a001007387 */ /* 0x0003e80000100a00 */
        /* <DEDUP_REMOVED lines=11> */
[----:B0-----:R-:W2:Y:S04]  /*5570*/  LDL.LU.64 R176, [R1+0x80] ;  /* 0x0000800001b07983 */ /* 0x001ea80000300a00 */
[----:B------:R-:W2:Y:S04]  /*5580*/  LDL.LU.64 R178, [R1+0x88] ;  /* 0x0000880001b27983 */ /* 0x000ea80000300a00 */
[----:B------:R-:W2:Y:S04]  /*5590*/  LDL.LU.64 R180, [R1+0x90] ;  /* 0x0000900001b47983 */ /* 0x000ea80000300a00 */
[----:B------:R-:W2:Y:S01]  /*55a0*/  LDL.LU.64 R182, [R1+0x98] ;  /* 0x0000980001b67983 */ /* 0x000ea20000300a00 */
[----:B------:R-:W-:-:S02]  /*55b0*/  WARPGROUP.DEPBAR.LE gsb0, 0x0 ;  /* 0x00008000000079c5 */ /* 0x000fc40000010000 */
[----:B------:R-:W-:Y:S01]  /*55c0*/  WARPGROUP.ARRIVE ;  /* 0x00000000000079c5 */ /* 0x000fe20000000000 */
[----:B------:R-:W-:Y:S01]  /*55d0*/  UMOV UR52, UR40 ;  /* 0x0000002800347c82 */ /* 0x000fe20008000000 */
[----:B------:R-:W-:-:S04]  /*55e0*/  UMOV UR53, UR41 ;  /* 0x0000002900357c82 */ /* 0x000fc80008000000 */
[----:B------:R-:W-:Y:S01]  /*55f0*/  QGMMA.64x16x32.F32.E4M3.E4M3 R184, gdesc[UR52], R184, gsb0 ;  /* 0x0020000034b879f3 */ /* 0x000fe200080008b8 */
[----:B------:R-:W-:Y:S04]  /*5600*/  STL [R1+0x120], RZ ;  /* 0x000120ff01007387 */ /* 0x000fe80000100800 */
[----:B------:R-:W3:Y:S04]  /*5610*/  LDL.LU.64 R192, [R1+0x40] ;  /* 0x0000400001c07983 */ /* 0x000ee80000300a00 */
[----:B------:R-:W3:Y:S04]  /*5620*/  LDL.LU.64 R194, [R1+0x48] ;  /* 0x0000480001c27983 */ /* 0x000ee80000300a00 */
[----:B------:R-:W3:Y:S04]  /*5630*/  LDL.LU.64 R196, [R1+0x50] ;  /* 0x0000500001c47983 */ /* 0x000ee80000300a00 */
[----:B------:R-:W3:Y:S01]  /*5640*/  LDL.LU.64 R198, [R1+0x58] ;  /* 0x0000580001c67983 */ /* 0x000ee20000300a00 */
[----:B------:R-:W-:Y:S01]  /*5650*/  UMOV UR4, UR56 ;  /* 0x0000003800047c82 */ /* 0x000fe20008000000 */
[----:B------:R-:W-:Y:S01]  /*5660*/  UMOV UR5, UR57 ;  /* 0x0000003900057c82 */ /* 0x000fe20008000000 */
[----:B------:R-:W-:Y:S01]  /*5670*/  UMOV UR56, UR40 ;  /* 0x0000002800387c82 */ /* 0x000fe20008000000 */
[----:B------:R-:W-:Y:S01]  /*5680*/  UMOV UR57, UR41 ;  /* 0x0000002900397c82 */ /* 0x000fe20008000000 */
[----:B------:R-:W-:-:S02]  /*5690*/  WARPGROUP.DEPBAR.LE gsb0, 0x0 ;  /* 0x00008000000079c5 */ /* 0x000fc40000010000 */
[----:B------:R-:W-:-:S06]  /*56a0*/  WARPGROUP.ARRIVE ;  /* 0x00000000000079c5 */ /* 0x000fcc0000000000 */
[----:B------:R-:W-:Y:S01]  /*56b0*/  QGMMA.64x16x32.F32.E4M3.E4M3 R200, gdesc[UR56], R200, gsb0 ;  /* 0x0020000038c879f3 */ /* 0x000fe200080008c8 */
[----:B------:R-:W-:Y:S01]  /*56c0*/  UMOV UR8, UR40 ;  /* 0x0000002800087c82 */ /* 0x000fe20008000000 */
[----:B------:R-:W-:Y:S01]  /*56d0*/  UMOV UR9, UR41 ;  /* 0x0000002900097c82 */ /* 0x000fe20008000000 */
[----:B------:R-:W-:Y:S01]  /*56e0*/  UMOV UR10, UR4 ;  /* 0x00000004000a7c82 */ /* 0x000fe20008000000 */
[----:B------:R-:W-:Y:S01]  /*56f0*/  UMOV UR11, UR5 ;  /* 0x00000005000b7c82 */ /* 0x000fe20008000000 */
[----:B------:R-:W-:Y:S02]  /*5700*/  WARPGROUP.DEPBAR.LE gsb0, 0x0 ;  /* 0x00008000000079c5 */ /* 0x000fe40000010000 */
        /* <DEDUP_REMOVED lines=9> */
[----:B-1----:R-:W-:Y:S01]  /*57a0*/  IMAD.MOV.U32 R160, RZ, RZ, R227 ;  /* 0x000000ffffa07224 */ /* 0x002fe200078e00e3 */
[----:B------:R-:W-:Y:S01]  /*57b0*/  MOV R166, R21 ;  /* 0x0000001500a67202 */ /* 0x000fe20000000f00 */
[----:B------:R-:W-:Y:S02]  /*57c0*/  IMAD.MOV.U32 R161, RZ, RZ, R226 ;  /* 0x000000ffffa17224 */ /* 0x000fe400078e00e2 */
[----:B------:R-:W-:Y:S02]  /*57d0*/  IMAD.MOV.U32 R162, RZ, RZ, R225 ;  /* 0x000000ffffa27224 */ /* 0x000fe400078e00e1 */
[----:B------:R-:W-:Y:S02]  /*57e0*/  IMAD.MOV.U32 R163, RZ, RZ, R224 ;  /* 0x000000ffffa37224 */ /* 0x000fe400078e00e0 */
[----:B------:R-:W-:Y:S02]  /*57f0*/  IMAD.MOV.U32 R164, RZ, RZ, R23 ;  /* 0x000000ffffa47224 */ /* 0x000fe400078e0017 */
[----:B------:R-:W-:-:S02]  /*5800*/  IMAD.MOV.U32 R165, RZ, RZ, R22 ;  /* 0x000000ffffa57224 */ /* 0x000fc400078e0016 */
[----:B------:R-:W-:Y:S01]  /*5810*/  IMAD.MOV.U32 R167, RZ, RZ, R20 ;  /* 0x000000ffffa77224 */ /* 0x000fe200078e0014 */
[----:B------:R-:W-:Y:S01]  /*5820*/  UMOV UR4, UR40 ;  /* 0x0000002800047c82 */ /* 0x000fe20008000000 */
[----:B------:R-:W-:Y:S01]  /*5830*/  UMOV UR5, UR41 ;  /* 0x0000002900057c82 */ /* 0x000fe20008000000 */
[----:B------:R-:W-:-:S03]  /*5840*/  WARPGROUP.DEPBAR.LE gsb0, 0x0 ;  /* 0x00008000000079c5 */ /* 0x000fc60000010000 */
[----:B------:R-:W-:-:S06]  /*5850*/  WARPGROUP.ARRIVE ;  /* 0x00000000000079c5 */ /* 0x000fcc0000000000 */
[----:B------:R-:W-:Y:S01]  /*5860*/  QGMMA.64x16x32.F32.E4M3.E4M3 R160, gdesc[UR4], R160, gsb0 ;  /* 0x0020000004a079f3 */ /* 0x000fe200080008a0 */
[----:B------:R-:W-:Y:S02]  /*5870*/  UIADD3 UR12, UR49, 0x4, URZ ;  /* 0x00000004310c7890 */ /* 0x000fe4000fffe03f */
[----:B------:R-:W-:Y:S01]  /*5880*/  UIADD3 UR8, UR48, 0x4, URZ ;  /* 0x0000000430087890 */ /* 0x000fe2000fffe03f */
[----:B------:R-:W-:Y:S01]  /*5890*/  UMOV UR5, 0x40000040 ;  /* 0x4000004000057882 */ /* 0x000fe20000000000 */
[----:B------:R-:W-:-:S03]  /*58a0*/  UMOV UR7, 0x40000040 ;  /* 0x4000004000077882 */ /* 0x000fc60000000000 */
[----:B------:R-:W-:Y:S02]  /*58b0*/  UMOV UR4, UR12 ;  /* 0x0000000c00047c82 */ /* 0x000fe40008000000 */
[----:B------:R-:W-:Y:S01]  /*58c0*/  UMOV UR6, UR8 ;  /* 0x0000000800067c82 */ /* 0x000fe20008000000 */
[----:B------:R-:W-:Y:S02]  /*58d0*/  WARPGROUP.DEPBAR.LE gsb0, 0x0 ;  /* 0x00008000000079c5 */ /* 0x000fe40000010000 */
[----:B--2---:R-:W-:-:S06]  /*58e0*/  WARPGROUP.ARRIVE ;  /* 0x00000000000079c5 */ /* 0x004fcc0000000000 */
[----:B------:R-:W-:Y:S01]  /*58f0*/  QGMMA.64x16x32.F32.E4M3.E4M3 R176, gdesc[UR4], R176, gsb0 ;  /* 0x0020000004b079f3 */ /* 0x000fe200080008b0 */
[----:B------:R-:W-:Y:S01]  /*5900*/  UIADD3 UR9, UR48, 0x84, URZ ;  /* 0x0000008430097890 */ /* 0x000fe2000fffe03f */
[----:B------:R-:W-:Y:S01]  /*5910*/  UMOV UR16, UR4 ;  /* 0x0000000400107c82 */ /* 0x000fe20008000000 */
[----:B------:R-:W-:Y:S01]  /*5920*/  UMOV UR17, UR5 ;  /* 0x0000000500117c82 */ /* 0x000fe20008000000 */
[----:B------:R-:W-:-:S04]  /*5930*/  UMOV UR19, 0x40000040 ;  /* 0x4000004000137882 */ /* 0x000fc80000000000 */
[----:B------:R-:W-:Y:S01]  /*5940*/  UMOV UR18, UR9 ;  /* 0x0000000900127c82 */ /* 0x000fe20008000000 */
[----:B------:R-:W-:Y:S02]  /*5950*/  WARPGROUP.DEPBAR.LE gsb0, 0x0 ;  /* 0x00008000000079c5 */ /* 0x000fe40000010000 */
[----:B---3--:R-:W-:-:S06]  /*5960*/  WARPGROUP.ARRIVE ;  /* 0x00000000000079c5 */ /* 0x008fcc0000000000 */
[----:B------:R-:W-:Y:S01]  /*5970*/  QGMMA.64x16x32.F32.E4M3.E4M3 R192, gdesc[UR16], R192, gsb0 ;  /* 0x0020000010c079f3 */ /* 0x000fe200080008c0 */
[----:B------:R-:W-:Y:S02]  /*5980*/  IMAD.MOV.U32 R208, RZ, RZ, R19 ;  /* 0x000000ffffd07224 */ /* 0x000fe400078e0013 */
[----:B------:R-:W-:Y:S02]  /*5990*/  IMAD.MOV.U32 R209, RZ, RZ, R18 ;  /* 0x000000ffffd17224 */ /* 0x000fe400078e0012 */
[----:B------:R-:W-:Y:S02]  /*59a0*/  IMAD.MOV.U32 R210, RZ, RZ, R17 ;  /* 0x000000ffffd27224 */ /* 0x000fe400078e0011 */
[----:B------:R-:W-:Y:S02]  /*59b0*/  IMAD.MOV.U32 R211, RZ, RZ, R16 ;  /* 0x000000ffffd37224 */ /* 0x000fe400078e0010 */
[----:B------:R-:W-:Y:S02]  /*59c0*/  IMAD.MOV.U32 R212, RZ, RZ, R7 ;  /* 0x000000ffffd47224 */ /* 0x000fe400078e0007 */
[----:B------:R-:W-:-:S02]  /*59d0*/  IMAD.MOV.U32 R213, RZ, RZ, R6 ;  /* 0x000000ffffd57224 */ /* 0x000fc400078e0006 */
[----:B------:R-:W-:Y:S02]  /*59e0*/  IMAD.MOV.U32 R214, RZ, RZ, R5 ;  /* 0x000000ffffd67224 */ /* 0x000fe400078e0005 */
[----:B------:R-:W-:Y:S01]  /*59f0*/  IMAD.MOV.U32 R215, RZ, RZ, R0 ;  /* 0x000000ffffd77224 */ /* 0x000fe200078e0000 */
        /* <DEDUP_REMOVED lines=8> */
[----:B------:R-:W-:Y:S04]  /*5a80*/  STL [R1+0x11c], RZ ;  /* 0x00011cff01007387 */ /* 0x000fe80000100800 */
[----:B------:R-:W-:Y:S04]  /*5a90*/  STL.64 [R1+0x60], R160 ;  /* 0x000060a001007387 */ /* 0x000fe80000100a00 */
[----:B------:R-:W-:Y:S04]  /*5aa0*/  STL.64 [R1+0x68], R162 ;  /* 0x000068a201007387 */ /* 0x000fe80000100a00 */
[----:B------:R-:W-:Y:S04]  /*5ab0*/  STL.64 [R1+0x70], R164 ;  /* 0x000070a401007387 */ /* 0x000fe80000100a00 */
[----:B------:R0:W-:Y:S01]  /*5ac0*/  STL.64 [R1+0x78], R166 ;  /* 0x000078a601007387 */ /* 0x0001e20000100a00 */
[----:B------:R-:W-:-:S02]  /*5ad0*/  IMAD.MOV.U32 R5, RZ, RZ, R182 ;  /* 0x000000ffff057224 */ /* 0x000fc400078e00b6 */
[----:B------:R-:W-:Y:S02]  /*5ae0*/  IMAD.MOV.U32 R0, RZ, RZ, R183 ;  /* 0x000000ffff007224 */ /* 0x000fe400078e00b7 */
        /* <DEDUP_REMOVED lines=8> */
[----:B------:R-:W-:Y:S01]  /*5b70*/  MOV R19, R176 ;  /* 0x000000b000137202 */ /* 0x000fe20000000f00 */
[----:B------:R-:W-:Y:S02]  /*5b80*/  IMAD.MOV.U32 R18, RZ, RZ, R177 ;  /* 0x000000ffff127224 */ /* 0x000fe400078e00b1 */
[----:B------:R-:W3:Y:S01]  /*5b90*/  LDL.LU.64 R182, [R1+0x558] ;  /* 0x0005580001b67983 */ /* 0x000ee20000300a00 */
[----:B------:R-:W-:-:S03]  /*5ba0*/  IMAD.MOV.U32 R21, RZ, RZ, R198 ;  /* 0x000000ffff157224 */ /* 0x000fc600078e00c6 */
[----:B------:R-:W3:Y:S01]  /*5bb0*/  LDL.LU.64 R180, [R1+0x550] ;  /* 0x0005500001b47983 */ /* 0x000ee20000300a00 */
[----:B------:R-:W-:-:S03]  /*5bc0*/  IMAD.MOV.U32 R20, RZ, RZ, R199 ;  /* 0x000000ffff147224 */ /* 0x000fc600078e00c7 */
[----:B------:R-:W3:Y:S01]  /*5bd0*/  LDL.LU.64 R178, [R1+0x548] ;  /* 0x0005480001b27983 */ /* 0x000ee20000300a00 */
[----:B------:R-:W-:Y:S01]  /*5be0*/  IMAD.MOV.U32 R23, RZ, RZ, R196 ;  /* 0x000000ffff177224 */ /* 0x000fe200078e00c4 */
[----:B------:R-:W-:Y:S01]  /*5bf0*/  MOV R225, R194 ;  /* 0x000000c200e17202 */ /* 0x000fe20000000f00 */
[----:B------:R-:W-:Y:S01]  /*5c00*/  IMAD.MOV.U32 R22, RZ, RZ, R197 ;  /* 0x000000ffff167224 */ /* 0x000fe200078e00c5 */
[----:B------:R-:W3:Y:S01]  /*5c10*/  LDL.LU.64 R176, [R1+0x540] ;  /* 0x0005400001b07983 */ /* 0x000ee20000300a00 */
[----:B------:R-:W-:-:S03]  /*5c20*/  IMAD.MOV.U32 R224, RZ, RZ, R195 ;  /* 0x000000ffffe07224 */ /* 0x000fc600078e00c3 */
[----:B------:R-:W4:Y:S01]  /*5c30*/  LDL.LU.64 R198, [R1+0x538] ;  /* 0x0005380001c67983 */ /* 0x000f220000300a00 */
[----:B------:R-:W-:Y:S02]  /*5c40*/  IMAD.MOV.U32 R227, RZ, RZ, R192 ;  /* 0x000000ffffe37224 */ /* 0x000fe400078e00c0 */
[----:B------:R-:W-:Y:S01]  /*5c50*/  IMAD.MOV.U32 R226, RZ, RZ, R193 ;  /* 0x000000ffffe27224 */ /* 0x000fe200078e00c1 */
[----:B------:R-:W4:Y:S01]  /*5c60*/  LDL.LU.64 R196, [R1+0x530] ;  /* 0x0005300001c47983 */ /* 0x000f220000300a00 */
[----:B------:R-:W-:-:S03]  /*5c70*/  WARPGROUP.DEPBAR.LE gsb0, 0x0 ;  /* 0x00008000000079c5 */ /* 0x000fc60000010000 */
[----:B------:R-:W4:Y:S04]  /*5c80*/  LDL.LU.64 R194, [R1+0x528] ;  /* 0x0005280001c27983 */ /* 0x000f280000300a00 */
[----:B------:R-:W4:Y:S04]  /*5c90*/  LDL.LU.64 R192, [R1+0x520] ;  /* 0x0005200001c07983 */ /* 0x000f280000300a00 */
[----:B------:R-:W-:Y:S04]  /*5ca0*/  STL.64 [R1], R208 ;  /* 0x000000d001007387 */ /* 0x000fe80000100a00 */
[----:B------:R-:W-:Y:S04]  /*5cb0*/  STL.64 [R1+0x8], R210 ;  /* 0x000008d201007387 */ /* 0x000fe80000100a00 */
[----:B------:R-:W-:Y:S04]  /*5cc0*/  STL.64 [R1+0x10], R212 ;  /* 0x000010d401007387 */ /* 0x000fe80000100a00 */
[----:B------:R0:W-:Y:S04]  /*5cd0*/  STL.64 [R1+0x18], R214 ;  /* 0x000018d601007387 */ /* 0x0001e80000100a00 */
[----:B0-----:R-:W2:Y:S04]  /*5ce0*/  LDL.LU.64 R214, [R1+0x518] ;  /* 0x0005180001d67983 */ /* 0x001ea80000300a00 */
[----:B------:R-:W2:Y:S04]  /*5cf0*/  LDL.LU.64 R212, [R1+0x510] ;  /* 0x0005100001d47983 */ /* 0x000ea80000300a00 */
[----:B------:R-:W2:Y:S04]  /*5d00*/  LDL.LU.64 R210, [R1+0x508] ;  /* 0x0005080001d27983 */ /* 0x000ea80000300a00 */
[----:B------:R-:W2:Y:S01]  /*5d10*/  LDL.LU.64 R208, [R1+0x500] ;  /* 0x0005000001d07983 */ /* 0x000ea20000300a00 */
        /* <DEDUP_REMOVED lines=16> */
[----:B------:R-:W-:Y:S01]  /*5e20*/  UMOV UR50, UR18 ;  /* 0x0000001200327c82 */ /* 0x000fe20008000000 */
[----:B------:R-:W-:Y:S01]  /*5e30*/  UIADD3 UR18, UR48, 0x384, URZ ;  /* 0x0000038430127890 */ /* 0x000fe2000fffe03f */
[----:B------:R-:W-:Y:S01]  /*5e40*/  UMOV UR51, UR19 ;  /* 0x0000001300337c82 */ /* 0x000fe20008000000 */
[----:B------:R-:W-:Y:S01]  /*5e50*/  UMOV UR16, UR4 ;  /* 0x0000000400107c82 */ /* 0x000fe20008000000 */
[----:B------:R-:W-:Y:S01]  /*5e60*/  UMOV UR17, UR5 ;  /* 0x0000000500117c82 */ /* 0x000fe20008000000 */
[----:B------:R-:W-:Y:S01]  /*5e70*/  UMOV UR19, 0x40000040 ;  /* 0x4000004000137882 */ /* 0x000fe20000000000 */
[----:B--2---:R-:W-:-:S06]  /*5e80*/  WARPGROUP.ARRIVE ;  /* 0x00000000000079c5 */ /* 0x004fcc0000000000 */
[----:B------:R-:W-:Y:S03]  /*5e90*/  QGMMA.64x16x32.F32.E4M3.E4M3 R208, gdesc[UR56], R208, gsb0 ;  /* 0x0020000038d079f3 */ /* 0x000fe600080008d0 */
[----:B------:R-:W-:Y:S02]  /*5ea0*/  WARPGROUP.DEPBAR.LE gsb0, 0x0 ;  /* 0x00008000000079c5 */ /* 0x000fe40000010000 */
[----:B----4-:R-:W-:-:S06]  /*5eb0*/  WARPGROUP.ARRIVE ;  /* 0x00000000000079c5 */ /* 0x010fcc0000000000 */
[----:B------:R-:W-:Y:S01]  /*5ec0*/  QGMMA.64x16x32.F32.E4M3.E4M3 R192, gdesc[UR52], R192, gsb0 ;  /* 0x0020000034c079f3 */ /* 0x000fe200080008c0 */
[----:B------:R-:W-:Y:S01]  /*5ed0*/  UMOV UR56, UR8 ;  /* 0x0000000800387c82 */ /* 0x000fe20008000000 */
[----:B------:R-:W-:Y:S01]  /*5ee0*/  UMOV UR57, UR9 ;  /* 0x0000000900397c82 */ /* 0x000fe20008000000 */
[----:B------:R-:W-:Y:S01]  /*5ef0*/  UMOV UR8, UR4 ;  /* 0x0000000400087c82 */ /* 0x000fe20008000000 */
[----:B------:R-:W-:Y:S01]  /*5f00*/  UMOV UR9, UR5 ;  /* 0x0000000500097c82 */ /* 0x000fe20008000000 */
[----:B------:R-:W-:Y:S02]  /*5f10*/  WARPGROUP.DEPBAR.LE gsb0, 0x0 ;  /* 0x00008000000079c5 */ /* 0x000fe40000010000 */
[----:B---3--:R-:W-:-:S06]  /*5f20*/  WARPGROUP.ARRIVE ;  /* 0x00000000000079c5 */ /* 0x008fcc0000000000 */
[----:B------:R-:W-:Y:S03]  /*5f30*/  QGMMA.64x16x32.F32.E4M3.E4M3 R176, gdesc[UR8], R176, gsb0 ;  /* 0x0020000008b079f3 */ /* 0x000fe600080008b0 */
[----:B------:R-:W-:Y:S02]  /*5f40*/  WARPGROUP.DEPBAR.LE gsb0, 0x0 ;  /* 0x00008000000079c5 */ /* 0x000fe40000010000 */
[----:B------:R-:W-:-:S06]  /*5f50*/  WARPGROUP.ARRIVE ;  /* 0x00000000000079c5 */ /* 0x000fcc0000000000 */
[----:B------:R-:W-:Y:S03]  /*5f60*/  QGMMA.64x16x32.F32.E4M3.E4M3 R160, gdesc[UR12], R160, gsb0 ;  /* 0x002000000ca079f3 */ /* 0x000fe600080008a0 */
        /* <DEDUP_REMOVED lines=133> */
[----:B------:R-:W-:Y:S01]  /*67c0*/  UMOV UR9, UR45 ;  /* 0x0000002d00097c82 */ /* 0x000fe20008000000 */
[----:B------:R-:W-:Y:S01]  /*67d0*/  UMOV UR52, UR44 ;  /* 0x0000002c00347c82 */ /* 0x000fe20008000000 */
[----:B------:R-:W-:Y:S01]  /*67e0*/  UMOV UR53, UR45 ;  /* 0x0000002d00357c82 */ /* 0x000fe20008000000 */
[----:B------:R-:W-:Y:S01]  /*67f0*/  UMOV UR4, UR56 ;  /* 0x0000003800047c82 */ /* 0x000fe20008000000 */
[----:B------:R-:W-:Y:S01]  /*6800*/  QGMMA.64x16x32.F32.E4M3.E4M3 R168, gdesc[UR8], R168, gsb0 ;  /* 0x0020000008a879f3 */ /* 0x000fe200080008a8 */
[----:B------:R-:W-:Y:S01]  /*6810*/  UMOV UR5, UR57 ;  /* 0x0000003900057c82 */ /* 0x000fe20008000000 */
[----:B------:R-:W3:Y:S01]  /*6820*/  LDL.LU.64 R208, [R1] ;  /* 0x0000000001d07983 */ /* 0x000ee20000300a00 */
[----:B------:R-:W-:Y:S02]  /*6830*/  WARPGROUP.DEPBAR.LE gsb0, 0x0 ;  /* 0x00008000000079c5 */ /* 0x000fe40000010000 */
[----:B------:R-:W-:Y:S01]  /*6840*/  WARPGROUP.ARRIVE ;  /* 0x00000000000079c5 */ /* 0x000fe20000000000 */
[----:B------:R-:W-:Y:S01]  /*6850*/  UMOV UR56, UR44 ;  /* 0x0000002c00387c82 */ /* 0x000fe20008000000 */
[----:B------:R-:W-:Y:S01]  /*6860*/  UMOV UR57, UR45 ;  /* 0x0000002d00397c82 */ /* 0x000fe20008000000 */
[----:B------:R-:W3:Y:S03]  /*6870*/  LDL.LU.64 R210, [R1+0x8] ;  /* 0x0000080001d27983 */ /* 0x000ee60000300a00 */
[----:B------:R-:W-:Y:S01]  /*6880*/  QGMMA.64x16x32.F32.E4M3.E4M3 R184, gdesc[UR52], R184, gsb0 ;  /* 0x0020000034b879f3 */ /* 0x000fe200080008b8 */
[----:B------:R-:W3:Y:S04]  /*6890*/  LDL.LU.64 R212, [R1+0x10] ;  /* 0x0000100001d47983 */ /* 0x000ee80000300a00 */
[----:B------:R-:W3:Y:S01]  /*68a0*/  LDL.LU.64 R214, [R1+0x18] ;  /* 0x0000180001d67983 */ /* 0x000ee20000300a00 */
        /* <DEDUP_REMOVED lines=20> */
[----:B--2---:R-:W-:-:S06]  /*69f0*/  WARPGROUP.ARRIVE ;  /* 0x00000000000079c5 */ /* 0x004fcc0000000000 */
[----:B------:R-:W-:Y:S01]  /*6a00*/  QGMMA.64x16x32.F32.E4M3.E4M3 R160, gdesc[UR4], R160, gsb0 ;  /* 0x0020000004a079f3 */ /* 0x000fe200080008a0 */
[----:B------:R-:W-:Y:S01]  /*6a10*/  IMAD.MOV.U32 R176, RZ, RZ, R19 ;  /* 0x000000ffffb07224 */ /* 0x000fe200078e0013 */
[----:B------:R-:W-:Y:S01]  /*6a20*/  MOV R182, R5 ;  /* 0x0000000500b67202 */ /* 0x000fe20000000f00 */
[----:B------:R-:W-:Y:S02]  /*6a30*/  IMAD.MOV.U32 R177, RZ, RZ, R18 ;  /* 0x000000ffffb17224 */ /* 0x000fe400078e0012 */
[----:B------:R-:W-:Y:S02]  /*6a40*/  IMAD.MOV.U32 R178, RZ, RZ, R17 ;  /* 0x000000ffffb27224 */ /* 0x000fe400078e0011 */
[----:B------:R-:W-:Y:S02]  /*6a50*/  IMAD.MOV.U32 R179, RZ, RZ, R16 ;  /* 0x000000ffffb37224 */ /* 0x000fe400078e0010 */
[----:B------:R-:W-:Y:S02]  /*6a60*/  IMAD.MOV.U32 R180, RZ, RZ, R7 ;  /* 0x000000ffffb47224 */ /* 0x000fe400078e0007 */
[----:B------:R-:W-:-:S02]  /*6a70*/  IMAD.MOV.U32 R181, RZ, RZ, R6 ;  /* 0x000000ffffb57224 */ /* 0x000fc400078e0006 */
[----:B------:R-:W-:Y:S01]  /*6a80*/  IMAD.MOV.U32 R183, RZ, RZ, R0 ;  /* 0x000000ffffb77224 */ /* 0x000fe200078e0000 */
        /* <DEDUP_REMOVED lines=30> */
[----:B------:R-:W-:Y:S01]  /*6c70*/  IMAD.MOV.U32 R22, RZ, RZ, R8 ;  /* 0x000000ffff167224 */ /* 0x000fe200078e0008 */
[----:B------:R-:W-:Y:S01]  /*6c80*/  STL [R1+0xe8], RZ ;  /* 0x0000e8ff01007387 */ /* 0x000fe20000100800 */
[----:B------:R-:W-:Y:S02]  /*6c90*/  IMAD.MOV.U32 R21, RZ, RZ, R9 ;  /* 0x000000ffff157224 */ /* 0x000fe400078e0009 */
[----:B------:R-:W-:Y:S01]  /*6ca0*/  IMAD.MOV.U32 R20, RZ, RZ, R10 ;  /* 0x000000ffff147224 */ /* 0x000fe200078e000a */
[----:B------:R-:W-:Y:S02]  /*6cb0*/  WARPGROUP.DEPBAR.LE gsb0, 0x0 ;  /* 0x00008000000079c5 */ /* 0x000fe40000010000 */
[----:B---3--:R-:W-:-:S06]  /*6cc0*/  WARPGROUP.ARRIVE ;  /* 0x00000000000079c5 */ /* 0x008fcc0000000000 */
[----:B------:R-:W-:Y:S01]  /*6cd0*/  QGMMA.64x16x32.F32.E4M3.E4M3 R208, gdesc[UR12], R208, gsb0 ;  /* 0x002000000cd079f3 */ /* 0x000fe200080008d0 */
[----:B------:R-:W-:Y:S02]  /*6ce0*/  IMAD.MOV.U32 R8, RZ, RZ, R166 ;  /* 0x000000ffff087224 */ /* 0x000fe400078e00a6 */
[----:B------:R-:W-:Y:S02]  /*6cf0*/  IMAD.MOV.U32 R7, RZ, RZ, R167 ;  /* 0x000000ffff077224 */ /* 0x000fe400078e00a7 */
[----:B------:R-:W-:Y:S01]  /*6d00*/  IMAD.MOV.U32 R19, RZ, RZ, R11 ;  /* 0x000000ffff137224 */ /* 0x000fe200078e000b */
[----:B------:R-:W2:Y:S01]  /*6d10*/  LDL.LU.64 R166, [R1+0x4f8] ;  /* 0x0004f80001a67983 */ /* 0x000ea20000300a00 */
[----:B------:R-:W-:Y:S02]  /*6d20*/  IMAD.MOV.U32 R18, RZ, RZ, R12 ;  /* 0x000000ffff127224 */ /* 0x000fe400078e000c */
[----:B------:R-:W-:Y:S02]  /*6d30*/  IMAD.MOV.U32 R10, RZ, RZ, R164 ;  /* 0x000000ffff0a7224 */ /* 0x000fe400078e00a4 */
[----:B------:R-:W-:-:S02]  /*6d40*/  IMAD.MOV.U32 R9, RZ, RZ, R165 ;  /* 0x000000ffff097224 */ /* 0x000fc400078e00a5 */
[----:B------:R-:W-:Y:S01]  /*6d50*/  IMAD.MOV.U32 R17, RZ, RZ, R13 ;  /* 0x000000ffff117224 */ /* 0x000fe200078e000d */
[----:B------:R-:W2:Y:S01]  /*6d60*/  LDL.LU.64 R164, [R1+0x4f0] ;  /* 0x0004f00001a47983 */ /* 0x000ea20000300a00 */
[----:B------:R-:W-:Y:S01]  /*6d70*/  IMAD.MOV.U32 R16, RZ, RZ, R14 ;  /* 0x000000ffff107224 */ /* 0x000fe200078e000e */
[----:B------:R-:W-:Y:S01]  /*6d80*/  MOV R13, R161 ;  /* 0x000000a1000d7202 */ /* 0x000fe20000000f00 */
[----:B------:R-:W-:Y:S02]  /*6d90*/  IMAD.MOV.U32 R12, RZ, RZ, R162 ;  /* 0x000000ffff0c7224 */ /* 0x000fe400078e00a2 */
[----:B------:R-:W-:Y:S02]  /*6da0*/  IMAD.MOV.U32 R11, RZ, RZ, R163 ;  /* 0x000000ffff0b7224 */ /* 0x000fe400078e00a3 */
[----:B------:R-:W-:Y:S01]  /*6db0*/  IMAD.MOV.U32 R14, RZ, RZ, R160 ;  /* 0x000000ffff0e7224 */ /* 0x000fe200078e00a0 */
[----:B------:R-:W2:Y:S04]  /*6dc0*/  LDL.LU.64 R162, [R1+0x4e8] ;  /* 0x0004e80001a27983 */ /* 0x000ea80000300a00 */
[----:B------:R-:W2:Y:S04]  /*6dd0*/  LDL.LU.64 R160, [R1+0x4e0] ;  /* 0x0004e00001a07983 */ /* 0x000ea80000300a00 */
        /* <DEDUP_REMOVED lines=13> */
[----:B------:R-:W-:Y:S02]  /*6eb0*/  IMAD.MOV.U32 R5, RZ, RZ, R214 ;  /* 0x000000ffff057224 */ /* 0x000fe400078e00d6 */
[----:B------:R-:W-:Y:S01]  /*6ec0*/  IMAD.MOV.U32 R0, RZ, RZ, R215 ;  /* 0x000000ffff007224 */ /* 0x000fe200078e00d7 */
[----:B0-----:R-:W4:Y:S04]  /*6ed0*/  LDL.LU.64 R198, [R1+0x4b8] ;  /* 0x0004b80001c67983 */ /* 0x001f280000300a00 */
[----:B------:R-:W4:Y:S04]  /*6ee0*/  LDL.LU.64 R196, [R1+0x4b0] ;  /* 0x0004b00001c47983 */ /* 0x000f280000300a00 */
[----:B------:R-:W4:Y:S04]  /*6ef0*/  LDL.LU.64 R194, [R1+0x4a8] ;  /* 0x0004a80001c27983 */ /* 0x000f280000300a00 */
[----:B------:R-:W4:Y:S04]  /*6f00*/  LDL.LU.64 R192, [R1+0x4a0] ;  /* 0x0004a00001c07983 */ /* 0x000f280000300a00 */
[----:B------:R-:W-:Y:S01]  /*6f10*/  STL.64 [R1], R208 ;  /* 0x000000d001007387 */ /* 0x000fe20000100a00 */
[----:B------:R-:W-:-:S03]  /*6f20*/  IMAD.MOV.U32 R6, RZ, RZ, R213 ;  /* 0x000000ffff067224 */ /* 0x000fc600078e00d5 */
        /* <DEDUP_REMOVED lines=94> */
[----:B------:R-:W-:Y:S01]  /*7510*/  WARPGROUP.ARRIVE ;  /* 0x00000000000079c5 */ /* 0x000fe20000000000 */
[----:B------:R-:W-:Y:S01]  /*7520*/  UIADD3 UR49, UR49, 0x406, URZ ;  /* 0x0000040631317890 */ /* 0x000fe2000fffe03f */
[----:B------:R-:W-:Y:S01]  /*7530*/  UMOV UR48, UR56 ;  /* 0x0000003800307c82 */ /* 0x000fe20008000000 */
[----:B------:R-:W-:Y:S01]  /*7540*/  STL.64 [R1+0x458], R214 ;  /* 0x000458d601007387 */ /* 0x000fe20000100a00 */
[----:B------:R-:W-:-:S02]  /*7550*/  ULDC UR4, c[0x0][0x50c] ;  /* 0x0001430000047ab9 */ /* 0x000fc40000000800 */
[----:B------:R-:W-:Y:S01]  /*7560*/  QGMMA.64x16x32.F32.E4M3.E4M3 R32, gdesc[UR44], R32, gsb0 ;  /* 0x002000002c2079f3 */ /* 0x000fe20008000820 */
[----:B------:R-:W-:Y:S01]  /*7570*/  UMOV UR45, 0x40000040 ;  /* 0x40000040002d7882 */ /* 0x000fe20000000000 */
        /* <DEDUP_REMOVED lines=64> */
[----:B------:R-:W-:Y:S01]  /*7980*/  STL.64 [R1+0x450], R212 ;  /* 0x000450d401007387 */ /* 0x000fe20000100a00 */
[----:B------:R-:W-:Y:S02]  /*7990*/  WARPGROUP.DEPBAR.LE gsb0, 0x0 ;  /* 0x00008000000079c5 */ /* 0x000fe40000010000 */
[----:B------:R-:W-:-:S06]  /*79a0*/  WARPGROUP.ARRIVE ;  /* 0x00000000000079c5 */ /* 0x000fcc0000000000 */
[----:B------:R-:W-:Y:S01]  /*79b0*/  QGMMA.64x16x32.F32.E4M3.E4M3 R216, gdesc[UR8], R216, gsb0 ;  /* 0x0020000008d879f3 */ /* 0x000fe200080008d8 */
[----:B------:R-:W-:Y:S04]  /*79c0*/  STL.64 [R1+0x448], R210 ;  /* 0x000448d201007387 */ /* 0x000fe80000100a00 */
[----:B------:R-:W-:Y:S04]  /*79d0*/  STL.64 [R1+0x440], R208 ;  /* 0x000440d001007387 */ /* 0x000fe80000100a00 */
[----:B------:R0:W-:Y:S04]  /*79e0*/  STL.64 [R1+0x478], R198 ;  /* 0x000478c601007387 */ /* 0x0001e80000100a00 */
[----:B------:R1:W-:Y:S04]  /*79f0*/  STL.64 [R1+0x470], R196 ;  /* 0x000470c401007387 */ /* 0x0003e80000100a00 */
[----:B------:R2:W-:Y:S04]  /*7a00*/  STL.64 [R1+0x468], R194 ;  /* 0x000468c201007387 */ /* 0x0005e80000100a00 */
[----:B------:R3:W-:Y:S01]  /*7a10*/  STL.64 [R1+0x460], R192 ;  /* 0x000460c001007387 */ /* 0x0007e20000100a00 */
[----:B0-----:R-:W-:-:S02]  /*7a20*/  IMAD.MOV.U32 R198, RZ, RZ, R16 ;  /* 0x000000ffffc67224 */ /* 0x001fc400078e0010 */
[----:B------:R-:W-:Y:S02]  /*7a30*/  IMAD.MOV.U32 R199, RZ, RZ, R15 ;  /* 0x000000ffffc77224 */ /* 0x000fe400078e000f */
[----:B-1----:R-:W-:Y:S02]  /*7a40*/  IMAD.MOV.U32 R196, RZ, RZ, R18 ;  /* 0x000000ffffc47224 */ /* 0x002fe400078e0012 */
[----:B------:R-:W-:Y:S02]  /*7a50*/  IMAD.MOV.U32 R197, RZ, RZ, R17 ;  /* 0x000000ffffc57224 */ /* 0x000fe400078e0011 */
[----:B--2---:R-:W-:Y:S02]  /*7a60*/  IMAD.MOV.U32 R194, RZ, RZ, R20 ;  /* 0x000000ffffc27224 */ /* 0x004fe400078e0014 */
[----:B------:R-:W-:Y:S01]  /*7a70*/  IMAD.MOV.U32 R195, RZ, RZ, R19 ;  /* 0x000000ffffc37224 */ /* 0x000fe200078e0013 */
[----:B---3--:R-:W-:Y:S01]  /*7a80*/  MOV R192, R22 ;  /* 0x0000001600c07202 */ /* 0x008fe20000000f00 */
[----:B------:R-:W-:Y:S01]  /*7a90*/  IMAD.MOV.U32 R193, RZ, RZ, R21 ;  /* 0x000000ffffc17224 */ /* 0x000fe200078e0015 */
[----:B------:R-:W-:Y:S01]  /*7aa0*/  UMOV UR46, UR50 ;  /* 0x00000032002e7c82 */ /* 0x000fe20008000000 */
[----:B------:R-:W-:Y:S01]  /*7ab0*/  UMOV UR47, UR51 ;  /* 0x00000033002f7c82 */ /* 0x000fe20008000000 */
[----:B------:R-:W-:-:S03]  /*7ac0*/  WARPGROUP.DEPBAR.LE gsb0, 0x0 ;  /* 0x00008000000079c5 */ /* 0x000fc60000010000 */
        /* <DEDUP_REMOVED lines=26> */
[----:B------:R-:W-:Y:S04]  /*7c70*/  STL.64 [R1+0x20], R192 ;  /* 0x000020c001007387 */ /* 0x000fe80000100a00 */
[----:B------:R-:W-:Y:S04]  /*7c80*/  STL.64 [R1+0x28], R194 ;  /* 0x000028c201007387 */ /* 0x000fe80000100a00 */
[----:B------:R-:W-:Y:S04]  /*7c90*/  STL.64 [R1+0x30], R196 ;  /* 0x000030c401007387 */ /* 0x000fe80000100a00 */
[----:B------:R0:W-:Y:S01]  /*7ca0*/  STL.64 [R1+0x38], R198 ;  /* 0x000038c601007387 */ /* 0x0001e20000100a00 */
[----:B------:R-:W-:-:S03]  /*7cb0*/  WARPGROUP.DEPBAR.LE gsb0, 0x0 ;  /* 0x00008000000079c5 */ /* 0x000fc60000010000 */
[----:B0-----:R0:W5:Y:S04]  /*7cc0*/  LDL.LU.64 R198, [R1+0x478] ;  /* 0x0004780001c67983 */ /* 0x0011680000300a00 */
[----:B------:R0:W5:Y:S04]  /*7cd0*/  LDL.LU.64 R196, [R1+0x470] ;  /* 0x0004700001c47983 */ /* 0x0001680000300a00 */
[----:B------:R0:W5:Y:S04]  /*7ce0*/  LDL.LU.64 R194, [R1+0x468] ;  /* 0x0004680001c27983 */ /* 0x0001680000300a00 */
[----:B------:R0:W5:Y:S04]  /*7cf0*/  LDL.LU.64 R192, [R1+0x460] ;  /* 0x0004600001c07983 */ /* 0x0001680000300a00 */
[----:B------:R-:W-:Y:S04]  /*7d00*/  STL.64 [R1+0x60], R208 ;  /* 0x000060d001007387 */ /* 0x000fe80000100a00 */
[----:B------:R-:W-:Y:S04]  /*7d10*/  STL.64 [R1+0x68], R210 ;  /* 0x000068d201007387 */ /* 0x000fe80000100a00 */
[----:B------:R-:W-:Y:S04]  /*7d20*/  STL.64 [R1+0x70], R212 ;  /* 0x000070d401007387 */ /* 0x000fe80000100a00 */
[----:B------:R1:W-:Y:S01]  /*7d30*/  STL.64 [R1+0x78], R214 ;  /* 0x000078d601007387 */ /* 0x0003e20000100a00 */
[----:B------:R-:W-:-:S03]  /*7d40*/  UISETP.NE.AND UP0, UPT, UR4, 0x4, UPT ;  /* 0x000000040400788c */ /* 0x000fc6000bf05270 */
[----:B-1----:R0:W5:Y:S04]  /*7d50*/  LDL.LU.64 R214, [R1+0x458] ;  /* 0x0004580001d67983 */ /* 0x0021680000300a00 */
[----:B------:R0:W5:Y:S04]  /*7d60*/  LDL.LU.64 R212, [R1+0x450] ;  /* 0x0004500001d47983 */ /* 0x0001680000300a00 */
[----:B------:R0:W5:Y:S04]  /*7d70*/  LDL.LU.64 R210, [R1+0x448] ;  /* 0x0004480001d27983 */ /* 0x0001680000300a00 */
[----:B------:R0:W5:Y:S04]  /*7d80*/  LDL.LU.64 R208, [R1+0x440] ;  /* 0x0004400001d07983 */ /* 0x0001680000300a00 */
[----:B------:R0:W-:Y:S04]  /*7d90*/  STL [R1+0xb8], RZ ;  /* 0x0000b8ff01007387 */ /* 0x0001e80000100800 */
[----:B------:R0:W-:Y:S01]  /*7da0*/  STL [R1+0xb4], RZ ;  /* 0x0000b4ff01007387 */ /* 0x0001e20000100800 */
[----:B------:R-:W-:-:S03]  /*7db0*/  USEL UR4, URZ, 0x1, UP0 ;  /* 0x000000013f047887 */ /* 0x000fc60008000000 */
[----:B------:R0:W-:Y:S04]  /*7dc0*/  STL [R1+0xb0], RZ ;  /* 0x0000b0ff01007387 */ /* 0x0001e80000100800 */
[----:B------:R0:W-:Y:S04]  /*7dd0*/  STL [R1+0xac], RZ ;  /* 0x0000acff01007387 */ /* 0x0001e80000100800 */
[----:B------:R0:W-:Y:S04]  /*7de0*/  STL [R1+0xa8], RZ ;  /* 0x0000a8ff01007387 */ /* 0x0001e80000100800 */
[----:B------:R0:W-:Y:S04]  /*7df0*/  STL [R1+0xa4], RZ ;  /* 0x0000a4ff01007387 */ /* 0x0001e80000100800 */
[----:B------:R0:W-:Y:S01]  /*7e00*/  STL [R1+0xa0], RZ ;  /* 0x0000a0ff01007387 */ /* 0x0001e20000100800 */
[----:B------:R-:W-:-:S02]  /*7e10*/  ISETP.NE.AND P0, PT, RZ, UR4, PT ;  /* 0x00000004ff007c0c */ /* 0x000fc4000bf05270 */
        /* <DEDUP_REMOVED lines=10> */
[----:B------:R-:W-:Y:S01]  /*7ec0*/  CS2R R8, SRZ ;  /* 0x0000000000087805 */ /* 0x000fe2000001ff00 */
[----:B------:R-:W-:Y:S01]  /*7ed0*/  IMAD.MOV.U32 R7, RZ, RZ, RZ ;  /* 0x000000ffff077224 */ /* 0x000fe200078e00ff */
[----:B0-----:R-:W-:Y:S06]  /*7ee0*/  @!P0 BRA `(.L_x_18) ;  /* 0x0000002000388947 */ /* 0x001fec0003800000 */
[----:B------:R-:W2:Y:S04]  /*7ef0*/  LDL R7, [R1+0x80] ;  /* 0x0000800001077983 */ /* 0x000ea80000100800 */
[----:B------:R-:W3:Y:S04]  /*7f00*/  LDL R8, [R1+0x84] ;  /* 0x0000840001087983 */ /* 0x000ee80000100800 */
[----:B------:R-:W4:Y:S04]  /*7f10*/  LDL R9, [R1+0x88] ;  /* 0x0000880001097983 */ /* 0x000f280000100800 */
        /* <DEDUP_REMOVED lines=18> */
[----:B------:R0:W-:Y:S04]  /*8040*/  STL [R1+0x474], R35 ;  /* 0x0004742301007387 */ /* 0x0001e80000100800 */
[----:B0-----:R-:W2:Y:S04]  /*8050*/  LDL R35, [R1+0x54] ;  /* 0x0000540001237983 */ /* 0x001ea80000100800 */
[----:B------:R0:W-:Y:S04]  /*8060*/  STL [R1+0x470], R36 ;  /* 0x0004702401007387 */ /* 0x0001e80000100800 */
[----:B0-----:R-:W3:Y:S04]  /*8070*/  LDL R36, [R1+0x58] ;  /* 0x0000580001247983 */ /* 0x001ee80000100800 */
[----:B------:R0:W-:Y:S04]  /*8080*/  STL [R1+0x46c], R37 ;  /* 0x00046c2501007387 */ /* 0x0001e80000100800 */
[----:B0-----:R-:W4:Y:S04]  /*8090*/  LDL R37, [R1+0x5c] ;  /* 0x00005c0001257983 */ /* 0x001f280000100800 */
        /* <DEDUP_REMOVED lines=17> */
[----:B0-----:R-:W4:Y:S04]  /*81b0*/  LDL R30, [R1] ;  /* 0x00000000011e7983 */ /* 0x001f280000100800 */
[----:B------:R0:W-:Y:S04]  /*81c0*/  STL [R1+0x444], R31 ;  /* 0x0004441f01007387 */ /* 0x0001e80000100800 */
[----:B0-----:R-:W4:Y:S04]  /*81d0*/  LDL R31, [R1+0x4] ;  /* 0x00000400011f7983 */ /* 0x001f280000100800 */
[----:B------:R0:W-:Y:S04]  /*81e0*/  STL [R1+0x440], R4 ;  /* 0x0004400401007387 */ /* 0x0001e80000100800 */
[----:B0-----:R-:W4:Y:S04]  /*81f0*/  LDL R4, [R1+0x8] ;  /* 0x0000080001047983 */ /* 0x001f280000100800 */
[----:B------:R0:W-:Y:S04]  /*8200*/  STL [R1+0x43c], R2 ;  /* 0x00043c0201007387 */ /* 0x0001e80000100800 */
[----:B------:R-:W4:Y:S04]  /*8210*/  LDL R3, [R1+0x10] ;  /* 0x0000100001037983 */ /* 0x000f280000100800 */
[----:B0-----:R-:W4:Y:S01]  /*8220*/  LDL R2, [R1+0xc] ;  /* 0x00000c0001027983 */ /* 0x001f220000100800 */
[----:B--2---:R-:W-:-:S03]  /*8230*/  FADD R228, RZ, R35 ;  /* 0x00000023ffe47221 */ /* 0x004fc60000000000 */
[----:B------:R-:W2:Y:S01]  /*8240*/  LDL.LU R35, [R1+0x474] ;  /* 0x0004740001237983 */ /* 0x000ea20000300800 */
[----:B---3--:R-:W-:-:S03]  /*8250*/  FADD R229, RZ, R36 ;  /* 0x00000024ffe57221 */ /* 0x008fc60000000000 */
[----:B------:R-:W3:Y:S01]  /*8260*/  LDL.LU R36, [R1+0x470] ;  /* 0x0004700001247983 */ /* 0x000ee20000300800 */
[----:B----4-:R-:W-:-:S05]  /*8270*/  FADD R37, RZ, R37 ;  /* 0x00000025ff257221 */ /* 0x010fca0000000000 */
[----:B------:R0:W-:Y:S01]  /*8280*/  STL [R1+0xa0], R37 ;  /* 0x0000a02501007387 */ /* 0x0001e20000100800 */
[----:B------:R-:W-:-:S03]  /*8290*/  FADD R38, RZ, R38 ;  /* 0x00000026ff267221 */ /* 0x000fc60000000000 */
[----:B0-----:R-:W4:Y:S04]  /*82a0*/  LDL.LU R37, [R1+0x46c] ;  /* 0x00046c0001257983 */ /* 0x001f280000300800 */
        /* <DEDUP_REMOVED lines=31> */
[----:B------:R-:W-:-:S01]  /*84a0*/  FADD R3, RZ, R3 ;  /* 0x00000003ff037221 */ /* 0x000fc20000000000 */
[----:B------:R-:W-:Y:S02]  /*84b0*/  FADD R2, RZ, R2 ;  /* 0x00000002ff027221 */ /* 0x000fe40000000000 */
[----:B0-----:R0:W5:Y:S04]  /*84c0*/  LDL.LU R4, [R1+0x440] ;  /* 0x0004400001047983 */ /* 0x0011680000300800 */
[----:B------:R1:W-:Y:S04]  /*84d0*/  STL [R1+0xd0], R2 ;  /* 0x0000d00201007387 */ /* 0x0003e80000100800 */
[----:B-1----:R0:W5:Y:S04]  /*84e0*/  LDL.LU R2, [R1+0x43c] ;  /* 0x00043c0001027983 */ /* 0x0021680000300800 */
[----:B------:R1:W-:Y:S02]  /*84f0*/  STL [R1+0xd4], R3 ;  /* 0x0000d40301007387 */ /* 0x0003e40000100800 */
[----:B-1----:R-:W-:-:S01]  /*8500*/  FADD R3, RZ, R6 ;  /* 0x00000006ff037221 */ /* 0x002fc20000000000 */
[----:B------:R-:W-:Y:S01]  /*8510*/  FADD R6, RZ, R5 ;  /* 0x00000005ff067221 */ /* 0x000fe20000000000 */
[----:B------:R-:W-:-:S01]  /*8520*/  FADD R5, RZ, R0 ;  /* 0x00000000ff057221 */ /* 0x000fc20000000000 */
[----:B------:R-:W-:-:S02]  /*8530*/  FADD R0, RZ, R217 ;  /* 0x000000d9ff007221 */ /* 0x000fc40000000000 */
[----:B------:R1:W-:Y:S04]  /*8540*/  STL [R1+0xd8], R3 ;  /* 0x0000d80301007387 */ /* 0x0003e80000100800 */
[----:B------:R-:W-:Y:S01]  /*8550*/  STL [R1+0xdc], R6 ;  /* 0x0000dc0601007387 */ /* 0x000fe20000100800 */
[----:B-1----:R-:W-:-:S03]  /*8560*/  FADD R3, RZ, R216 ;  /* 0x000000d8ff037221 */ /* 0x002fc60000000000 */
[----:B------:R1:W-:Y:S04]  /*8570*/  STL [R1+0xe0], R5 ;  /* 0x0000e00501007387 */ /* 0x0003e80000100800 */
[----:B------:R0:W-:Y:S04]  /*8580*/  STL [R1+0xe4], R3 ;  /* 0x0000e40301007387 */ /* 0x0001e80000100800 */
[----:B------:R0:W-:Y:S01]  /*8590*/  STL [R1+0xe8], R0 ;  /* 0x0000e80001007387 */ /* 0x0001e20000100800 */
[----:B-1----:R-:W-:-:S01]  /*85a0*/  FADD R5, RZ, R218 ;  /* 0x000000daff057221 */ /* 0x002fc20000000000 */
[----:B0-----:R-:W-:-:S04]  /*85b0*/  FADD R3, RZ, R219 ;  /* 0x000000dbff037221 */ /* 0x001fc80000000000 */
[----:B------:R0:W-:Y:S01]  /*85c0*/  STL [R1+0xec], R5 ;  /* 0x0000ec0501007387 */ /* 0x0001e20000100800 */
[----:B------:R-:W-:-:S03]  /*85d0*/  FADD R0, RZ, R220 ;  /* 0x000000dcff007221 */ /* 0x000fc60000000000 */
[----:B------:R1:W-:Y:S04]  /*85e0*/  STL [R1+0xf0], R3 ;  /* 0x0000f00301007387 */ /* 0x0003e80000100800 */
[----:B------:R1:W-:Y:S01]  /*85f0*/  STL [R1+0xf4], R0 ;  /* 0x0000f40001007387 */ /* 0x0003e20000100800 */
[----:B0-----:R-:W-:-:S01]  /*8600*/  FADD R5, RZ, R221 ;  /* 0x000000ddff057221 */ /* 0x001fc20000000000 */
[----:B-1----:R-:W-:-:S04]  /*8610*/  FADD R3, RZ, R222 ;  /* 0x000000deff037221 */ /* 0x002fc80000000000 */
[----:B------:R0:W-:Y:S01]  /*8620*/  STL [R1+0xf8], R5 ;  /* 0x0000f80501007387 */ /* 0x0001e20000100800 */
[----:B------:R-:W-:-:S03]  /*8630*/  FADD R0, RZ, R223 ;  /* 0x000000dfff007221 */ /* 0x000fc60000000000 */
[----:B------:R1:W-:Y:S04]  /*8640*/  STL [R1+0xfc], R3 ;  /* 0x0000fc0301007387 */ /* 0x0003e80000100800 */
[----:B------:R1:W-:Y:S01]  /*8650*/  STL [R1+0x100], R0 ;  /* 0x0001000001007387 */ /* 0x0003e20000100800 */
[----:B0----5:R-:W-:-:S01]  /*8660*/  FADD R5, RZ, R208 ;  /* 0x000000d0ff057221 */ /* 0x021fc20000000000 */
[----:B-1----:R-:W-:-:S04]  /*8670*/  FADD R3, RZ, R209 ;  /* 0x000000d1ff037221 */ /* 0x002fc80000000000 */
[----:B------:R0:W-:Y:S01]  /*8680*/  STL [R1+0x104], R5 ;  /* 0x0001040501007387 */ /* 0x0001e20000100800 */
[----:B------:R-:W-:-:S03]  /*8690*/  FADD R0, RZ, R210 ;  /* 0x000000d2ff007221 */ /* 0x000fc60000000000 */
[----:B------:R1:W-:Y:S04]  /*86a0*/  STL [R1+0x108], R3 ;  /* 0x0001080301007387 */ /* 0x0003e80000100800 */
[----:B------:R2:W-:Y:S01]  /*86b0*/  STL [R1+0x10c], R0 ;  /* 0x00010c0001007387 */ /* 0x0005e20000100800 */
[----:B0-----:R-:W-:-:S01]  /*86c0*/  FADD R5, RZ, R211 ;  /* 0x000000d3ff057221 */ /* 0x001fc20000000000 */
[----:B-1----:R-:W-:-:S04]  /*86d0*/  FADD R3, RZ, R212 ;  /* 0x000000d4ff037221 */ /* 0x002fc80000000000 */
[----:B------:R0:W-:Y:S01]  /*86e0*/  STL [R1+0x110], R5 ;  /* 0x0001100501007387 */ /* 0x0001e20000100800 */
[----:B--2---:R-:W-:-:S03]  /*86f0*/  FADD R0, RZ, R213 ;  /* 0x000000d5ff007221 */ /* 0x004fc60000000000 */
        /* <DEDUP_REMOVED lines=350> */
[----:B---3--:R-:W-:-:S01]  /*9ce0*/  FADD R5, RZ, R36 ;  /* 0x00000024ff057221 */ /* 0x008fc20000000000 */
[----:B----4-:R-:W-:-:S04]  /*9cf0*/  FADD R3, RZ, R37 ;  /* 0x00000025ff037221 */ /* 0x010fc80000000000 */
[----:B------:R1:W-:Y:S01]  /*9d00*/  STL [R1+0x3d4], R5 ;  /* 0x0003d40501007387 */ /* 0x0003e20000100800 */
[----:B0-----:R-:W-:-:S03]  /*9d10*/  FADD R0, RZ, R38 ;  /* 0x00000026ff007221 */ /* 0x001fc60000000000 */
[----:B------:R0:W-:Y:S04]  /*9d20*/  STL [R1+0x3d8], R3 ;  /* 0x0003d80301007387 */ /* 0x0001e80000100800 */
[----:B------:R2:W-:Y:S01]  /*9d30*/  STL [R1+0x3dc], R0 ;  /* 0x0003dc0001007387 */ /* 0x0005e20000100800 */
[----:B-1----:R-:W-:-:S01]  /*9d40*/  FADD R5, RZ, R39 ;  /* 0x00000027ff057221 */ /* 0x002fc20000000000 */
[----:B0-----:R-:W-:-:S04]  /*9d50*/  FADD R3, RZ, R24 ;  /* 0x00000018ff037221 */ /* 0x001fc80000000000 */
        /* <DEDUP_REMOVED lines=12> */
[----:B------:R-:W-:Y:S01]  /*9e20*/  STL [R1+0x3f8], R5 ;  /* 0x0003f80501007387 */ /* 0x000fe20000100800 */
[----:B--2---:R-:W-:-:S03]  /*9e30*/  FADD R0, RZ, R31 ;  /* 0x0000001fff007221 */ /* 0x004fc60000000000 */
[----:B------:R0:W-:Y:S04]  /*9e40*/  STL [R1+0x3fc], R3 ;  /* 0x0003fc0301007387 */ /* 0x0001e80000100800 */
[----:B------:R1:W-:Y:S01]  /*9e50*/  STL [R1+0x400], R0 ;  /* 0x0004000001007387 */ /* 0x0003e20000100800 */
[----:B------:R-:W-:Y:S01]  /*9e60*/  UMOV UR5, URZ ;  /* 0x0000003f00057c82 */ /* 0x000fe20008000000 */
[----:B------:R-:W-:Y:S01]  /*9e70*/  FADD R7, RZ, R7 ;  /* 0x00000007ff077221 */ /* 0x000fe20000000000 */
[----:B------:R-:W-:-:S01]  /*9e80*/  FADD R8, RZ, R8 ;  /* 0x00000008ff087221 */ /* 0x000fc20000000000 */
        /* <DEDUP_REMOVED lines=19> */
[----:B01----:R-:W-:-:S07]  /*9fc0*/  IMAD.U32 R3, RZ, RZ, UR5 ;  /* 0x00000005ff037e24 */ /* 0x003fce000f8e00ff */
.L_x_18:
[----:B------:R-:W2:Y:S01]  /*9fd0*/  LDL R0, [R1+0x424] ;  /* 0x0004240001007983 */ /* 0x000ea20000100800 */
[----:B------:R-:W-:-:S13]  /*9fe0*/  R2UR UR5, R4 ;  /* 0x00000000040572ca */ /* 0x000fda00000e0000 */
[----:B------:R-:W-:-:S04]  /*9ff0*/  UIADD3 UR5, UR5, 0x1, URZ ;  /* 0x0000000105057890 */ /* 0x000fc8000fffe03f */
[----:B------:R-:W-:-:S04]  /*a000*/  UISETP.NE.AND UP0, UPT, UR5, 0x4, UPT ;  /* 0x000000040500788c */ /* 0x000fc8000bf05270 */
[----:B------:R-:W-:Y:S02]  /*a010*/  USEL UR6, URZ, 0x1, UP0 ;  /* 0x000000013f067887 */ /* 0x000fe40008000000 */
[----:B------:R-:W-:-:S03]  /*a020*/  USEL UR8, UR5, URZ, UP0 ;  /* 0x0000003f05087287 */ /* 0x000fc60008000000 */
[----:B------:R-:W-:Y:S01]  /*a030*/  UMOV UR5, 0x1 ;  /* 0x0000000100057882 */ /* 0x000fe20000000000 */
[----:B--2---:R-:W-:Y:S02]  /*a040*/  R2UR UR7, R0 ;  /* 0x00000000000772ca */ /* 0x004fe400000e0000 */
[----:B------:R-:W-:-:S11]  /*a050*/  IMAD.U32 R0, RZ, RZ, UR8 ;  /* 0x00000008ff007e24 */ /* 0x000fd6000f8e00ff */
[----:B------:R-:W-:-:S06]  /*a060*/  ULOP3.LUT UR6, UR7, UR6, URZ, 0x3c, !UPT ;  /* 0x0000000607067292 */ /* 0x000fcc000f8e3c3f */
[----:B------:R-:W-:-:S07]  /*a070*/  IMAD.U32 R4, RZ, RZ, UR6 ;  /* 0x00000006ff047e24 */ /* 0x000fce000f8e00ff */
.L_x_13:
[----:B------:R-:W2:Y:S02]  /*a080*/  LDL R5, [R1+0x430] ;  /* 0x0004300001057983 */ /* 0x000ea40000100800 */
[----:B--2---:R-:W-:-:S13]  /*a090*/  R2UR UR7, R5 ;  /* 0x00000000050772ca */ /* 0x004fda00000e0000 */
[----:B------:R-:W-:-:S04]  /*a0a0*/  UISETP.LT.AND UP0, UPT, UR7, 0x1, UPT ;  /* 0x000000010700788c */ /* 0x000fc8000bf01270 */
[----:B------:R-:W-:-:S04]  /*a0b0*/  USEL UR6, UR7, 0x1, UP0 ;  /* 0x0000000107067887 */ /* 0x000fc80008000000 */
[----:B------:R-:W-:-:S04]  /*a0c0*/  UIADD3 UR6, UR7, -UR6, URZ ;  /* 0x8000000607067290 */ /* 0x000fc8000fffe03f */
[----:B------:R-:W-:-:S06]  /*a0d0*/  UISETP.GE.AND UP0, UPT, UR6, 0x1, UPT ;  /* 0x000000010600788c */ /* 0x000fcc000bf06270 */
[----:B------:R-:W-:-:S13]  /*a0e0*/  PLOP3.LUT P0, PT, PT, PT, UP0, 0x80, 0x0 ;  /* 0x000000000000781c */ /* 0x000fda0003f0f008 */
[----:B------:R-:W-:Y:S05]  /*a0f0*/  @!P0 BRA `(.L_x_19) ;  /* 0x00000080000c8947 */ /* 0x000fea0003800000 */
[----:B------:R-:W2:Y:S01]  /*a100*/  LDL R5, [R1+0x41c] ;  /* 0x00041c0001057983 */ /* 0x000ea20000100800 */
[----:B------:R-:W-:-:S05]  /*a110*/  MOV R2, UR6 ;  /* 0x0000000600027c02 */ /* 0x000fca0008000f00 */
[----:B------:R0:W-:Y:S01]  /*a120*/  STL [R1+0x404], R2 ;  /* 0x0004040201007387 */ /* 0x0001e20000100800 */
[----:B--2---:R-:W-:-:S13]  /*a130*/  R2UR UR6, R5 ;  /* 0x00000000050672ca */ /* 0x004fda00000e0000 */
[----:B0-----:R-:W-:-:S07]  /*a140*/  IMAD.U32 R5, RZ, RZ, UR6 ;  /* 0x00000006ff057e24 */ /* 0x001fce000f8e00ff */
.L_x_27:
[----:B------:R-:W2:Y:S02]  /*a150*/  LDL R2, [R1+0x40c] ;  /* 0x00040c0001027983 */ /* 0x000ea40000100800 */
[----:B--2---:R-:W-:-:S13]  /*a160*/  R2UR UR6, R2 ;  /* 0x00000000020672ca */ /* 0x004fda00000e0000 */
[----:B------:R-:W-:-:S06]  /*a170*/  UISETP.NE.AND UP0, UPT, UR6, 0x3, UPT ;  /* 0x000000030600788c */ /* 0x000fcc000bf05270 */
[----:B------:R-:W-:-:S13]  /*a180*/  PLOP3.LUT P1, PT, PT, PT, UP0, 0x80, 0x0 ;  /* 0x000000000000781c */ /* 0x000fda0003f2f008 */
[----:B------:R-:W-:Y:S05]  /*a190*/  @!P1 BRA `(.L_x_20) ;  /* 0x0000000000049947 */ /* 0x000fea0003800000 */
[----:B------:R-:W-:Y:S01]  /*a1a0*/  BPT.TRAP 0x1 ;  /* 0x000000040000795c */ /* 0x000fe20000300000 */
.L_x_20:
[----:B------:R-:W0:Y:S01]  /*a1b0*/  S2UR UR7, SR_CgaCtaId ;  /* 0x00000000000779c3 */ /* 0x000e220000008800 */
[----:B------:R-:W-:Y:S01]  /*a1c0*/  R2UR UR9, R0 ;  /* 0x00000000000972ca */ /* 0x000fe200000e0000 */
[----:B------:R-:W-:Y:S01]  /*a1d0*/  UMOV UR6, 0x400 ;  /* 0x0000040000067882 */ /* 0x000fe20000000000 */
[----:B------:R-:W-:-:S13]  /*a1e0*/  R2UR UR8, R4 ;  /* 0x00000000040872ca */ /* 0x000fda00000e0000 */
[----:B------:R-:W-:-:S05]  /*a1f0*/  IMAD.U32 R6, RZ, RZ, UR8 ;  /* 0x00000008ff067e24 */ /* 0x000fca000f8e00ff */
[----:B------:R-:W-:Y:S01]  /*a200*/  SHF.L.U32 R6, R6, 0x1f, RZ ;  /* 0x0000001f06067819 */ /* 0x000fe200000006ff */
[----:B0-----:R-:W-:-:S04]  /*a210*/  ULEA UR10, UR7, UR6, 0x18 ;  /* 0x00000006070a7291 */ /* 0x001fc8000f8ec03f */
[----:B------:R-:W-:Y:S02]  /*a220*/  ULEA UR6, UR9, UR10, 0x3 ;  /* 0x0000000a09067291 */ /* 0x000fe4000f8e183f */
[----:B------:R-:W-:-:S07]  /*a230*/  IMAD.U32 R2, RZ, RZ, UR10 ;  /* 0x0000000aff027e24 */ /* 0x000fce000f8e00ff */
[----:B------:R0:W1:Y:S01]  /*a240*/  SYNCS.PHASECHK.TRANS64.TRYWAIT P0, [UR6], R6 ;  /* 0x00000006ff0075a7 */ /* 0x0000620008000146 */
[----:B------:R-:W-:Y:S05]  /*a250*/  @!P1 BRA `(.L_x_21) ;  /* 0x0000000000049947 */ /* 0x000fea0003800000 */
[----:B------:R-:W-:Y:S01]  /*a260*/  BPT.TRAP 0x1 ;  /* 0x000000040000795c */ /* 0x000fe20000300000 */
.L_x_21:
[----:B-1----:R-:W-:Y:S05]  /*a270*/  @P0 BRA `(.L_x_22) ;  /* 0x0000000000080947 */ /* 0x002fea0003800000 */
[----:B------:R-:W1:Y:S02]  /*a280*/  SYNCS.PHASECHK.TRANS64.TRYWAIT P0, [UR6], R6 ;  /* 0x00000006ff0075a7 */ /* 0x000e640008000146 */
[----:B-1----:R-:W-:Y:S05]  /*a290*/  @!P0 BRA `(.L_x_23) ;  /* 0x0000021000788947 */ /* 0x002fea0003800000 */
.L_x_22:
[----:B0-----:R-:W2:Y:S04]  /*a2a0*/  LDL R6, [R1+0x408] ;  /* 0x0004080001067983 */ /* 0x001ea80000100800 */
        /* <DEDUP_REMOVED lines=8> */
[----:B0-----:R-:W3:Y:S04]  /*a330*/  LDL.LU.64 R216, [R1+0x80] ;  /* 0x0000800001d87983 */ /* 0x001ee80000300a00 */
[----:B------:R-:W3:Y:S04]  /*a340*/  LDL.LU.64 R218, [R1+0x88] ;  /* 0x0000880001da7983 */ /* 0x000ee80000300a00 */
[----:B------:R-:W3:Y:S04]  /*a350*/  LDL.LU.64 R220, [R1+0x90] ;  /* 0x0000900001dc7983 */ /* 0x000ee80000300a00 */
[----:B------:R-:W3:Y:S01]  /*a360*/  LDL.LU.64 R222, [R1+0x98] ;  /* 0x0000980001de7983 */ /* 0x000ee20000300a00 */
[----:B------:R-:W-:-:S03]  /*a370*/  R2UR UR6, R2 ;  /* 0x00000000020672ca */ /* 0x000fc600000e0000 */
[----:B------:R-:W-:Y:S04]  /*a380*/  STL [R1+0x55c], R227 ;  /* 0x00055ce301007387 */ /* 0x000fe80000100800 */
[----:B------:R-:W-:Y:S04]  /*a390*/  STL [R1+0x558], R226 ;  /* 0x000558e201007387 */ /* 0x000fe80000100800 */
[----:B------:R-:W-:Y:S02]  /*a3a0*/  STL [R1+0x554], R225 ;  /* 0x000554e101007387 */ /* 0x000fe40000100800 */
[----:B------:R-:W-:-:S02]  /*a3b0*/  UIADD3 UR6, UR6, 0x18100, URZ ;  /* 0x0001810006067890 */ /* 0x000fc4000fffe03f */
[----:B------:R-:W-:Y:S01]  /*a3c0*/  STL [R1+0x550], R224 ;  /* 0x000550e001007387 */ /* 0x000fe20000100800 */
[----:B-----5:R-:W-:-:S03]  /*a3d0*/  R2UR UR7, R0 ;  /* 0x00000000000772ca */ /* 0x020fc600000e0000 */
[----:B------:R-:W-:Y:S01]  /*a3e0*/  STL [R1+0x4bc], R20 ;  /* 0x0004bc1401007387 */ /* 0x000fe20000100800 */
[----:B------:R-:W-:-:S03]  /*a3f0*/  USHF.R.U32.HI UR6, URZ, 0x4, UR6 ;  /* 0x000000043f067899 */ /* 0x000fc60008011606 */
[----:B------:R-:W-:Y:S01]  /*a400*/  STL [R1+0x4b8], R19 ;  /* 0x0004b81301007387 */ /* 0x000fe20000100800 */
[----:B------:R-:W-:-:S03]  /*a410*/  UISETP.NE.AND UP0, UPT, UR4, URZ, UPT ;  /* 0x0000003f0400728c */ /* 0x000fc6000bf05270 */
[----:B------:R-:W-:Y:S04]  /*a420*/  STL [R1+0x4b4], R18 ;  /* 0x0004b41201007387 */ /* 0x000fe80000100800 */
[----:B------:R-:W-:Y:S01]  /*a430*/  STL [R1+0x4b0], R17 ;  /* 0x0004b01101007387 */ /* 0x000fe20000100800 */
[----:B------:R-:W-:-:S03]  /*a440*/  ULOP3.LUT UR4, UR6, 0x3fff, URZ, 0xc0, !UPT ;  /* 0x00003fff06047892 */ /* 0x000fc6000f8ec03f */
[----:B------:R0:W-:Y:S04]  /*a450*/  STL [R1+0x4ac], R16 ;  /* 0x0004ac1001007387 */ /* 0x0001e80000100800 */
[----:B------:R-:W-:Y:S01]  /*a460*/  STL.64 [R1+0x548], R22 ;  /* 0x0005481601007387 */ /* 0x000fe20000100a00 */
[----:B------:R-:W-:-:S03]  /*a470*/  USEL UR5, UR5, URZ, !UP0 ;  /* 0x0000003f05057287 */ /* 0x000fc6000c000000 */
[----:B------:R1:W-:Y:S04]  /*a480*/  STL [R1+0x540], R21 ;  /* 0x0005401501007387 */ /* 0x0003e80000100800 */
[----:B------:R-:W-:Y:S01]  /*a490*/  STL [R1+0x4a8], R15 ;  /* 0x0004a80f01007387 */ /* 0x000fe20000100800 */
[----:B------:R-:W-:-:S03]  /*a4a0*/  ULOP3.LUT UR4, UR4, 0x10000, URZ, 0xfc, !UPT ;  /* 0x0001000004047892 */ /* 0x000fc6000f8efc3f */
[----:B------:R-:W-:Y:S04]  /*a4b0*/  STL [R1+0x4a4], R14 ;  /* 0x0004a40e01007387 */ /* 0x000fe80000100800 */
[----:B------:R-:W-:Y:S01]  /*a4c0*/  STL [R1+0x4a0], R13 ;  /* 0x0004a00d01007387 */ /* 0x000fe20000100800 */
[----:B------:R-:W-:-:S03]  /*a4d0*/  UISETP.NE.U32.AND UP0, UPT, UR5, URZ, UPT ;  /* 0x0000003f0500728c */ /* 0x000fc6000bf05070 */
[----:B------:R-:W-:Y:S04]  /*a4e0*/  STL [R1+0x49c], R12 ;  /* 0x00049c0c01007387 */ /* 0x000fe80000100800 */
[----:B------:R4:W-:Y:S01]  /*a4f0*/  STL [R1+0x498], R11 ;  /* 0x0004980b01007387 */ /* 0x0009e20000100800 */
[----:B------:R-:W-:-:S03]  /*a500*/  UIMAD UR4, UR7, 0x780, UR4 ;  /* 0x00000780070478a4 */ /* 0x000fc6000f8e0204 */
[----:B------:R4:W-:Y:S04]  /*a510*/  STL [R1+0x494], R10 ;  /* 0x0004940a01007387 */ /* 0x0009e80000100800 */
[----:B------:R4:W-:Y:S04]  /*a520*/  STL [R1+0x490], R9 ;  /* 0x0004900901007387 */ /* 0x0009e80000100800 */
[----:B------:R4:W-:Y:S04]  /*a530*/  STL [R1+0x48c], R8 ;  /* 0x00048c0801007387 */ /* 0x0009e80000100800 */
[----:B------:R-:W-:Y:S04]  /*a540*/  STL [R1+0x488], R7 ;  /* 0x0004880701007387 */ /* 0x000fe80000100800 */
[----:B------:R4:W-:Y:S04]  /*a550*/  STL [R1+0x484], R5 ;  /* 0x0004840501007387 */ /* 0x0009e80000100800 */
[----:B------:R4:W-:Y:S04]  /*a560*/  STL [R1+0x480], R4 ;  /* 0x0004800401007387 */ /* 0x0009e80000100800 */
[----:B------:R-:W4:Y:S01]  /*a570*/  LDL.LU.64 R200, [R1+0x40] ;  /* 0x0000400001c87983 */ /* 0x000f220000300a00 */
[----:B------:R-:W-:-:S03]  /*a580*/  UMOV UR9, 0x40000040 ;  /* 0x4000004000097882 */ /* 0x000fc60000000000 */
[----:B------:R-:W4:Y:S01]  /*a590*/  LDL.LU.64 R202, [R1+0x48] ;  /* 0x0000480001ca7983 */ /* 0x000f220000300a00 */
[----:B------:R-:W-:Y:S01]  /*a5a0*/  UMOV UR10, UR4 ;  /* 0x00000004000a7c82 */ /* 0x000fe20008000000 */
[----:B------:R-:W-:Y:S02]  /*a5b0*/  UMOV UR11, 0x40000040 ;  /* 0x40000040000b7882 */ /* 0x000fe40000000000 */
[----:B------:R-:W4:Y:S04]  /*a5c0*/  LDL.LU.64 R204, [R1+0x50] ;  /* 0x0000500001cc7983 */ /* 0x000f280000300a00 */
[----:B------:R-:W4:Y:S04]  /*a5d0*/  LDL.LU.64 R206, [R1+0x58] ;  /* 0x0000580001ce7983 */ /* 0x000f280000300a00 */
[----:B0-----:R-:W4:Y:S04]  /*a5e0*/  LDL.LU.64 R16, [R1+0x20] ;  /* 0x0000200001107983 */ /* 0x001f280000300a00 */
[----:B------:R-:W4:Y:S04]  /*a5f0*/  LDL.LU.64 R18, [R1+0x28] ;  /* 0x0000280001127983 */ /* 0x000f280000300a00 */
[----:B-1----:R-:W4:Y:S04]  /*a600*/  LDL.LU.64 R20, [R1+0x30] ;  /* 0x0000300001147983 */ /* 0x002f280000300a00 */
[----:B------:R-:W4:Y:S01]  /*a610*/  LDL.LU.64 R22, [R1+0x38] ;  /* 0x0000380001167983 */ /* 0x000f220000300a00 */
[----:B--2---:R-:W-:-:S13]  /*a620*/  R2UR UR8, R6 ;  /* 0x00000000060872ca */ /* 0x004fda00000e0000 */
[----:B------:R-:W-:-:S04]  /*a630*/  ULOP3.LUT UR6, UR8, 0x10000, URZ, 0xfc, !UPT ;  /* 0x0001000008067892 */ /* 0x000fc8000f8efc3f */
[----:B------:R-:W-:-:S07]  /*a640*/  UIMAD UR6, UR7, 0x600, UR6 ;  /* 0x00000600070678a4 */ /* 0x000fce000f8e0206 */
[----:B------:R-:W-:Y:S01]  /*a650*/  UMOV UR8, UR6 ;  /* 0x0000000600087c82 */ /* 0x000fe20008000000 */
[----:B---3--:R-:W-:-:S06]  /*a660*/  WARPGROUP.ARRIVE ;  /* 0x00000000000079c5 */ /* 0x008fcc0000000000 */
[----:B------:R-:W-:Y:S03]  /*a670*/  QGMMA.64x16x32.F32.E4M3.E4M3 R216, gdesc[UR8], R216, UP0, gsb0 ;  /* 0x0020000008d879f3 */ /* 0x000fe6000b8008d8 */
[----:B------:R-:W-:Y:S02]  /*a680*/  WARPGROUP.DEPBAR.LE gsb0, 0x0 ;  /* 0x00008000000079c5 */ /* 0x000fe40000010000 */
[----:B----4-:R-:W-:Y:S02]  /*a690*/  IMAD.MOV.U32 R11, RZ, RZ, R216 ;  /* 0x000000ffff0b7224 */ /* 0x010fe400078e00d8 */
[----:B------:R-:W-:Y:S02]  /*a6a0*/  IMAD.MOV.U32 R10, RZ, RZ, R217 ;  /* 0x000000ffff0a7224 */ /* 0x000fe400078e00d9 */
[----:B------:R-:W-:Y:S01]  /*a6b0*/  IMAD.MOV.U32 R9, RZ, RZ, R218 ;  /* 0x000000ffff097224 */ /* 0x000fe200078e00da */
[----:B------:R-:W2:Y:S01]  /*a6c0*/  LDL.LU.64 R216, [R1] ;  /* 0x0000000001d87983 */ /* 0x000ea20000300a00 */
[----:B------:R-:W-:Y:S01]  /*a6d0*/  IMAD.MOV.U32 R8, RZ, RZ, R219 ;  /* 0x000000ffff087224 */ /* 0x000fe200078e00db */
[----:B------:R-:W-:Y:S01]  /*a6e0*/  MOV R5, R222 ;  /* 0x000000de00057202 */ /* 0x000fe20000000f00 */
[----:B------:R-:W-:Y:S01]  /*a6f0*/  IMAD.MOV.U32 R7, RZ, RZ, R220 ;  /* 0x000000ffff077224 */ /* 0x000fe200078e00dc */
[----:B------:R-:W2:Y:S01]  /*a700*/  LDL.LU.64 R218, [R1+0x8] ;  /* 0x0000080001da7983 */ /* 0x000ea20000300a00 */
[----:B------:R-:W-:-:S02]  /*a710*/  IMAD.MOV.U32 R6, RZ, RZ, R221 ;  /* 0x000000ffff067224 */ /* 0x000fc400078e00dd */
[----:B------:R-:W-:Y:S01]  /*a720*/  IMAD.MOV.U32 R4, RZ, RZ, R223 ;  /* 0x000000ffff047224 */ /* 0x000fe200078e00df */
[----:B------:R-:W2:Y:S04]  /*a730*/  LDL.LU.64 R220, [R1+0x10] ;  /* 0x0000100001dc7983 */ /* 0x000ea80000300a00 */
[----:B------:R-:W2:Y:S01]  /*a740*/  LDL.LU.64 R222, [R1+0x18] ;  /* 0x0000180001de7983 */ /* 0x000ea20000300a00 */
[----:B------:R-:W-:Y:S01]  /*a750*/  UIADD3 UR7, UR4, 0x80, URZ ;  /* 0x0000008004077890 */ /* 0x000fe2000fffe03f */
[----:B------:R-:W-:Y:S01]  /*a760*/  UMOV UR16, UR8 ;  /* 0x0000000800107c82 */ /* 0x000fe20008000000 */
[----:B------:R-:W-:Y:S01]  /*a770*/  UMOV UR17, UR9 ;  /* 0x0000000900117c82 */ /* 0x000fe20008000000 */
[----:B------:R-:W-:-:S04]  /*a780*/  UMOV UR19, 0x40000040 ;  /* 0x4000004000137882 */ /* 0x000fc80000000000 */
[----:B------:R-:W-:Y:S01]  /*a790*/  UMOV UR18, UR7 ;  /* 0x0000000700127c82 */ /* 0x000fe20008000000 */
[----:B------:R-:W-:-:S06]  /*a7a0*/  WARPGROUP.ARRIVE ;  /* 0x00000000000079c5 */ /* 0x000fcc0000000000 */
[----:B------:R-:W-:Y:S01]  /*a7b0*/  QGMMA.64x16x32.F32.E4M3.E4M3 R200, gdesc[UR16], R200, UP0, gsb0 ;  /* 0x0020000010c879f3 */ /* 0x000fe2000b8008c8 */
[----:B------:R-:W-:Y:S01]  /*a7c0*/  UIADD3 UR12, UR4, 0x100, URZ ;  /* 0x00000100040c7890 */ /* 0x000fe2000fffe03f */
[----:B------:R-:W-:Y:S01]  /*a7d0*/  UMOV UR14, UR18 ;  /* 0x00000012000e7c82 */ /* 0x000fe20008000000 */
[----:B------:R-:W-:Y:S01]  /*a7e0*/  UMOV UR15, UR19 ;  /* 0x00000013000f7c82 */ /* 0x000fe20008000000 */
[----:B------:R-:W-:Y:S01]  /*a7f0*/  UMOV UR16, UR8 ;  /* 0x0000000800107c82 */ /* 0x000fe20008000000 */
[----:B------:R-:W-:Y:S01]  /*a800*/  UMOV UR17, UR9 ;  /* 0x0000000900117c82 */ /* 0x000fe20008000000 */
[----:B------:R-:W-:Y:S02]  /*a810*/  UMOV UR19, 0x40000040 ;  /* 0x4000004000137882 */ /* 0x000fe40000000000 */
[----:B------:R-:W-:Y:S01]  /*a820*/  UMOV UR18, UR12 ;  /* 0x0000000c00127c82 */ /* 0x000fe20008000000 */
[----:B------:R-:W-:Y:S02]  /*a830*/  WARPGROUP.DEPBAR.LE gsb0, 0x0 ;  /* 0x00008000000079c5 */ /* 0x000fe40000010000 */
        /* <DEDUP_REMOVED lines=12> */
[----:B--2---:R-:W-:-:S06]  /*a900*/  WARPGROUP.ARRIVE ;  /* 0x00000000000079c5 */ /* 0x004fcc0000000000 */
[----:B------:R-:W-:Y:S03]  /*a910*/  QGMMA.64x16x32.F32.E4M3.E4M3 R216, gdesc[UR16], R216, UP0, gsb0 ;  /* 0x0020000010d879f3 */ /* 0x000fe6000b8008d8 */
[----:B------:R-:W-:Y:S02]  /*a920*/  WARPGROUP.DEPBAR.LE gsb0, 0x0 ;  /* 0x00008000000079c5 */ /* 0x000fe40000010000 */
[----:B------:R-:W-:-:S06]  /*a930*/  WARPGROUP.ARRIVE ;  /* 0x00000000000079c5 */ /* 0x000fcc0000000000 */
[----:B------:R-:W-:Y:S03]  /*a940*/  QGMMA.64x16x32.F32.E4M3.E4M3 R208, gdesc[UR36], R208, UP0, gsb0 ;  /* 0x0020000024d079f3 */ /* 0x000fe6000b8008d0 */
[----:B------:R-:W-:Y:S02]  /*a950*/  WARPGROUP.DEPBAR.LE gsb0, 0x0 ;  /* 0x00008000000079c5 */ /* 0x000fe40000010000 */
[----:B------:R-:W-:-:S06]  /*a960*/  WARPGROUP.ARRIVE ;  /* 0x00000000000079c5 */ /* 0x000fcc0000000000 */
[----:B------:R-:W-:Y:S03]  /*a970*/  QGMMA.64x16x32.F32.E4M3.E4M3 R192, gdesc[UR28], R192, UP0, gsb0 ;  /* 0x002000001cc079f3 */ /* 0x000fe6000b8008c0 */
[----:B------:R-:W-:Y:S02]  /*a980*/  WARPGROUP.DEPBAR.LE gsb0, 0x0 ;  /* 0x00008000000079c5 */ /* 0x000fe40000010000 */
[----:B------:R-:W-:-:S06]  /*a990*/  WARPGROUP.ARRIVE ;  /* 0x00000000000079c5 */ /* 0x000fcc0000000000 */
[----:B------:R-:W-:Y:S01]  /*a9a0*/  QGMMA.64x16x32.F32.E4M3.E4M3 R176, gdesc[UR40], R176, UP0, gsb0 ;  /* 0x0020000028b079f3 */ /* 0x000fe2000b8008b0 */
[----:B------:R-:W-:Y:S01]  /*a9b0*/  UMOV UR28, UR14 ;  /* 0x0000000e001c7c82 */ /* 0x000fe20008000000 */
[----:B------:R-:W-:Y:S01]  /*a9c0*/  UIADD3 UR14, UR4, 0x300, URZ ;  /* 0x00000300040e7890 */ /* 0x000fe2000fffe03f */
[----:B------:R-:W-:Y:S01]  /*a9d0*/  UMOV UR12, UR18 ;  /* 0x00000012000c7c82 */ /* 0x000fe20008000000 */
[----:B------:R-:W-:Y:S01]  /*a9e0*/  UMOV UR13, UR19 ;  /* 0x00000013000d7c82 */ /* 0x000fe20008000000 */
[----:B------:R-:W-:Y:S01]  /*a9f0*/  UMOV UR36, UR12 ;  /* 0x0000000c00247c82 */ /* 0x000fe20008000000 */
[----:B------:R-:W-:Y:S01]  /*aa00*/  UMOV UR37, UR13 ;  /* 0x0000000d00257c82 */ /* 0x000fe20008000000 */
[----:B------:R-:W-:Y:S01]  /*aa10*/  UMOV UR29, UR15 ;  /* 0x0000000f001d7c82 */ /* 0x000fe20008000000 */
[----:B------:R-:W-:Y:S01]  /*aa20*/  UMOV UR12, UR8 ;  /* 0x00000008000c7c82 */ /* 0x000fe20008000000 */
[----:B------:R-:W-:Y:S01]  /*aa30*/  UMOV UR13, UR9 ;  /* 0x00000009000d7c82 */ /* 0x000fe20008000000 */
[----:B------:R-:W-:Y:S01]  /*aa40*/  UMOV UR15, 0x40000040 ;  /* 0x40000040000f7882 */ /* 0x000fe20000000000 */
[----:B------:R-:W-:-:S02]  /*aa50*/  WARPGROUP.DEPBAR.LE gsb0, 0x0 ;  /* 0x00008000000079c5 */ /* 0x000fc40000010000 */
[----:B------:R-:W-:-:S06]  /*aa60*/  WARPGROUP.ARRIVE ;  /* 0x00000000000079c5 */ /* 0x000fcc0000000000 */
[----:B------:R-:W-:Y:S01]  /*aa70*/  QGMMA.64x16x32.F32.E4M3.E4M3 R160, gdesc[UR12], R160, UP0, gsb0 ;  /* 0x002000000ca079f3 */ /* 0x000fe2000b8008a0 */
[----:B------:R-:W-:Y:S01]  /*aa80*/  UIADD3 UR46, UR4, 0x380, URZ ;  /* 0x00000380042e7890 */ /* 0x000fe2000fffe03f */
[----:B------:R-:W-:Y:S01]  /*aa90*/  UMOV UR44, UR8 ;  /* 0x00000008002c7c82 */ /* 0x000fe20008000000 */
[----:B------:R-:W-:Y:S01]  /*aaa0*/  UMOV UR45, UR9 ;  /* 0x00000009002d7c82 */ /* 0x000fe20008000000 */
[----:B------:R-:W-:Y:S01]  /*aab0*/  UMOV UR47, 0x40000040 ;  /* 0x40000040002f7882 */ /* 0x000fe20000000000 */
[----:B------:R-:W-:Y:S02]  /*aac0*/  WARPGROUP.DEPBAR.LE gsb0, 0x0 ;  /* 0x00008000000079c5 */ /* 0x000fe40000010000 */
        /* <DEDUP_REMOVED lines=52> */
[----:B------:R-:W-:-:S06]  /*ae10*/  UMOV UR17, 0x40000040 ;  /* 0x4000004000117882 */ /* 0x000fcc0000000000 */
[----:B------:R-:W-:Y:S01]  /*ae20*/  UMOV UR16, UR5 ;  /* 0x0000000500107c82 */ /* 0x000fe20008000000 */
[----:B------:R-:W-:Y:S02]  /*ae30*/  WARPGROUP.DEPBAR.LE gsb0, 0x0 ;  /* 0x00008000000079c5 */ /* 0x000fe40000010000 */
[----:B------:R-:W-:-:S06]  /*ae40*/  WARPGROUP.ARRIVE ;  /* 0x00000000000079c5 */ /* 0x000fcc0000000000 */
[----:B------:R-:W-:Y:S01]  /*ae50*/  QGMMA.64x16x32.F32.E4M3.E4M3 R24, gdesc[UR16], R24, UP0, gsb0 ;  /* 0x00200000101879f3 */ /* 0x000fe2000b800818 */
[----:B------:R-:W-:Y:S01]  /*ae60*/  UMOV UR18, UR58 ;  /* 0x0000003a00127c82 */ /* 0x000fe20008000000 */
        /* <DEDUP_REMOVED lines=11> */
[----:B------:R-:W-:Y:S02]  /*af20*/  IMAD.MOV.U32 R13, RZ, RZ, R206 ;  /* 0x000000ffff0d7224 */ /* 0x000fe400078e00ce */
[----:B------:R-:W-:Y:S02]  /*af30*/  IMAD.MOV.U32 R12, RZ, RZ, R207 ;  /* 0x000000ffff0c7224 */ /* 0x000fe400078e00cf */
[----:B------:R-:W-:Y:S01]  /*af40*/  IMAD.MOV.U32 R15, RZ, RZ, R204 ;  /* 0x000000ffff0f7224 */ /* 0x000fe200078e00cc */
[----:B------:R-:W2:Y:S01]  /*af50*/  LDL.LU.64 R206, [R1+0x698] ;  /* 0x0006980001ce7983 */ /* 0x000ea20000300a00 */
[----:B------:R-:W-:Y:S02]  /*af60*/  IMAD.MOV.U32 R14, RZ, RZ, R205 ;  /* 0x000000ffff0e7224 */ /* 0x000fe400078e00cd */
[----:B------:R-:W-:Y:S01]  /*af70*/  IMAD.MOV.U32 R225, RZ, RZ, R202 ;  /* 0x000000ffffe17224 */ /* 0x000fe200078e00ca */
[----:B------:R-:W2:Y:S01]  /*af80*/  LDL.LU.64 R204, [R1+0x690] ;  /* 0x0006900001cc7983 */ /* 0x000ea20000300a00 */
[----:B------:R-:W-:-:S02]  /*af90*/  IMAD.MOV.U32 R224, RZ, RZ, R203 ;  /* 0x000000ffffe07224 */ /* 0x000fc400078e00cb */
[----:B------:R-:W-:Y:S01]  /*afa0*/  IMAD.MOV.U32 R227, RZ, RZ, R200 ;  /* 0x000000ffffe37224 */ /* 0x000fe200078e00c8 */
[----:B------:R-:W2:Y:S01]  /*afb0*/  LDL.LU.64 R202, [R1+0x688] ;  /* 0x0006880001ca7983 */ /* 0x000ea20000300a00 */
[----:B------:R-:W-:-:S03]  /*afc0*/  IMAD.MOV.U32 R226, RZ, RZ, R201 ;  /* 0x000000ffffe27224 */ /* 0x000fc600078e00c9 */
[----:B------:R-:W2:Y:S04]  /*afd0*/  LDL.LU.64 R200, [R1+0x680] ;  /* 0x0006800001c87983 */ /* 0x000ea80000300a00 */
[----:B------:R-:W-:Y:S04]  /*afe0*/  STL.64 [R1], R216 ;  /* 0x000000d801007387 */ /* 0x000fe80000100a00 */
[----:B------:R-:W-:Y:S04]  /*aff0*/  STL.64 [R1+0x8], R218 ;  /* 0x000008da01007387 */ /* 0x000fe80000100a00 */
[----:B------:R-:W-:Y:S01]  /*b000*/  STL.64 [R1+0x10], R220 ;  /* 0x000010dc01007387 */ /* 0x000fe20000100a00 */
[----:B------:R-:W-:-:S02]  /*b010*/  WARPGROUP.DEPBAR.LE gsb0, 0x0 ;  /* 0x00008000000079c5 */ /* 0x000fc40000010000 */
[----:B------:R-:W-:-:S06]  /*b020*/  WARPGROUP.ARRIVE ;  /* 0x00000000000079c5 */ /* 0x000fcc0000000000 */
[----:B------:R-:W-:Y:S01]  /*b030*/  QGMMA.64x16x32.F32.E4M3.E4M3 R72, gdesc[UR16], R72, UP0, gsb0 ;  /* 0x00200000104879f3 */ /* 0x000fe2000b800848 */
        /* <DEDUP_REMOVED lines=8> */
[----:B------:R0:W-:Y:S04]  /*b0c0*/  STL.64 [R1+0x5e0], R208 ;  /* 0x0005e0d001007387 */ /* 0x0001e80000100a00 */
[----:B0-----:R-:W4:Y:S04]  /*b0d0*/  LDL.LU.64 R208, [R1] ;  /* 0x0000000001d07983 */ /* 0x001f280000300a00 */
[----:B------:R-:W2:Y:S04]  /*b0e0*/  LDL.LU.64 R210, [R1+0x8] ;  /* 0x0000080001d27983 */ /* 0x000ea80000300a00 */
[----:B------:R-:W3:Y:S04]  /*b0f0*/  LDL.LU.64 R212, [R1+0x10] ;  /* 0x0000100001d47983 */ /* 0x000ee80000300a00 */
[----:B------:R-:W4:Y:S01]  /*b100*/  LDL.LU.64 R214, [R1+0x18] ;  /* 0x0000180001d67983 */ /* 0x000f220000300a00 */
[----:B------:R-:W-:-:S02]  /*b110*/  WARPGROUP.DEPBAR.LE gsb0, 0x0 ;  /* 0x00008000000079c5 */ /* 0x000fc40000010000 */
[----:B------:R-:W-:Y:S01]  /*b120*/  WARPGROUP.ARRIVE ;  /* 0x00000000000079c5 */ /* 0x000fe20000000000 */
[----:B------:R-:W-:Y:S01]  /*b130*/  UMOV UR20, UR16 ;  /* 0x0000001000147c82 */ /* 0x000fe20008000000 */
[----:B------:R-:W-:-:S04]  /*b140*/  UMOV UR21, UR17 ;  /* 0x0000001100157c82 */ /* 0x000fc80008000000 */
[----:B------:R-:W-:Y:S01]  /*b150*/  QGMMA.64x16x32.F32.E4M3.E4M3 R88, gdesc[UR20], R88, UP0, gsb0 ;  /* 0x00200000145879f3 */ /* 0x000fe2000b800858 */
[----:B------:R-:W-:Y:S01]  /*b160*/  UMOV UR32, UR16 ;  /* 0x0000001000207c82 */ /* 0x000fe20008000000 */
[----:B------:R-:W-:Y:S01]  /*b170*/  UMOV UR33, UR17 ;  /* 0x0000001100217c82 */ /* 0x000fe20008000000 */
        /* <DEDUP_REMOVED lines=22> */
[----:B------:R-:W-:Y:S01]  /*b2e0*/  UMOV UR22, UR42 ;  /* 0x0000002a00167c82 */ /* 0x000fe20008000000 */
[----:B------:R-:W-:Y:S01]  /*b2f0*/  UMOV UR23, UR43 ;  /* 0x0000002b00177c82 */ /* 0x000fe20008000000 */
[----:B----4-:R0:W-:Y:S04]  /*b300*/  STL.64 [R1+0x618], R214 ;  /* 0x000618d601007387 */ /* 0x0101e80000100a00 */
[----:B---3--:R1:W-:Y:S04]  /*b310*/  STL.64 [R1+0x610], R212 ;  /* 0x000610d401007387 */ /* 0x0083e80000100a00 */
[----:B--2---:R2:W-:Y:S01]  /*b320*/  STL.64 [R1+0x608], R210 ;  /* 0x000608d201007387 */ /* 0x0045e20000100a00 */
[----:B0-----:R-:W-:-:S02]  /*b330*/  IMAD.MOV.U32 R214, RZ, RZ, R13 ;  /* 0x000000ffffd67224 */ /* 0x001fc400078e000d */
[----:B------:R-:W-:Y:S01]  /*b340*/  IMAD.MOV.U32 R215, RZ, RZ, R12 ;  /* 0x000000ffffd77224 */ /* 0x000fe200078e000c */
[----:B------:R0:W-:Y:S01]  /*b350*/  STL.64 [R1+0x600], R208 ;  /* 0x000600d001007387 */ /* 0x0001e20000100a00 */
[----:B-1----:R-:W-:Y:S02]  /*b360*/  IMAD.MOV.U32 R212, RZ, RZ, R15 ;  /* 0x000000ffffd47224 */ /* 0x002fe400078e000f */
[----:B------:R-:W-:Y:S02]  /*b370*/  IMAD.MOV.U32 R213, RZ, RZ, R14 ;  /* 0x000000ffffd57224 */ /* 0x000fe400078e000e */
[----:B--2---:R-:W-:Y:S02]  /*b380*/  IMAD.MOV.U32 R210, RZ, RZ, R225 ;  /* 0x000000ffffd27224 */ /* 0x004fe400078e00e1 */
[----:B------:R-:W-:Y:S01]  /*b390*/  IMAD.MOV.U32 R211, RZ, RZ, R224 ;  /* 0x000000ffffd37224 */ /* 0x000fe200078e00e0 */
[----:B------:R1:W-:Y:S01]  /*b3a0*/  STL.64 [R1+0x638], R214 ;  /* 0x000638d601007387 */ /* 0x0003e20000100a00 */
[----:B0-----:R-:W-:Y:S01]  /*b3b0*/  MOV R208, R227 ;  /* 0x000000e300d07202 */ /* 0x001fe20000000f00 */
[----:B------:R-:W-:-:S02]  /*b3c0*/  IMAD.MOV.U32 R209, RZ, RZ, R226 ;  /* 0x000000ffffd17224 */ /* 0x000fc400078e00e2 */
[----:B------:R0:W-:Y:S04]  /*b3d0*/  STL.64 [R1+0x630], R212 ;  /* 0x000630d401007387 */ /* 0x0001e80000100a00 */
[----:B------:R2:W-:Y:S01]  /*b3e0*/  STL.64 [R1+0x628], R210 ;  /* 0x000628d201007387 */ /* 0x0005e20000100a00 */
[----:B-1----:R-:W-:Y:S02]  /*b3f0*/  IMAD.MOV.U32 R214, RZ, RZ, R5 ;  /* 0x000000ffffd67224 */ /* 0x002fe400078e0005 */
[----:B------:R-:W-:Y:S01]  /*b400*/  IMAD.MOV.U32 R215, RZ, RZ, R4 ;  /* 0x000000ffffd77224 */ /* 0x000fe200078e0004 */
[----:B------:R1:W-:Y:S01]  /*b410*/  STL.64 [R1+0x620], R208 ;  /* 0x000620d001007387 */ /* 0x0003e20000100a00 */
[----:B0-----:R-:W-:Y:S02]  /*b420*/  IMAD.MOV.U32 R212, RZ, RZ, R7 ;  /* 0x000000ffffd47224 */ /* 0x001fe400078e0007 */
[----:B------:R-:W-:Y:S01]  /*b430*/  IMAD.MOV.U32 R213, RZ, RZ, R6 ;  /* 0x000000ffffd57224 */ /* 0x000fe200078e0006 */
[----:B--2---:R-:W-:Y:S01]  /*b440*/  MOV R210, R9 ;  /* 0x0000000900d27202 */ /* 0x004fe20000000f00 */
[----:B------:R-:W-:Y:S01]  /*b450*/  IMAD.MOV.U32 R211, RZ, RZ, R8 ;  /* 0x000000ffffd37224 */ /* 0x000fe200078e0008 */
[----:B------:R-:W-:Y:S01]  /*b460*/  STL.64 [R1+0x658], R214 ;  /* 0x000658d601007387 */ /* 0x000fe20000100a00 */
[----:B-1----:R-:W-:-:S02]  /*b470*/  IMAD.MOV.U32 R208, RZ, RZ, R11 ;  /* 0x000000ffffd07224 */ /* 0x002fc400078e000b */
[----:B------:R-:W-:Y:S01]  /*b480*/  IMAD.MOV.U32 R209, RZ, RZ, R10 ;  /* 0x000000ffffd17224 */ /* 0x000fe200078e000a */
[----:B------:R-:W-:Y:S04]  /*b490*/  STL.64 [R1+0x650], R212 ;  /* 0x000650d401007387 */ /* 0x000fe80000100a00 */
[----:B------:R-:W-:Y:S04]  /*b4a0*/  STL.64 [R1+0x648], R210 ;  /* 0x000648d201007387 */ /* 0x000fe80000100a00 */
[----:B------:R0:W-:Y:S01]  /*b4b0*/  STL.64 [R1+0x640], R208 ;  /* 0x000640d001007387 */ /* 0x0001e20000100a00 */
[----:B------:R-:W-:-:S02]  /*b4c0*/  WARPGROUP.DEPBAR.LE gsb0, 0x0 ;  /* 0x00008000000079c5 */ /* 0x000fc40000010000 */
[----:B------:R-:W-:-:S06]  /*b4d0*/  WARPGROUP.ARRIVE ;  /* 0x00000000000079c5 */ /* 0x000fcc0000000000 */
[----:B------:R-:W-:Y:S01]  /*b4e0*/  QGMMA.64x16x32.F32.E4M3.E4M3 R168, gdesc[UR20], R168, UP0, gsb0 ;  /* 0x0020000014a879f3 */ /* 0x000fe2000b8008a8 */
[----:B0-----:R-:W2:Y:S04]  /*b4f0*/  LDL.LU.64 R208, [R1+0x60] ;  /* 0x0000600001d07983 */ /* 0x001ea80000300a00 */
[----:B------:R-:W2:Y:S04]  /*b500*/  LDL.LU.64 R210, [R1+0x68] ;  /* 0x0000680001d27983 */ /* 0x000ea80000300a00 */
[----:B------:R-:W2:Y:S04]  /*b510*/  LDL.LU.64 R212, [R1+0x70] ;  /* 0x0000700001d47983 */ /* 0x000ea80000300a00 */
[----:B------:R-:W2:Y:S01]  /*b520*/  LDL.LU.64 R214, [R1+0x78] ;  /* 0x0000780001d67983 */ /* 0x000ea20000300a00 */
[----:B------:R-:W-:Y:S01]  /*b530*/  UMOV UR58, UR28 ;  /* 0x0000001c003a7c82 */ /* 0x000fe20008000000 */
[----:B------:R-:W-:Y:S01]  /*b540*/  UMOV UR59, UR29 ;  /* 0x0000001d003b7c82 */ /* 0x000fe20008000000 */
[----:B------:R-:W-:Y:S01]  /*b550*/  UMOV UR28, UR16 ;  /* 0x00000010001c7c82 */ /* 0x000fe20008000000 */
[----:B------:R-:W-:Y:S01]  /*b560*/  UMOV UR29, UR17 ;  /* 0x00000011001d7c82 */ /* 0x000fe20008000000 */
[----:B------:R-:W-:-:S02]  /*b570*/  WARPGROUP.DEPBAR.LE gsb0, 0x0 ;  /* 0x00008000000079c5 */ /* 0x000fc40000010000 */
[----:B------:R-:W-:-:S06]  /*b580*/  WARPGROUP.ARRIVE ;  /* 0x00000000000079c5 */ /* 0x000fcc0000000000 */
        /* <DEDUP_REMOVED lines=27> */
[----:B--2---:R-:W-:-:S06]  /*b740*/  WARPGROUP.ARRIVE ;  /* 0x00000000000079c5 */ /* 0x004fcc0000000000 */
[----:B------:R-:W-:Y:S03]  /*b750*/  QGMMA.64x16x32.F32.E4M3.E4M3 R208, gdesc[UR52], R208, UP0, gsb0 ;  /* 0x0020000034d079f3 */ /* 0x000fe6000b8008d0 */
[----:B------:R-:W-:Y:S02]  /*b760*/  WARPGROUP.DEPBAR.LE gsb0, 0x0 ;  /* 0x00008000000079c5 */ /* 0x000fe40000010000 */
[----:B------:R-:W-:Y:S01]  /*b770*/  IMAD.MOV.U32 R5, RZ, RZ, R214 ;  /* 0x000000ffff057224 */ /* 0x000fe200078e00d6 */
[----:B------:R-:W-:Y:S01]  /*b780*/  MOV R7, R212 ;  /* 0x000000d400077202 */ /* 0x000fe20000000f00 */
[----:B------:R-:W-:Y:S02]  /*b790*/  IMAD.MOV.U32 R4, RZ, RZ, R215 ;  /* 0x000000ffff047224 */ /* 0x000fe400078e00d7 */
[----:B------:R-:W-:Y:S01]  /*b7a0*/  IMAD.MOV.U32 R6, RZ, RZ, R213 ;  /* 0x000000ffff067224 */ /* 0x000fe200078e00d5 */
[----:B------:R-:W2:Y:S01]  /*b7b0*/  LDL.LU.64 R214, [R1+0x658] ;  /* 0x0006580001d67983 */ /* 0x000ea20000300a00 */
[----:B------:R-:W-:-:S02]  /*b7c0*/  IMAD.MOV.U32 R9, RZ, RZ, R210 ;  /* 0x000000ffff097224 */ /* 0x000fc400078e00d2 */
[----:B------:R-:W-:Y:S01]  /*b7d0*/  IMAD.MOV.U32 R8, RZ, RZ, R211 ;  /* 0x000000ffff087224 */ /* 0x000fe200078e00d3 */
[----:B------:R-:W2:Y:S01]  /*b7e0*/  LDL.LU.64 R212, [R1+0x650] ;  /* 0x0006500001d47983 */ /* 0x000ea20000300a00 */
[----:B------:R-:W-:Y:S02]  /*b7f0*/  IMAD.MOV.U32 R11, RZ, RZ, R208 ;  /* 0x000000ffff0b7224 */ /* 0x000fe400078e00d0 */
[----:B------:R-:W-:Y:S01]  /*b800*/  IMAD.MOV.U32 R10, RZ, RZ, R209 ;  /* 0x000000ffff0a7224 */ /* 0x000fe200078e00d1 */
[----:B------:R-:W2:Y:S04]  /*b810*/  LDL.LU.64 R210, [R1+0x648] ;  /* 0x0006480001d27983 */ /* 0x000ea80000300a00 */
[----:B------:R-:W2:Y:S01]  /*b820*/  LDL.LU.64 R208, [R1+0x640] ;  /* 0x0006400001d07983 */ /* 0x000ea20000300a00 */
[----:B------:R-:W-:-:S02]  /*b830*/  UIADD3 UR7, UR6, 0x2, URZ ;  /* 0x0000000206077890 */ /* 0x000fc4000fffe03f */
[----:B------:R-:W-:Y:S01]  /*b840*/  UIADD3 UR5, UR4, 0x2, URZ ;  /* 0x0000000204057890 */ /* 0x000fe2000fffe03f */
[----:B------:R-:W-:Y:S01]  /*b850*/  UMOV UR9, 0x40000040 ;  /* 0x4000004000097882 */ /* 0x000fe20000000000 */
[----:B------:R-:W-:-:S03]  /*b860*/  UMOV UR11, 0x40000040 ;  /* 0x40000040000b7882 */ /* 0x000fc60000000000 */
[----:B------:R-:W-:Y:S02]  /*b870*/  UMOV UR8, UR7 ;  /* 0x0000000700087c82 */ /* 0x000fe40008000000 */
[----:B------:R-:W-:Y:S01]  /*b880*/  UMOV UR10, UR5 ;  /* 0x00000005000a7c82 */ /* 0x000fe20008000000 */
[----:B--2---:R-:W-:-:S06]  /*b890*/  WARPGROUP.ARRIVE ;  /* 0x00000000000079c5 */ /* 0x004fcc0000000000 */
[----:B------:R-:W-:Y:S03]  /*b8a0*/  QGMMA.64x16x32.F32.E4M3.E4M3 R208, gdesc[UR8], R208, gsb0 ;  /* 0x0020000008d079f3 */ /* 0x000fe600080008d0 */
[----:B------:R-:W-:Y:S02]  /*b8b0*/  WARPGROUP.DEPBAR.LE gsb0, 0x0 ;  /* 0x00008000000079c5 */ /* 0x000fe40000010000 */
[----:B------:R-:W-:Y:S04]  /*b8c0*/  STL.64 [R1+0x80], R208 ;  /* 0x000080d001007387 */ /* 0x000fe80000100a00 */
        /* <DEDUP_REMOVED lines=10> */
[----:B------:R-:W-:-:S04]  /*b970*/  UMOV UR55, 0x40000040 ;  /* 0x4000004000377882 */ /* 0x000fc80000000000 */
        /* <DEDUP_REMOVED lines=29> */
[----:B------:R-:W2:Y:S01]  /*bb50*/  LDL.LU.64 R210, [R1+0x5e8] ;  /* 0x0005e80001d27983 */ /* 0x000ea20000300a00 */
[----:B------:R-:W-:-:S03]  /*bb60*/  IMAD.MOV.U32 R226, RZ, RZ, R209 ;  /* 0x000000ffffe27224 */ /* 0x000fc600078e00d1 */
[----:B------:R-:W2:Y:S01]  /*bb70*/  LDL.LU.64 R208, [R1+0x5e0] ;  /* 0x0005e00001d07983 */ /* 0x000ea20000300a00 */
[----:B------:R-:W-:Y:S01]  /*bb80*/  UIADD3 UR5, UR4, 0x182, URZ ;  /* 0x0000018204057890 */ /* 0x000fe2000fffe03f */
[----:B------:R-:W-:Y:S01]  /*bb90*/  UMOV UR12, UR8 ;  /* 0x00000008000c7c82 */ /* 0x000fe20008000000 */
[----:B------:R-:W-:Y:S01]  /*bba0*/  UMOV UR13, UR9 ;  /* 0x00000009000d7c82 */ /* 0x000fe20008000000 */
[----:B------:R-:W-:-:S04]  /*bbb0*/  UMOV UR15, 0x40000040 ;  /* 0x40000040000f7882 */ /* 0x000fc80000000000 */
[----:B------:R-:W-:Y:S01]  /*bbc0*/  UMOV UR14, UR5 ;  /* 0x00000005000e7c82 */ /* 0x000fe20008000000 */
        /* <DEDUP_REMOVED lines=16> */
[----:B--2---:R-:W-:-:S06]  /*bcd0*/  WARPGROUP.ARRIVE ;  /* 0x00000000000079c5 */ /* 0x004fcc0000000000 */
[----:B------:R-:W-:Y:S03]  /*bce0*/  QGMMA.64x16x32.F32.E4M3.E4M3 R208, gdesc[UR12], R208, gsb0 ;  /* 0x002000000cd079f3 */ /* 0x000fe600080008d0 */
        /* <DEDUP_REMOVED lines=9> */
[----:B------:R-:W-:Y:S01]  /*bd80*/  UMOV UR27, 0x40000040 ;  /* 0x40000040001b7882 */ /* 0x000fe20000000000 */
        /* <DEDUP_REMOVED lines=77> */
[----:B------:R0:W-:Y:S04]  /*c260*/  STL.64 [R1+0x578], R214 ;  /* 0x000578d601007387 */ /* 0x0001e80000100a00 */
[----:B------:R1:W-:Y:S04]  /*c270*/  STL.64 [R1+0x570], R212 ;  /* 0x000570d401007387 */ /* 0x0003e80000100a00 */
[----:B------:R2:W-:Y:S01]  /*c280*/  STL.64 [R1+0x568], R210 ;  /* 0x000568d201007387 */ /* 0x0005e20000100a00 */
[----:B0-----:R-:W-:-:S02]  /*c290*/  IMAD.MOV.U32 R214, RZ, RZ, R13 ;  /* 0x000000ffffd67224 */ /* 0x001fc400078e000d */
[----:B------:R-:W-:Y:S01]  /*c2a0*/  IMAD.MOV.U32 R215, RZ, RZ, R12 ;  /* 0x000000ffffd77224 */ /* 0x000fe200078e000c */
[----:B------:R0:W-:Y:S01]  /*c2b0*/  STL.64 [R1+0x560], R208 ;  /* 0x000560d001007387 */ /* 0x0001e20000100a00 */
[----:B-1----:R-:W-:Y:S02]  /*c2c0*/  IMAD.MOV.U32 R212, RZ, RZ, R15 ;  /* 0x000000ffffd47224 */ /* 0x002fe400078e000f */
[----:B------:R-:W-:Y:S02]  /*c2d0*/  IMAD.MOV.U32 R213, RZ, RZ, R14 ;  /* 0x000000ffffd57224 */ /* 0x000fe400078e000e */
[----:B--2---:R-:W-:Y:S02]  /*c2e0*/  IMAD.MOV.U32 R210, RZ, RZ, R225 ;  /* 0x000000ffffd27224 */ /* 0x004fe400078e00e1 */
[----:B------:R-:W-:Y:S01]  /*c2f0*/  IMAD.MOV.U32 R211, RZ, RZ, R224 ;  /* 0x000000ffffd37224 */ /* 0x000fe200078e00e0 */
[----:B------:R-:W-:Y:S01]  /*c300*/  STL.64 [R1+0x598], R214 ;  /* 0x000598d601007387 */ /* 0x000fe20000100a00 */
[----:B------:R-:W-:-:S02]  /*c310*/  WARPGROUP.DEPBAR.LE gsb0, 0x0 ;  /* 0x00008000000079c5 */ /* 0x000fc40000010000 */
[----:B------:R-:W-:-:S06]  /*c320*/  WARPGROUP.ARRIVE ;  /* 0x00000000000079c5 */ /* 0x000fcc0000000000 */
[----:B------:R-:W-:Y:S01]  /*c330*/  QGMMA.64x16x32.F32.E4M3.E4M3 R72, gdesc[UR44], R72, gsb0 ;  /* 0x002000002c4879f3 */ /* 0x000fe20008000848 */
[----:B0-----:R-:W-:Y:S02]  /*c340*/  IMAD.MOV.U32 R208, RZ, RZ, R227 ;  /* 0x000000ffffd07224 */ /* 0x001fe400078e00e3 */
[----:B------:R-:W-:Y:S01]  /*c350*/  IMAD.MOV.U32 R209, RZ, RZ, R226 ;  /* 0x000000ffffd17224 */ /* 0x000fe200078e00e2 */
[----:B------:R-:W-:Y:S04]  /*c360*/  STL.64 [R1+0x590], R212 ;  /* 0x000590d401007387 */ /* 0x000fe80000100a00 */
[----:B------:R-:W-:Y:S04]  /*c370*/  STL.64 [R1+0x588], R210 ;  /* 0x000588d201007387 */ /* 0x000fe80000100a00 */
[----:B------:R0:W-:Y:S04]  /*c380*/  STL.64 [R1+0x580], R208 ;  /* 0x000580d001007387 */ /* 0x0001e80000100a00 */
[----:B0-----:R-:W2:Y:S04]  /*c390*/  LDL.LU.64 R208, [R1+0x40] ;  /* 0x0000400001d07983 */ /* 0x001ea80000300a00 */
[----:B------:R-:W3:Y:S04]  /*c3a0*/  LDL.LU.64 R210, [R1+0x48] ;  /* 0x0000480001d27983 */ /* 0x000ee80000300a00 */
[----:B------:R-:W4:Y:S04]  /*c3b0*/  LDL.LU.64 R212, [R1+0x50] ;  /* 0x0000500001d47983 */ /* 0x000f280000300a00 */
[----:B------:R-:W2:Y:S01]  /*c3c0*/  LDL.LU.64 R214, [R1+0x58] ;  /* 0x0000580001d67983 */ /* 0x000ea20000300a00 */
[----:B------:R-:W-:Y:S01]  /*c3d0*/  UMOV UR40, UR56 ;  /* 0x0000003800287c82 */ /* 0x000fe20008000000 */
[----:B------:R-:W-:Y:S01]  /*c3e0*/  UMOV UR41, UR57 ;  /* 0x0000003900297c82 */ /* 0x000fe20008000000 */
[----:B------:R-:W-:-:S02]  /*c3f0*/  WARPGROUP.DEPBAR.LE gsb0, 0x0 ;  /* 0x00008000000079c5 */ /* 0x000fc40000010000 */
        /* <DEDUP_REMOVED lines=24> */
[----:B--2---:R-:W-:Y:S04]  /*c580*/  STL.64 [R1+0x5b8], R214 ;  /* 0x0005b8d601007387 */ /* 0x004fe80000100a00 */
[----:B----4-:R-:W-:Y:S04]  /*c590*/  STL.64 [R1+0x5b0], R212 ;  /* 0x0005b0d401007387 */ /* 0x010fe80000100a00 */
[----:B---3--:R-:W-:Y:S04]  /*c5a0*/  STL.64 [R1+0x5a8], R210 ;  /* 0x0005a8d201007387 */ /* 0x008fe80000100a00 */
[----:B------:R0:W-:Y:S04]  /*c5b0*/  STL.64 [R1+0x5a0], R208 ;  /* 0x0005a0d001007387 */ /* 0x0001e80000100a00 */
[----:B0-----:R-:W2:Y:S04]  /*c5c0*/  LDL.LU.64 R208, [R1+0x80] ;  /* 0x0000800001d07983 */ /* 0x001ea80000300a00 */
[----:B------:R-:W3:Y:S04]  /*c5d0*/  LDL.LU.64 R210, [R1+0x88] ;  /* 0x0000880001d27983 */ /* 0x000ee80000300a00 */
[----:B------:R-:W4:Y:S04]  /*c5e0*/  LDL.LU.64 R212, [R1+0x90] ;  /* 0x0000900001d47983 */ /* 0x000f280000300a00 */
[----:B------:R-:W2:Y:S01]  /*c5f0*/  LDL.LU.64 R214, [R1+0x98] ;  /* 0x0000980001d67983 */ /* 0x000ea20000300a00 */
        /* <DEDUP_REMOVED lines=33> */
[----:B--2---:R0:W-:Y:S04]  /*c810*/  STL.64 [R1+0x5d8], R214 ;  /* 0x0005d8d601007387 */ /* 0x0041e80000100a00 */
[----:B----4-:R1:W-:Y:S04]  /*c820*/  STL.64 [R1+0x5d0], R212 ;  /* 0x0005d0d401007387 */ /* 0x0103e80000100a00 */
[----:B---3--:R2:W-:Y:S04]  /*c830*/  STL.64 [R1+0x5c8], R210 ;  /* 0x0005c8d201007387 */ /* 0x0085e80000100a00 */
        /* <DEDUP_REMOVED lines=9> */
[----:B------:R-:W-:-:S05]  /*c8d0*/  WARPGROUP.DEPBAR.LE gsb0, 0x0 ;  /* 0x00008000000079c5 */ /* 0x000fca0000010000 */
[----:B------:R-:W-:-:S06]  /*c8e0*/  WARPGROUP.ARRIVE ;  /* 0x00000000000079c5 */ /* 0x000fcc0000000000 */
        /* <DEDUP_REMOVED lines=10> */
[----:B------:R-:W-:-:S02]  /*c990*/  UIADD3 UR7, UR6, 0x4, URZ ;  /* 0x0000000406077890 */ /* 0x000fc4000fffe03f */
[----:B------:R-:W-:Y:S01]  /*c9a0*/  UIADD3 UR58, UR4, 0x4, URZ ;  /* 0x00000004043a7890 */ /* 0x000fe2000fffe03f */
[----:B------:R-:W-:Y:S01]  /*c9b0*/  UMOV UR57, 0x40000040 ;  /* 0x4000004000397882 */ /* 0x000fe20000000000 */
[----:B------:R-:W-:-:S03]  /*c9c0*/  UMOV UR59, 0x40000040 ;  /* 0x40000040003b7882 */ /* 0x000fc60000000000 */
[----:B------:R-:W-:Y:S01]  /*c9d0*/  UMOV UR56, UR7 ;  /* 0x0000000700387c82 */ /* 0x000fe20008000000 */
[----:B--2---:R-:W-:-:S06]  /*c9e0*/  WARPGROUP.ARRIVE ;  /* 0x00000000000079c5 */ /* 0x004fcc0000000000 */
[----:B------:R-:W-:Y:S03]  /*c9f0*/  QGMMA.64x16x32.F32.E4M3.E4M3 R208, gdesc[UR56], R208, gsb0 ;  /* 0x0020000038d079f3 */ /* 0x000fe600080008d0 */
[----:B------:R-:W-:Y:S02]  /*ca00*/  WARPGROUP.DEPBAR.LE gsb0, 0x0 ;  /* 0x00008000000079c5 */ /* 0x000fe40000010000 */
[----:B------:R-:W-:Y:S02]  /*ca10*/  IMAD.MOV.U32 R5, RZ, RZ, R214 ;  /* 0x000000ffff057224 */ /* 0x000fe400078e00d6 */
[----:B------:R-:W-:Y:S01]  /*ca20*/  IMAD.MOV.U32 R4, RZ, RZ, R215 ;  /* 0x000000ffff047224 */ /* 0x000fe200078e00d7 */
[----:B------:R-:W-:Y:S01]  /*ca30*/  MOV R9, R210 ;  /* 0x000000d200097202 */ /* 0x000fe20000000f00 */
        /* <DEDUP_REMOVED lines=75> */
[----:B------:R-:W-:Y:S01]  /*cef0*/  UMOV UR8, UR56 ;  /* 0x0000003800087c82 */ /* 0x000fe20008000000 */
[----:B------:R-:W-:Y:S01]  /*cf00*/  UMOV UR9, UR57 ;  /* 0x0000003900097c82 */ /* 0x000fe20008000000 */
[----:B------:R-:W-:Y:S01]  /*cf10*/  UMOV UR11, 0x40000040 ;  /* 0x40000040000b7882 */ /* 0x000fe20000000000 */
[----:B------:R-:W-:Y:S02]  /*cf20*/  WARPGROUP.DEPBAR.LE gsb0, 0x0 ;  /* 0x00008000000079c5 */ /* 0x000fe40000010000 */
[----:B------:R-:W-:-:S06]  /*cf30*/  WARPGROUP.ARRIVE ;  /* 0x00000000000079c5 */ /* 0x000fcc0000000000 */
        /* <DEDUP_REMOVED lines=77> */
[----:B------:R0:W-:Y:S04]  /*d410*/  STL.64 [R1+0x4c0], R208 ;  /* 0x0004c0d001007387 */ /* 0x0001e80000100a00 */
[----:B0-----:R-:W2:Y:S04]  /*d420*/  LDL.LU.64 R208, [R1] ;  /* 0x0000000001d07983 */ /* 0x001ea80000300a00 */
        /* <DEDUP_REMOVED lines=33> */
[----:B--2---:R0:W-:Y:S04]  /*d640*/  STL.64 [R1+0x4f8], R214 ;  /* 0x0004f8d601007387 */ /* 0x0041e80000100a00 */
[----:B----4-:R1:W-:Y:S04]  /*d650*/  STL.64 [R1+0x4f0], R212 ;  /* 0x0004f0d401007387 */ /* 0x0103e80000100a00 */
[----:B---3--:R2:W-:Y:S04]  /*d660*/  STL.64 [R1+0x4e8], R210 ;  /* 0x0004e8d201007387 */ /* 0x0085e80000100a00 */
[----:B------:R3:W-:Y:S01]  /*d670*/  STL.64 [R1+0x4e0], R208 ;  /* 0x0004e0d001007387 */ /* 0x0007e20000100a00 */
[----:B0-----:R-:W-:Y:S01]  /*d680*/  MOV R214, R13 ;  /* 0x0000000d00d67202 */ /* 0x001fe20000000f00 */
[----:B------:R-:W-:-:S02]  /*d690*/  IMAD.MOV.U32 R215, RZ, RZ, R12 ;  /* 0x000000ffffd77224 */ /* 0x000fc400078e000c */
[----:B-1----:R-:W-:Y:S02]  /*d6a0*/  IMAD.MOV.U32 R212, RZ, RZ, R15 ;  /* 0x000000ffffd47224 */ /* 0x002fe400078e000f */
[----:B------:R-:W-:Y:S02]  /*d6b0*/  IMAD.MOV.U32 R213, RZ, RZ, R14 ;  /* 0x000000ffffd57224 */ /* 0x000fe400078e000e */
[----:B--2---:R-:W-:Y:S02]  /*d6c0*/  IMAD.MOV.U32 R210, RZ, RZ, R225 ;  /* 0x000000ffffd27224 */ /* 0x004fe400078e00e1 */
[----:B------:R-:W-:Y:S02]  /*d6d0*/  IMAD.MOV.U32 R211, RZ, RZ, R224 ;  /* 0x000000ffffd37224 */ /* 0x000fe400078e00e0 */
[----:B---3--:R-:W-:Y:S02]  /*d6e0*/  IMAD.MOV.U32 R208, RZ, RZ, R227 ;  /* 0x000000ffffd07224 */ /* 0x008fe400078e00e3 */
[----:B------:R0:W5:Y:S01]  /*d6f0*/  LDL.LU R227, [R1+0x55c] ;  /* 0x00055c0001e37983 */ /* 0x0001620000300800 */
[----:B------:R-:W-:-:S03]  /*d700*/  IMAD.MOV.U32 R209, RZ, RZ, R226 ;  /* 0x000000ffffd17224 */ /* 0x000fc600078e00e2 */
[----:B------:R0:W5:Y:S04]  /*d710*/  LDL.LU R226, [R1+0x558] ;  /* 0x0005580001e27983 */ /* 0x0001680000300800 */
[----:B------:R0:W5:Y:S04]  /*d720*/  LDL.LU R225, [R1+0x554] ;  /* 0x0005540001e17983 */ /* 0x0001680000300800 */
[----:B------:R0:W5:Y:S04]  /*d730*/  LDL.LU R224, [R1+0x550] ;  /* 0x0005500001e07983 */ /* 0x0001680000300800 */
[----:B------:R1:W-:Y:S04]  /*d740*/  STL.64 [R1+0x518], R214 ;  /* 0x000518d601007387 */ /* 0x0003e80000100a00 */
[----:B------:R2:W-:Y:S04]  /*d750*/  STL.64 [R1+0x510], R212 ;  /* 0x000510d401007387 */ /* 0x0005e80000100a00 */
[----:B------:R3:W-:Y:S01]  /*d760*/  STL.64 [R1+0x508], R210 ;  /* 0x000508d201007387 */ /* 0x0007e20000100a00 */
[----:B-1----:R-:W-:-:S02]  /*d770*/  IMAD.MOV.U32 R214, RZ, RZ, R5 ;  /* 0x000000ffffd67224 */ /* 0x002fc400078e0005 */
[----:B------:R-:W-:Y:S01]  /*d780*/  IMAD.MOV.U32 R215, RZ, RZ, R4 ;  /* 0x000000ffffd77224 */ /* 0x000fe200078e0004 */
[----:B------:R1:W-:Y:S01]  /*d790*/  STL.64 [R1+0x500], R208 ;  /* 0x000500d001007387 */ /* 0x0003e20000100a00 */
[----:B--2---:R-:W-:Y:S02]  /*d7a0*/  IMAD.MOV.U32 R212, RZ, RZ, R7 ;  /* 0x000000ffffd47224 */ /* 0x004fe400078e0007 */
[----:B------:R-:W-:Y:S02]  /*d7b0*/  IMAD.MOV.U32 R213, RZ, RZ, R6 ;  /* 0x000000ffffd57224 */ /* 0x000fe400078e0006 */
[----:B---3--:R-:W-:Y:S02]  /*d7c0*/  IMAD.MOV.U32 R210, RZ, RZ, R9 ;  /* 0x000000ffffd27224 */ /* 0x008fe400078e0009 */
        /* <DEDUP_REMOVED lines=8> */
[----:B------:R-:W-:Y:S01]  /*d850*/  WARPGROUP.ARRIVE ;  /* 0x00000000000079c5 */ /* 0x000fe20000000000 */
[----:B-1----:R-:W2:Y:S04]  /*d860*/  LDL.LU.64 R208, [R1+0x60] ;  /* 0x0000600001d07983 */ /* 0x002ea80000300a00 */
[----:B------:R-:W2:Y:S04]  /*d870*/  LDL.LU.64 R210, [R1+0x68] ;  /* 0x0000680001d27983 */ /* 0x000ea80000300a00 */
[----:B------:R-:W2:Y:S04]  /*d880*/  LDL.LU.64 R212, [R1+0x70] ;  /* 0x0000700001d47983 */ /* 0x000ea80000300a00 */
[----:B------:R-:W2:Y:S01]  /*d890*/  LDL.LU.64 R214, [R1+0x78] ;  /* 0x0000780001d67983 */ /* 0x000ea20000300a00 */
[----:B------:R-:W-:Y:S01]  /*d8a0*/  UMOV UR24, UR12 ;  /* 0x0000000c00187c82 */ /* 0x000fe20008000000 */
[----:B------:R-:W-:Y:S01]  /*d8b0*/  UMOV UR25, UR13 ;  /* 0x0000000d00197c82 */ /* 0x000fe20008000000 */
[----:B------:R-:W-:Y:S01]  /*d8c0*/  UMOV UR26, UR10 ;  /* 0x0000000a001a7c82 */ /* 0x000fe20008000000 */
[----:B------:R-:W-:-:S02]  /*d8d0*/  UMOV UR27, UR11 ;  /* 0x0000000b001b7c82 */ /* 0x000fc40008000000 */
        /* <DEDUP_REMOVED lines=32> */
[----:B------:R-:W-:Y:S02]  /*dae0*/  IMAD.MOV.U32 R5, RZ, RZ, R22 ;  /* 0x000000ffff057224 */ /* 0x000fe400078e0016 */
[----:B------:R-:W-:Y:S01]  /*daf0*/  IMAD.MOV.U32 R4, RZ, RZ, R23 ;  /* 0x000000ffff047224 */ /* 0x000fe200078e0017 */
[----:B------:R-:W-:Y:S01]  /*db00*/  MOV R12, R16 ;  /* 0x00000010000c7202 */ /* 0x000fe20000000f00 */
[----:B------:R-:W-:Y:S01]  /*db10*/  IMAD.MOV.U32 R7, RZ, RZ, R21 ;  /* 0x000000ffff077224 */ /* 0x000fe200078e0015 */
[----:B------:R0:W5:Y:S01]  /*db20*/  LDL.LU.64 R22, [R1+0x548] ;  /* 0x0005480001167983 */ /* 0x0001620000300a00 */
[----:B------:R-:W-:Y:S02]  /*db30*/  IMAD.MOV.U32 R11, RZ, RZ, R17 ;  /* 0x000000ffff0b7224 */ /* 0x000fe400078e0011 */
[----:B------:R-:W-:Y:S01]  /*db40*/  IMAD.MOV.U32 R10, RZ, RZ, R18 ;  /* 0x000000ffff0a7224 */ /* 0x000fe200078e0012 */
[----:B------:R0:W5:Y:S01]  /*db50*/  LDL.LU R21, [R1+0x540] ;  /* 0x0005400001157983 */ /* 0x0001620000300800 */
[----:B------:R-:W-:-:S02]  /*db60*/  IMAD.MOV.U32 R9, RZ, RZ, R19 ;  /* 0x000000ffff097224 */ /* 0x000fc400078e0013 */
[----:B------:R-:W-:Y:S01]  /*db70*/  IMAD.MOV.U32 R8, RZ, RZ, R20 ;  /* 0x000000ffff087224 */ /* 0x000fe200078e0014 */
[----:B------:R-:W-:Y:S02]  /*db80*/  WARPGROUP.DEPBAR.LE gsb0, 0x0 ;  /* 0x00008000000079c5 */ /* 0x000fe40000010000 */
[----:B------:R-:W-:Y:S02]  /*db90*/  IMAD.MOV.U32 R14, RZ, RZ, R214 ;  /* 0x000000ffff0e7224 */ /* 0x000fe400078e00d6 */
[----:B------:R-:W-:Y:S01]  /*dba0*/  IMAD.MOV.U32 R13, RZ, RZ, R215 ;  /* 0x000000ffff0d7224 */ /* 0x000fe200078e00d7 */
[----:B------:R-:W-:Y:S01]  /*dbb0*/  MOV R18, R210 ;  /* 0x000000d200127202 */ /* 0x000fe20000000f00 */
[----:B------:R-:W-:Y:S01]  /*dbc0*/  IMAD.MOV.U32 R16, RZ, RZ, R212 ;  /* 0x000000ffff107224 */ /* 0x000fe200078e00d4 */
[----:B------:R-:W2:Y:S01]  /*dbd0*/  LDL.LU.64 R214, [R1+0x538] ;  /* 0x0005380001d67983 */ /* 0x000ea20000300a00 */
[----:B------:R-:W-:Y:S02]  /*dbe0*/  IMAD.MOV.U32 R15, RZ, RZ, R213 ;  /* 0x000000ffff0f7224 */ /* 0x000fe400078e00d5 */
[----:B------:R-:W-:Y:S01]  /*dbf0*/  IMAD.MOV.U32 R17, RZ, RZ, R211 ;  /* 0x000000ffff117224 */ /* 0x000fe200078e00d3 */
[----:B------:R-:W2:Y:S01]  /*dc00*/  LDL.LU.64 R212, [R1+0x530] ;  /* 0x0005300001d47983 */ /* 0x000ea20000300a00 */
[----:B------:R-:W-:-:S02]  /*dc10*/  IMAD.MOV.U32 R20, RZ, RZ, R208 ;  /* 0x000000ffff147224 */ /* 0x000fc400078e00d0 */
[----:B------:R-:W-:Y:S01]  /*dc20*/  IMAD.MOV.U32 R19, RZ, RZ, R209 ;  /* 0x000000ffff137224 */ /* 0x000fe200078e00d1 */
[----:B------:R-:W2:Y:S04]  /*dc30*/  LDL.LU.64 R210, [R1+0x528] ;  /* 0x0005280001d27983 */ /* 0x000ea80000300a00 */
[----:B------:R-:W2:Y:S01]  /*dc40*/  LDL.LU.64 R208, [R1+0x520] ;  /* 0x0005200001d07983 */ /* 0x000ea20000300a00 */
[----:B------:R-:W-:Y:S02]  /*dc50*/  UIADD3 UR8, UR6, 0x6, URZ ;  /* 0x0000000606087890 */ /* 0x000fe4000fffe03f */
[----:B------:R-:W-:Y:S01]  /*dc60*/  UIADD3 UR10, UR4, 0x6, URZ ;  /* 0x00000006040a7890 */ /* 0x000fe2000fffe03f */
[----:B------:R-:W-:Y:S01]  /*dc70*/  UMOV UR9, 0x40000040 ;  /* 0x4000004000097882 */ /* 0x000fe20000000000 */
[----:B------:R-:W-:Y:S01]  /*dc80*/  UMOV UR11, 0x40000040 ;  /* 0x40000040000b7882 */ /* 0x000fe20000000000 */
[----:B--2---:R-:W-:-:S06]  /*dc90*/  WARPGROUP.ARRIVE ;  /* 0x00000000000079c5 */ /* 0x004fcc0000000000 */
[----:B------:R-:W-:Y:S03]  /*dca0*/  QGMMA.64x16x32.F32.E4M3.E4M3 R208, gdesc[UR8], R208, gsb0 ;  /* 0x0020000008d079f3 */ /* 0x000fe600080008d0 */
[----:B------:R-:W-:Y:S02]  /*dcb0*/  WARPGROUP.DEPBAR.LE gsb0, 0x0 ;  /* 0x00008000000079c5 */ /* 0x000fe40000010000 */
[----:B------:R-:W-:Y:S04]  /*dcc0*/  STL.64 [R1+0x80], R208 ;  /* 0x000080d001007387 */ /* 0x000fe80000100a00 */
[----:B------:R-:W-:Y:S04]  /*dcd0*/  STL.64 [R1+0x88], R210 ;  /* 0x000088d201007387 */ /* 0x000fe80000100a00 */
[----:B------:R-:W-:Y:S04]  /*dce0*/  STL.64 [R1+0x90], R212 ;  /* 0x000090d401007387 */ /* 0x000fe80000100a00 */
[----:B------:R1:W-:Y:S04]  /*dcf0*/  STL.64 [R1+0x98], R214 ;  /* 0x000098d601007387 */ /* 0x0003e80000100a00 */
[----:B-1----:R-:W2:Y:S04]  /*dd00*/  LDL.LU.64 R214, [R1+0x518] ;  /* 0x0005180001d67983 */ /* 0x002ea80000300a00 */
        /* <DEDUP_REMOVED lines=22> */
[----:B------:R-:W-:Y:S01]  /*de70*/  UMOV UR15, 0x40000040 ;  /* 0x40000040000f7882 */ /* 0x000fe20000000000 */
[----:B--2---:R-:W-:-:S06]  /*de80*/  WARPGROUP.ARRIVE ;  /* 0x00000000000079c5 */ /* 0x004fcc0000000000 */
[----:B------:R-:W-:Y:S03]  /*de90*/  QGMMA.64x16x32.F32.E4M3.E4M3 R208, gdesc[UR12], R208, gsb0 ;  /* 0x002000000cd079f3 */ /* 0x000fe600080008d0 */
[----:B------:R-:W-:Y:S02]  /*dea0*/  WARPGROUP.DEPBAR.LE gsb0, 0x0 ;  /* 0x00008000000079c5 */ /* 0x000fe40000010000 */
[----:B------:R-:W-:Y:S04]  /*deb0*/  STL.64 [R1], R208 ;  /* 0x000000d001007387 */ /* 0x000fe80000100a00 */
[----:B------:R-:W-:Y:S01]  /*dec0*/  STL.64 [R1+0x8], R210 ;  /* 0x000008d201007387 */ /* 0x000fe20000100a00 */
[----:B------:R-:W-:-:S03]  /*ded0*/  IMAD.MOV.U32 R6, RZ, RZ, R211 ;  /* 0x000000ffff067224 */ /* 0x000fc600078e00d3 */
        /* <DEDUP_REMOVED lines=79> */
[----:B------:R-:W-:Y:S02]  /*e3d0*/  UIADD3 UR13, UR4, 0x686, URZ ;  /* 0x00000686040d7890 */ /* 0x000fe4000fffe03f */
[----:B------:R-:W-:Y:S02]  /*e3e0*/  UIADD3 UR58, UR4, 0x706, URZ ;  /* 0x00000706043a7890 */ /* 0x000fe4000fffe03f */
[----:B------:R-:W-:Y:S01]  /*e3f0*/  UIADD3 UR12, UR6, 0x406, URZ ;  /* 0x00000406060c7890 */ /* 0x000fe2000fffe03f */
[----:B------:R-:W-:Y:S01]  /*e400*/  UMOV UR4, UR8 ;  /* 0x0000000800047c82 */ /* 0x000fe20008000000 */
[----:B------:R-:W-:Y:S01]  /*e410*/  UMOV UR5, UR9 ;  /* 0x0000000900057c82 */ /* 0x000fe20008000000 */
[----:B------:R-:W-:Y:S01]  /*e420*/  UMOV UR6, UR13 ;  /* 0x0000000d00067c82 */ /* 0x000fe20008000000 */
[----:B------:R-:W-:Y:S01]  /*e430*/  UMOV UR7, 0x40000040 ;  /* 0x4000004000077882 */ /* 0x000fe20000000000 */
[----:B------:R-:W-:-:S02]  /*e440*/  WARPGROUP.DEPBAR.LE gsb0, 0x0 ;  /* 0x00008000000079c5 */ /* 0x000fc40000010000 */
[----:B------:R-:W-:-:S06]  /*e450*/  WARPGROUP.ARRIVE ;  /* 0x00000000000079c5 */ /* 0x000fcc0000000000 */
[----:B------:R-:W-:Y:S01]  /*e460*/  QGMMA.64x16x32.F32.E4M3.E4M3 R48, gdesc[UR4], R48, gsb0 ;  /* 0x00200000043079f3 */ /* 0x000fe20008000830 */
[----:B------:R-:W-:Y:S01]  /*e470*/  UMOV UR56, UR8 ;  /* 0x0000000800387c82 */ /* 0x000fe20008000000 */
[----:B------:R-:W-:Y:S01]  /*e480*/  UMOV UR57, UR9 ;  /* 0x0000000900397c82 */ /* 0x000fe20008000000 */
[----:B------:R-:W-:Y:S01]  /*e490*/  UMOV UR59, 0x40000040 ;  /* 0x40000040003b7882 */ /* 0x000fe20000000000 */
[----:B------:R-:W-:Y:S02]  /*e4a0*/  WARPGROUP.DEPBAR.LE gsb0, 0x0 ;  /* 0x00008000000079c5 */ /* 0x000fe40000010000 */
[----:B------:R-:W-:-:S06]  /*e4b0*/  WARPGROUP.ARRIVE ;  /* 0x00000000000079c5 */ /* 0x000fcc0000000000 */
[----:B------:R-:W-:Y:S01]  /*e4c0*/  QGMMA.64x16x32.F32.E4M3.E4M3 R32, gdesc[UR56], R32, gsb0 ;  /* 0x00200000382079f3 */ /* 0x000fe20008000820 */
[----:B------:R-:W-:Y:S01]  /*e4d0*/  UMOV UR56, UR12 ;  /* 0x0000000c00387c82 */ /* 0x000fe20008000000 */
[----:B------:R-:W-:Y:S01]  /*e4e0*/  UMOV UR57, 0x40000040 ;  /* 0x4000004000397882 */ /* 0x000fe20000000000 */
[----:B------:R-:W-:Y:S02]  /*e4f0*/  WARPGROUP.DEPBAR.LE gsb0, 0x0 ;  /* 0x00008000000079c5 */ /* 0x000fe40000010000 */
[----:B------:R-:W-:-:S06]  /*e500*/  WARPGROUP.ARRIVE ;  /* 0x00000000000079c5 */ /* 0x000fcc0000000000 */
[----:B------:R-:W-:Y:S01]  /*e510*/  QGMMA.64x16x32.F32.E4M3.E4M3 R24, gdesc[UR56], R24, gsb0 ;  /* 0x00200000381879f3 */ /* 0x000fe20008000818 */
        /* <DEDUP_REMOVED lines=24> */
[----:B------:R-:W-:Y:S01]  /*e6a0*/  STL.64 [R1+0x458], R214 ;  /* 0x000458d601007387 */ /* 0x000fe20000100a00 */
[----:B------:R-:W-:Y:S01]  /*e6b0*/  R2UR UR59, R3 ;  /* 0x00000000033b72ca */ /* 0x000fe200000e0000 */
[----:B------:R-:W-:Y:S01]  /*e6c0*/  ULDC UR58, c[0x0][0x50c] ;  /* 0x00014300003a7ab9 */ /* 0x000fe20000000800 */
[----:B------:R-:W-:-:S02]  /*e6d0*/  WARPGROUP.DEPBAR.LE gsb0, 0x0 ;  /* 0x00008000000079c5 */ /* 0x000fc40000010000 */
[----:B------:R-:W-:-:S06]  /*e6e0*/  WARPGROUP.ARRIVE ;  /* 0x00000000000079c5 */ /* 0x000fcc0000000000 */
[----:B------:R-:W-:Y:S03]  /*e6f0*/  QGMMA.64x16x32.F32.E4M3.E4M3 R40, gdesc[UR4], R40, gsb0 ;  /* 0x00200000042879f3 */ /* 0x000fe60008000828 */
        /* <DEDUP_REMOVED lines=32> */
[----:B------:R-:W-:Y:S04]  /*e900*/  STL.64 [R1+0x450], R212 ;  /* 0x000450d401007387 */ /* 0x000fe80000100a00 */
[----:B------:R-:W-:Y:S04]  /*e910*/  STL.64 [R1+0x448], R210 ;  /* 0x000448d201007387 */ /* 0x000fe80000100a00 */
[----:B------:R1:W-:Y:S01]  /*e920*/  STL.64 [R1+0x440], R208 ;  /* 0x000440d001007387 */ /* 0x0003e20000100a00 */
[----:B------:R-:W-:-:S02]  /*e930*/  WARPGROUP.DEPBAR.LE gsb0, 0x0 ;  /* 0x00008000000079c5 */ /* 0x000fc40000010000 */
[----:B------:R-:W-:-:S06]  /*e940*/  WARPGROUP.ARRIVE ;  /* 0x00000000000079c5 */ /* 0x000fcc0000000000 */
[----:B------:R-:W-:Y:S01]  /*e950*/  QGMMA.64x16x32.F32.E4M3.E4M3 R216, gdesc[UR12], R216, gsb0 ;  /* 0x002000000cd879f3 */ /* 0x000fe200080008d8 */
[----:B-1----:R-:W-:Y:S02]  /*e960*/  IMAD.MOV.U32 R208, RZ, RZ, R20 ;  /* 0x000000ffffd07224 */ /* 0x002fe400078e0014 */
[----:B------:R0:W5:Y:S01]  /*e970*/  LDL.LU R20, [R1+0x4bc] ;  /* 0x0004bc0001147983 */ /* 0x0001620000300800 */
[----:B------:R-:W-:Y:S01]  /*e980*/  IMAD.MOV.U32 R209, RZ, RZ, R19 ;  /* 0x000000ffffd17224 */ /* 0x000fe200078e0013 */
[----:B------:R-:W-:Y:S01]  /*e990*/  MOV R211, R17 ;  /* 0x0000001100d37202 */ /* 0x000fe20000000f00 */
[----:B------:R-:W-:Y:S01]  /*e9a0*/  IMAD.MOV.U32 R210, RZ, RZ, R18 ;  /* 0x000000ffffd27224 */ /* 0x000fe200078e0012 */
[----:B------:R0:W5:Y:S01]  /*e9b0*/  LDL.LU R19, [R1+0x4b8] ;  /* 0x0004b80001137983 */ /* 0x0001620000300800 */
[----:B------:R-:W-:Y:S02]  /*e9c0*/  IMAD.MOV.U32 R212, RZ, RZ, R16 ;  /* 0x000000ffffd47224 */ /* 0x000fe400078e0010 */
[----:B------:R-:W-:Y:S01]  /*e9d0*/  IMAD.MOV.U32 R214, RZ, RZ, R14 ;  /* 0x000000ffffd67224 */ /* 0x000fe200078e000e */
[----:B------:R0:W5:Y:S01]  /*e9e0*/  LDL.LU R18, [R1+0x4b4] ;  /* 0x0004b40001127983 */ /* 0x0001620000300800 */
[----:B------:R-:W-:-:S02]  /*e9f0*/  IMAD.MOV.U32 R215, RZ, RZ, R13 ;  /* 0x000000ffffd77224 */ /* 0x000fc400078e000d */
[----:B------:R-:W-:Y:S01]  /*ea00*/  IMAD.MOV.U32 R213, RZ, RZ, R15 ;  /* 0x000000ffffd57224 */ /* 0x000fe200078e000f */
[----:B------:R0:W5:Y:S04]  /*ea10*/  LDL.LU R17, [R1+0x4b0] ;  /* 0x0004b00001117983 */ /* 0x0001680000300800 */
[----:B------:R0:W5:Y:S04]  /*ea20*/  LDL.LU R16, [R1+0x4ac] ;  /* 0x0004ac0001107983 */ /* 0x0001680000300800 */
[----:B------:R0:W5:Y:S04]  /*ea30*/  LDL.LU R15, [R1+0x4a8] ;  /* 0x0004a800010f7983 */ /* 0x0001680000300800 */
[----:B------:R0:W5:Y:S04]  /*ea40*/  LDL.LU R14, [R1+0x4a4] ;  /* 0x0004a400010e7983 */ /* 0x0001680000300800 */
[----:B------:R0:W5:Y:S04]  /*ea50*/  LDL.LU R13, [R1+0x4a0] ;  /* 0x0004a000010d7983 */ /* 0x0001680000300800 */
[----:B------:R1:W-:Y:S04]  /*ea60*/  STL.64 [R1+0x478], R214 ;  /* 0x000478d601007387 */ /* 0x0003e80000100a00 */
[----:B------:R2:W-:Y:S04]  /*ea70*/  STL.64 [R1+0x470], R212 ;  /* 0x000470d401007387 */ /* 0x0005e80000100a00 */
[----:B------:R3:W-:Y:S04]  /*ea80*/  STL.64 [R1+0x468], R210 ;  /* 0x000468d201007387 */ /* 0x0007e80000100a00 */
[----:B------:R4:W-:Y:S01]  /*ea90*/  STL.64 [R1+0x460], R208 ;  /* 0x000460d001007387 */ /* 0x0009e20000100a00 */
[----:B-1----:R-:W-:-:S02]  /*eaa0*/  IMAD.MOV.U32 R214, RZ, RZ, R5 ;  /* 0x000000ffffd67224 */ /* 0x002fc400078e0005 */
[----:B------:R-:W-:Y:S01]  /*eab0*/  IMAD.MOV.U32 R215, RZ, RZ, R4 ;  /* 0x000000ffffd77224 */ /* 0x000fe200078e0004 */
[----:B--2---:R-:W-:Y:S01]  /*eac0*/  MOV R213, R7 ;  /* 0x0000000700d57202 */ /* 0x004fe20000000f00 */
[----:B------:R-:W-:Y:S02]  /*ead0*/  IMAD.MOV.U32 R212, RZ, RZ, R8 ;  /* 0x000000ffffd47224 */ /* 0x000fe400078e0008 */
[----:B---3--:R-:W-:Y:S02]  /*eae0*/  IMAD.MOV.U32 R210, RZ, RZ, R10 ;  /* 0x000000ffffd27224 */ /* 0x008fe400078e000a */
[----:B------:R-:W-:Y:S02]  /*eaf0*/  IMAD.MOV.U32 R211, RZ, RZ, R9 ;  /* 0x000000ffffd37224 */ /* 0x000fe400078e0009 */
[----:B----4-:R-:W-:Y:S02]  /*eb00*/  IMAD.MOV.U32 R208, RZ, RZ, R12 ;  /* 0x000000ffffd07224 */ /* 0x010fe400078e000c */
[----:B------:R-:W-:Y:S01]  /*eb10*/  IMAD.MOV.U32 R209, RZ, RZ, R11 ;  /* 0x000000ffffd17224 */ /* 0x000fe200078e000b */
[----:B------:R-:W-:-:S02]  /*eb20*/  WARPGROUP.DEPBAR.LE gsb0, 0x0 ;  /* 0x00008000000079c5 */ /* 0x000fc40000010000 */
[----:B------:R-:W-:Y:S01]  /*eb30*/  UMOV UR4, UR56 ;  /* 0x0000003800047c82 */ /* 0x000fe20008000000 */
[----:B------:R-:W-:Y:S01]  /*eb40*/  UMOV UR5, UR57 ;  /* 0x0000003900057c82 */ /* 0x000fe20008000000 */
[----:B------:R-:W-:Y:S01]  /*eb50*/  UMOV UR6, UR8 ;  /* 0x0000000800067c82 */ /* 0x000fe20008000000 */
[----:B------:R-:W-:Y:S01]  /*eb60*/  WARPGROUP.ARRIVE ;  /* 0x00000000000079c5 */ /* 0x000fe20000000000 */
[----:B------:R-:W-:Y:S01]  /*eb70*/  UMOV UR7, UR9 ;  /* 0x0000000900077c82 */ /* 0x000fe20008000000 */
[----:B------:R0:W5:Y:S04]  /*eb80*/  LDL.LU R12, [R1+0x49c] ;  /* 0x00049c00010c7983 */ /* 0x0001680000300800 */
[----:B------:R-:W-:Y:S01]  /*eb90*/  QGMMA.64x16x32.F32.E4M3.E4M3 R208, gdesc[UR4], R208, gsb0 ;  /* 0x0020000004d079f3 */ /* 0x000fe200080008d0 */
[----:B------:R0:W5:Y:S04]  /*eba0*/  LDL.LU R11, [R1+0x498] ;  /* 0x00049800010b7983 */ /* 0x0001680000300800 */
[----:B------:R0:W5:Y:S04]  /*ebb0*/  LDL.LU R10, [R1+0x494] ;  /* 0x00049400010a7983 */ /* 0x0001680000300800 */
[----:B------:R0:W5:Y:S04]  /*ebc0*/  LDL.LU R9, [R1+0x490] ;  /* 0x0004900001097983 */ /* 0x0001680000300800 */
[----:B------:R0:W5:Y:S04]  /*ebd0*/  LDL.LU R8, [R1+0x48c] ;  /* 0x00048c0001087983 */ /* 0x0001680000300800 */
[----:B------:R0:W5:Y:S04]  /*ebe0*/  LDL.LU R7, [R1+0x488] ;  /* 0x0004880001077983 */ /* 0x0001680000300800 */
[----:B------:R0:W5:Y:S04]  /*ebf0*/  LDL.LU R5, [R1+0x484] ;  /* 0x0004840001057983 */ /* 0x0001680000300800 */
[----:B------:R0:W5:Y:S01]  /*ec00*/  LDL.LU R4, [R1+0x480] ;  /* 0x0004800001047983 */ /* 0x0001620000300800 */
[----:B------:R-:W-:-:S03]  /*ec10*/  WARPGROUP.DEPBAR.LE gsb0, 0x0 ;  /* 0x00008000000079c5 */ /* 0x000fc60000010000 */
        /* <DEDUP_REMOVED lines=8> */
[----:B------:R-:W-:Y:S01]  /*eca0*/  UMOV UR8, UR56 ;  /* 0x0000003800087c82 */ /* 0x000fe20008000000 */
        /* <DEDUP_REMOVED lines=8> */
[----:B-1----:R0:W5:Y:S04]  /*ed30*/  LDL.LU.64 R214, [R1+0x458] ;  /* 0x0004580001d67983 */ /* 0x0021680000300a00 */
[----:B------:R0:W5:Y:S04]  /*ed40*/  LDL.LU.64 R212, [R1+0x450] ;  /* 0x0004500001d47983 */ /* 0x0001680000300a00 */
[----:B------:R0:W5:Y:S04]  /*ed50*/  LDL.LU.64 R210, [R1+0x448] ;  /* 0x0004480001d27983 */ /* 0x0001680000300a00 */
[----:B------:R0:W5:Y:S01]  /*ed60*/  LDL.LU.64 R208, [R1+0x440] ;  /* 0x0004400001d07983 */ /* 0x0001620000300a00 */
[----:B------:R-:W-:-:S04]  /*ed70*/  UIADD3 UR59, UR59, 0x4, URZ ;  /* 0x000000043b3b7890 */ /* 0x000fc8000fffe03f */
[----:B------:R-:W-:-:S04]  /*ed80*/  UISETP.NE.AND UP0, UPT, UR59, UR58, UPT ;  /* 0x0000003a3b00728c */ /* 0x000fc8000bf05270 */
[----:B------:R-:W-:-:S06]  /*ed90*/  USEL UR4, URZ, 0x1, UP0 ;  /* 0x000000013f047887 */ /* 0x000fcc0008000000 */
[----:B------:R-:W-:Y:S01]  /*eda0*/  ISETP.NE.AND P0, PT, RZ, UR4, PT ;  /* 0x00000004ff007c0c */ /* 0x000fe2000bf05270 */
[----:B------:R-:W-:-:S12]  /*edb0*/  IMAD.U32 R3, RZ, RZ, UR59 ;  /* 0x0000003bff037e24 */ /* 0x000fd8000f8e00ff */
[----:B0-----:R-:W-:Y:S05]  /*edc0*/  @!P0 BRA `(.L_x_24) ;  /* 0x0000003000448947 */ /* 0x001fea0003800000 */
[----:B------:R-:W2:Y:S04]  /*edd0*/  LDL R3, [R1+0x9c] ;  /* 0x00009c0001037983 */ /* 0x000ea80000100800 */
        /* <DEDUP_REMOVED lines=14> */
[----:B------:R-:W-:Y:S04]  /*eec0*/  STL [R1+0x4a8], R40 ;  /* 0x0004a82801007387 */ /* 0x000fe80000100800 */
        /* <DEDUP_REMOVED lines=24> */
[----:B------:R-:W-:Y:S04]  /*f050*/  STL [R1+0x464], R25 ;  /* 0x0004641901007387 */ /* 0x000fe80000100800 */
[----:B------:R-:W-:Y:S04]  /*f060*/  STL [R1+0x460], R26 ;  /* 0x0004601a01007387 */ /* 0x000fe80000100800 */
[----:B------:R-:W-:Y:S04]  /*f070*/  STL [R1+0x45c], R27 ;  /* 0x00045c1b01007387 */ /* 0x000fe80000100800 */
[----:B------:R-:W-:Y:S04]  /*f080*/  STL [R1+0x458], R28 ;  /* 0x0004581c01007387 */ /* 0x000fe80000100800 */
[----:B------:R-:W-:Y:S04]  /*f090*/  STL [R1+0x454], R29 ;  /* 0x0004541d01007387 */ /* 0x000fe80000100800 */
[----:B------:R0:W-:Y:S04]  /*f0a0*/  STL [R1+0x450], R30 ;  /* 0x0004501e01007387 */ /* 0x0001e80000100800 */
[----:B------:R-:W-:Y:S04]  /*f0b0*/  STL [R1+0x44c], R31 ;  /* 0x00044c1f01007387 */ /* 0x000fe80000100800 */
[----:B-----5:R-:W-:Y:S04]  /*f0c0*/  STL [R1+0x448], R5 ;  /* 0x0004480501007387 */ /* 0x020fe80000100800 */
[----:B------:R-:W-:Y:S04]  /*f0d0*/  STL [R1+0x444], R4 ;  /* 0x0004440401007387 */ /* 0x000fe80000100800 */
[----:B------:R-:W-:Y:S04]  /*f0e0*/  STL [R1+0x440], R2 ;  /* 0x0004400201007387 */ /* 0x000fe80000100800 */
[----:B------:R1:W-:Y:S04]  /*f0f0*/  STL [R1+0x43c], R0 ;  /* 0x00043c0001007387 */ /* 0x0003e80000100800 */
[----:B------:R-:W4:Y:S04]  /*f100*/  LDL R40, [R1+0x5c] ;  /* 0x00005c0001287983 */ /* 0x000f280000100800 */
[----:B------:R-:W4:Y:S01]  /*f110*/  LDL R42, [R1+0x20] ;  /* 0x00002000012a7983 */ /* 0x000f220000100800 */
[----:B--2---:R-:W-:-:S03]  /*f120*/  FADD R14, R3, R14 ;  /* 0x0000000e030e7221 */ /* 0x004fc60000000000 */
[----:B------:R-:W2:Y:S04]  /*f130*/  LDL R44, [R1+0x24] ;  /* 0x00002400012c7983 */ /* 0x000ea80000100800 */
[----:B------:R-:W2:Y:S04]  /*f140*/  LDL R46, [R1+0x28] ;  /* 0x00002800012e7983 */ /* 0x000ea80000100800 */
[----:B------:R-:W2:Y:S01]  /*f150*/  LDL R32, [R1+0x2c] ;  /* 0x00002c0001207983 */ /* 0x000ea20000100800 */
[----:B---3--:R-:W-:-:S03]  /*f160*/  FADD R13, R49, R13 ;  /* 0x0000000d310d7221 */ /* 0x008fc60000000000 */
[----:B0-----:R-:W3:Y:S04]  /*f170*/  LDL R30, [R1+0x30] ;  /* 0x00003000011e7983 */ /* 0x001ee80000100800 */
[----:B------:R-:W2:Y:S04]  /*f180*/  LDL R49, [R1+0x40] ;  /* 0x0000400001317983 */ /* 0x000ea80000100800 */
[----:B------:R-:W3:Y:S04]  /*f190*/  LDL R28, [R1+0x34] ;  /* 0x00003400011c7983 */ /* 0x000ee80000100800 */
[----:B------:R-:W3:Y:S01]  /*f1a0*/  LDL R26, [R1+0x38] ;  /* 0x00003800011a7983 */ /* 0x000ee20000100800 */
[----:B----4-:R-:W-:-:S03]  /*f1b0*/  FADD R12, R50, R12 ;  /* 0x0000000c320c7221 */ /* 0x010fc60000000000 */
[----:B------:R-:W4:Y:S04]  /*f1c0*/  LDL R50, [R1+0x44] ;  /* 0x0000440001327983 */ /* 0x000f280000100800 */
[----:B------:R-:W3:Y:S04]  /*f1d0*/  LDL R38, [R1+0x3c] ;  /* 0x00003c0001267983 */ /* 0x000ee80000100800 */
[----:B------:R-:W3:Y:S01]  /*f1e0*/  LDL R36, [R1] ;  /* 0x0000000001247983 */ /* 0x000ee20000100800 */
[----:B------:R-:W-:-:S03]  /*f1f0*/  FADD R11, R51, R11 ;  /* 0x0000000b330b7221 */ /* 0x000fc60000000000 */
[----:B------:R-:W3:Y:S04]  /*f200*/  LDL R34, [R1+0x4] ;  /* 0x0000040001227983 */ /* 0x000ee80000100800 */
[----:B------:R-:W3:Y:S04]  /*f210*/  LDL R51, [R1+0x48] ;  /* 0x0000480001337983 */ /* 0x000ee80000100800 */
[----:B------:R-:W3:Y:S01]  /*f220*/  LDL R3, [R1+0x8] ;  /* 0x0000080001037983 */ /* 0x000ee20000100800 */
[----:B------:R-:W-:-:S03]  /*f230*/  FADD R10, R52, R10 ;  /* 0x0000000a340a7221 */ /* 0x000fc60000000000 */
[----:B------:R-:W3:Y:S01]  /*f240*/  LDL R52, [R1+0x4c] ;  /* 0x00004c0001347983 */ /* 0x000ee20000100800 */
[----:B------:R-:W-:-:S03]  /*f250*/  FADD R9, R53, R9 ;  /* 0x0000000935097221 */ /* 0x000fc60000000000 */
[----:B------:R-:W3:Y:S01]  /*f260*/  LDL R53, [R1+0x50] ;  /* 0x0000500001357983 */ /* 0x000ee20000100800 */
[----:B------:R-:W-:-:S03]  /*f270*/  FADD R8, R54, R8 ;  /* 0x0000000836087221 */ /* 0x000fc60000000000 */
[----:B------:R-:W3:Y:S01]  /*f280*/  LDL R54, [R1+0x54] ;  /* 0x0000540001367983 */ /* 0x000ee20000100800 */
[----:B------:R-:W-:-:S03]  /*f290*/  FADD R7, R55, R7 ;  /* 0x0000000737077221 */ /* 0x000fc60000000000 */
[----:B------:R-:W3:Y:S04]  /*f2a0*/  LDL R55, [R1+0x58] ;  /* 0x0000580001377983 */ /* 0x000ee80000100800 */
[----:B-1----:R-:W3:Y:S01]  /*f2b0*/  LDL.LU R0, [R1+0xd0] ;  /* 0x0000d00001007983 */ /* 0x002ee20000300800 */
[----:B------:R-:W-:-:S03]  /*f2c0*/  FADD R22, R41, R22 ;  /* 0x0000001629167221 */ /* 0x000fc60000000000 */
[----:B------:R-:W3:Y:S01]  /*f2d0*/  LDL.LU R41, [R1+0xa0] ;  /* 0x0000a00001297983 */ /* 0x000ee20000300800 */
[----:B------:R-:W-:-:S03]  /*f2e0*/  FADD R21, R43, R21 ;  /* 0x000000152b157221 */ /* 0x000fc60000000000 */
[----:B------:R-:W3:Y:S01]  /*f2f0*/  LDL.LU R43, [R1+0xa4] ;  /* 0x0000a400012b7983 */ /* 0x000ee20000300800 */
[----:B------:R-:W-:-:S03]  /*f300*/  FADD R20, R45, R20 ;  /* 0x000000142d147221 */ /* 0x000fc60000000000 */
[----:B------:R-:W3:Y:S01]  /*f310*/  LDL.LU R45, [R1+0xa8] ;  /* 0x0000a800012d7983 */ /* 0x000ee20000300800 */
[----:B------:R-:W-:-:S03]  /*f320*/  FADD R19, R47, R19 ;  /* 0x000000132f137221 */ /* 0x000fc60000000000 */
[----:B------:R-:W3:Y:S04]  /*f330*/  LDL.LU R47, [R1+0xac] ;  /* 0x0000ac00012f7983 */ /* 0x000ee80000300800 */
[----:B------:R-:W3:Y:S04]  /*f340*/  LDL.LU R31, [R1+0xb0] ;  /* 0x0000b000011f7983 */ /* 0x000ee80000300800 */
[----:B------:R-:W3:Y:S04]  /*f350*/  LDL.LU R29, [R1+0xb4] ;  /* 0x0000b400011d7983 */ /* 0x000ee80000300800 */
[----:B------:R-:W3:Y:S04]  /*f360*/  LDL.LU R27, [R1+0xb8] ;  /* 0x0000b800011b7983 */ /* 0x000ee80000300800 */
[----:B------:R-:W3:Y:S04]  /*f370*/  LDL.LU R25, [R1+0xbc] ;  /* 0x0000bc0001197983 */ /* 0x000ee80000300800 */
[----:B------:R-:W3:Y:S04]  /*f380*/  LDL.LU R24, [R1+0xc0] ;  /* 0x0000c00001187983 */ /* 0x000ee80000300800 */
[----:B------:R-:W3:Y:S04]  /*f390*/  LDL.LU R5, [R1+0xc4] ;  /* 0x0000c40001057983 */ /* 0x000ee80000300800 */
[----:B------:R-:W3:Y:S04]  /*f3a0*/  LDL.LU R4, [R1+0xc8] ;  /* 0x0000c80001047983 */ /* 0x000ee80000300800 */
[----:B------:R-:W3:Y:S01]  /*f3b0*/  LDL.LU R2, [R1+0xcc] ;  /* 0x0000cc0001027983 */ /* 0x000ee20000300800 */
[----:B------:R-:W-:-:S01]  /*f3c0*/  FADD R18, R33, R18 ;  /* 0x0000001221127221 */ /* 0x000fc20000000000 */
[----:B------:R-:W-:-:S02]  /*f3d0*/  FADD R17, R35, R17 ;  /* 0x0000001123117221 */ /* 0x000fc40000000000 */
[----:B------:R-:W3:Y:S04]  /*f3e0*/  LDL R33, [R1+0x10] ;  /* 0x0000100001217983 */ /* 0x000ee80000100800 */
[----:B------:R-:W3:Y:S01]  /*f3f0*/  LDL R35, [R1+0x14] ;  /* 0x0000140001237983 */ /* 0x000ee20000100800 */
[----:B------:R-:W-:-:S03]  /*f400*/  FADD R16, R37, R16 ;  /* 0x0000001025107221 */ /* 0x000fc60000000000 */
[----:B------:R-:W3:Y:S01]  /*f410*/  LDL R37, [R1+0x1c] ;  /* 0x00001c0001257983 */ /* 0x000ee20000100800 */
[----:B------:R-:W-:-:S03]  /*f420*/  FADD R15, R39, R15 ;  /* 0x0000000f270f7221 */ /* 0x000fc60000000000 */
[----:B------:R-:W3:Y:S01]  /*f430*/  LDL R39, [R1+0x18] ;  /* 0x0000180001277983 */ /* 0x000ee20000100800 */
[----:B--2---:R-:W-:-:S03]  /*f440*/  FADD R23, R49, R23 ;  /* 0x0000001731177221 */ /* 0x004fc60000000000 */
[----:B------:R-:W2:Y:S01]  /*f450*/  LDL.LU R49, [R1+0x4c4] ;  /* 0x0004c40001317983 */ /* 0x000ea20000300800 */
[----:B----4-:R-:W-:-:S03]  /*f460*/  FADD R224, R50, R224 ;  /* 0x000000e032e07221 */ /* 0x010fc60000000000 */
[----:B------:R-:W4:Y:S01]  /*f470*/  LDL.LU R50, [R1+0x4c0] ;  /* 0x0004c00001327983 */ /* 0x000f220000300800 */
[----:B---3--:R-:W-:-:S03]  /*f480*/  FADD R225, R51, R225 ;  /* 0x000000e133e17221 */ /* 0x008fc60000000000 */
[----:B------:R-:W3:Y:S01]  /*f490*/  LDL.LU R51, [R1+0x4bc] ;  /* 0x0004bc0001337983 */ /* 0x000ee20000300800 */
[----:B------:R-:W-:-:S03]  /*f4a0*/  FADD R226, R52, R226 ;  /* 0x000000e234e27221 */ /* 0x000fc60000000000 */
        /* <DEDUP_REMOVED lines=9> */
[----:B------:R0:W-:Y:S04]  /*f540*/  STL [R1+0xa0], R41 ;  /* 0x0000a02901007387 */ /* 0x0001e80000100800 */
[----:B0-----:R-:W3:Y:S01]  /*f550*/  LDL.LU R41, [R1+0x4a4] ;  /* 0x0004a40001297983 */ /* 0x001ee20000300800 */
        /* <DEDUP_REMOVED lines=9> */
[----:B------:R-:W3:Y:S01]  /*f5f0*/  LDL.LU R46, [R1+0x490] ;  /* 0x00049000012e7983 */ /* 0x000ee20000300800 */
[----:B------:R-:W-:-:S03]  /*f600*/  FADD R31, R32, R31 ;  /* 0x0000001f201f7221 */ /* 0x000fc60000000000 */
[----:B------:R0:W-:Y:S01]  /*f610*/  STL [R1+0xac], R47 ;  /* 0x0000ac2f01007387 */ /* 0x0001e20000100800 */
[----:B------:R-:W-:-:S01]  /*f620*/  FADD R29, R30, R29 ;  /* 0x0000001d1e1d7221 */ /* 0x000fc20000000000 */
[----:B------:R-:W-:Y:S02]  /*f630*/  FADD R27, R28, R27 ;  /* 0x0000001b1c1b7221 */ /* 0x000fe40000000000 */
[----:B0-----:R-:W3:Y:S01]  /*f640*/  LDL.LU R47, [R1+0x48c] ;  /* 0x00048c00012f7983 */ /* 0x001ee20000300800 */
[----:B------:R-:W-:-:S03]  /*f650*/  FADD R25, R26, R25 ;  /* 0x000000191a197221 */ /* 0x000fc60000000000 */
[----:B------:R-:W3:Y:S01]  /*f660*/  LDL.LU R32, [R1+0x488] ;  /* 0x0004880001207983 */ /* 0x000ee20000300800 */
[----:B------:R-:W-:-:S03]  /*f670*/  FADD R24, R38, R24 ;  /* 0x0000001826187221 */ /* 0x000fc60000000000 */
[----:B------:R0:W-:Y:S01]  /*f680*/  STL [R1+0xb0], R31 ;  /* 0x0000b01f01007387 */ /* 0x0001e20000100800 */
[----:B------:R-:W-:-:S03]  /*f690*/  FADD R5, R36, R5 ;  /* 0x0000000524057221 */ /* 0x000fc60000000000 */
[----:B------:R1:W-:Y:S01]  /*f6a0*/  STL [R1+0xb4], R29 ;  /* 0x0000b41d01007387 */ /* 0x0003e20000100800 */
[----:B------:R-:W-:-:S03]  /*f6b0*/  FADD R4, R34, R4 ;  /* 0x0000000422047221 */ /* 0x000fc60000000000 */
[----:B------:R1:W-:Y:S01]  /*f6c0*/  STL [R1+0xb8], R27 ;  /* 0x0000b81b01007387 */ /* 0x0003e20000100800 */
[----:B------:R-:W-:-:S03]  /*f6d0*/  FADD R2, R3, R2 ;  /* 0x0000000203027221 */ /* 0x000fc60000000000 */
[----:B------:R1:W-:Y:S01]  /*f6e0*/  STL [R1+0xbc], R25 ;  /* 0x0000bc1901007387 */ /* 0x0003e20000100800 */
[----:B------:R-:W-:-:S03]  /*f6f0*/  FADD R0, R6, R0 ;  /* 0x0000000006007221 */ /* 0x000fc60000000000 */
[----:B------:R1:W-:Y:S04]  /*f700*/  STL [R1+0xc0], R24 ;  /* 0x0000c01801007387 */ /* 0x0003e80000100800 */
[----:B------:R1:W-:Y:S04]  /*f710*/  STL [R1+0xc4], R5 ;  /* 0x0000c40501007387 */ /* 0x0003e80000100800 */
[----:B------:R-:W2:Y:S04]  /*f720*/  LDL.LU R34, [R1+0xd4] ;  /* 0x0000d40001227983 */ /* 0x000ea80000300800 */
[----:B------:R1:W-:Y:S04]  /*f730*/  STL [R1+0xc8], R4 ;  /* 0x0000c80401007387 */ /* 0x0003e80000100800 */
[----:B------:R-:W4:Y:S04]  /*f740*/  LDL.LU R36, [R1+0xd8] ;  /* 0x0000d80001247983 */ /* 0x000f280000300800 */
[----:B------:R1:W-:Y:S04]  /*f750*/  STL [R1+0xcc], R2 ;  /* 0x0000cc0201007387 */ /* 0x0003e80000100800 */
[----:B------:R-:W3:Y:S04]  /*f760*/  LDL.LU R38, [R1+0xdc] ;  /* 0x0000dc0001267983 */ /* 0x000ee80000300800 */
[----:B------:R1:W-:Y:S04]  /*f770*/  STL [R1+0xd0], R0 ;  /* 0x0000d00001007387 */ /* 0x0003e80000100800 */
[----:B0-----:R-:W3:Y:S04]  /*f780*/  LDL.LU R31, [R1+0xe0] ;  /* 0x0000e000011f7983 */ /* 0x001ee80000300800 */
[----:B------:R-:W3:Y:S04]  /*f790*/  LDL.LU R30, [R1+0xe4] ;  /* 0x0000e400011e7983 */ /* 0x000ee80000300800 */
[----:B-1----:R-:W3:Y:S04]  /*f7a0*/  LDL.LU R29, [R1+0xe8] ;  /* 0x0000e800011d7983 */ /* 0x002ee80000300800 */
        /* <DEDUP_REMOVED lines=11> */
[----:B--2---:R-:W-:-:S03]  /*f860*/  FADD R34, R33, R34 ;  /* 0x0000002221227221 */ /* 0x004fc60000000000 */
[----:B------:R-:W2:Y:S04]  /*f870*/  LDL.LU R33, [R1+0x484] ;  /* 0x0004840001217983 */ /* 0x000ea80000300800 */
[----:B------:R0:W-:Y:S01]  /*f880*/  STL [R1+0xd4], R34 ;  /* 0x0000d42201007387 */ /* 0x0001e20000100800 */
[----:B----4-:R-:W-:-:S01]  /*f890*/  FADD R36, R35, R36 ;  /* 0x0000002423247221 */ /* 0x010fc20000000000 */
[----:B---3--:R-:W-:Y:S02]  /*f8a0*/  FADD R38, R39, R38 ;  /* 0x0000002627267221 */ /* 0x008fe40000000000 */
[----:B0-----:R-:W3:Y:S04]  /*f8b0*/  LDL.LU R34, [R1+0x480] ;  /* 0x0004800001227983 */ /* 0x001ee80000300800 */
[----:B------:R-:W4:Y:S01]  /*f8c0*/  LDL.LU R35, [R1+0x47c] ;  /* 0x00047c0001237983 */ /* 0x000f220000300800 */
[----:B------:R-:W-:-:S03]  /*f8d0*/  FADD R31, R37, R31 ;  /* 0x0000001f251f7221 */ /* 0x000fc60000000000 */
[----:B------:R0:W-:Y:S01]  /*f8e0*/  STL [R1+0xd8], R36 ;  /* 0x0000d82401007387 */ /* 0x0001e20000100800 */
[----:B------:R-:W-:-:S01]  /*f8f0*/  FADD R30, R216, R30 ;  /* 0x0000001ed81e7221 */ /* 0x000fc20000000000 */
[----:B------:R-:W-:Y:S02]  /*f900*/  FADD R29, R217, R29 ;  /* 0x0000001dd91d7221 */ /* 0x000fe40000000000 */
[----:B0-----:R-:W4:Y:S01]  /*f910*/  LDL.LU R36, [R1+0x478] ;  /* 0x0004780001247983 */ /* 0x001f220000300800 */
        /* <DEDUP_REMOVED lines=25> */
[----:B0-----:R-:W3:Y:S04]  /*fab0*/  LDL.LU R38, [R1+0x11c] ;  /* 0x00011c0001267983 */ /* 0x001ee80000300800 */
[----:B------:R0:W-:Y:S04]  /*fac0*/  STL [R1+0x110], R2 ;  /* 0x0001100201007387 */ /* 0x0001e80000100800 */
[----:B------:R-:W4:Y:S04]  /*fad0*/  LDL.LU R37, [R1+0x120] ;  /* 0x0001200001257983 */ /* 0x000f280000300800 */
[----:B------:R0:W-:Y:S04]  /*fae0*/  STL [R1+0x114], R0 ;  /* 0x0001140001007387 */ /* 0x0001e80000100800 */
[----:B-1----:R-:W4:Y:S04]  /*faf0*/  LDL.LU R31, [R1+0x124] ;  /* 0x00012400011f7983 */ /* 0x002f280000300800 */
[----:B------:R-:W4:Y:S04]  /*fb00*/  LDL.LU R30, [R1+0x128] ;  /* 0x00012800011e7983 */ /* 0x000f280000300800 */
        /* <DEDUP_REMOVED lines=10> */
[----:B0-----:R-:W4:Y:S04]  /*fbb0*/  LDL.LU R2, [R1+0x154] ;  /* 0x0001540001027983 */ /* 0x001f280000300800 */
[----:B------:R-:W4:Y:S01]  /*fbc0*/  LDL.LU R0, [R1+0x158] ;  /* 0x0001580001007983 */ /* 0x000f220000300800 */
[----:B--2---:R-:W-:-:S01]  /*fbd0*/  FADD R39, R213, R39 ;  /* 0x00000027d5277221 */ /* 0x004fc20000000000 */
[----:B---3--:R-:W-:-:S04]  /*fbe0*/  FADD R38, R214, R38 ;  /* 0x00000026d6267221 */ /* 0x008fc80000000000 */
[----:B------:R0:W-:Y:S01]  /*fbf0*/  STL [R1+0x118], R39 ;  /* 0x0001182701007387 */ /* 0x0001e20000100800 */
[----:B----4-:R-:W-:-:S03]  /*fc00*/  FADD R37, R215, R37 ;  /* 0x00000025d7257221 */ /* 0x010fc60000000000 */
        /* <DEDUP_REMOVED lines=26> */
[----:B0-----:R-:W4:Y:S01]  /*fdb0*/  LDL.LU R39, [R1+0x15c] ;  /* 0x00015c0001277983 */ /* 0x001f220000300800 */
[----:B------:R-:W-:-:S03]  /*fdc0*/  FADD R0, R197, R0 ;  /* 0x00000000c5007221 */ /* 0x000fc60000000000 */
[----:B------:R0:W-:Y:S04]  /*fdd0*/  STL [R1+0x150], R3 ;  /* 0x0001500301007387 */ /* 0x0001e80000100800 */
[----:B-1----:R-:W4:Y:S04]  /*fde0*/  LDL.LU R38, [R1+0x160] ;  /* 0x0001600001267983 */ /* 0x002f280000300800 */
[----:B------:R1:W-:Y:S04]  /*fdf0*/  STL [R1+0x154], R2 ;  /* 0x0001540201007387 */ /* 0x0003e80000100800 */
[----:B--2---:R-:W2:Y:S04]  /*fe00*/  LDL.LU R37, [R1+0x164] ;  /* 0x0001640001257983 */ /* 0x004ea80000300800 */
[----:B------:R1:W-:Y:S04]  /*fe10*/  STL [R1+0x158], R0 ;  /* 0x0001580001007387 */ /* 0x0003e80000100800 */
[----:B---3--:R-:W3:Y:S04]  /*fe20*/  LDL.LU R31, [R1+0x168] ;  /* 0x00016800011f7983 */ /* 0x008ee80000300800 */
[----:B----4-:R-:W4:Y:S04]  /*fe30*/  LDL.LU R30, [R1+0x16c] ;  /* 0x00016c00011e7983 */ /* 0x010f280000300800 */
        /* <DEDUP_REMOVED lines=10> */
[----:B-1----:R-:W4:Y:S04]  /*fee0*/  LDL.LU R2, [R1+0x198] ;  /* 0x0001980001027983 */ /* 0x002f280000300800 */
[----:B------:R-:W4:Y:S01]  /*fef0*/  LDL.LU R0, [R1+0x19c] ;  /* 0x00019c0001007983 */ /* 0x000f220000300800 */
[----:B------:R-:W-:-:S01]  /*ff00*/  FADD R39, R198, R39 ;  /* 0x00000027c6277221 */ /* 0x000fc20000000000 */
[----:B------:R-:W-:-:S04]  /*ff10*/  FADD R38, R199, R38 ;  /* 0x00000026c7267221 */ /* 0x000fc80000000000 */
[----:B------:R0:W-:Y:S01]  /*ff20*/  STL [R1+0x15c], R39 ;  /* 0x00015c2701007387 */ /* 0x0001e20000100800 */
[----:B--2---:R-:W-:-:S03]  /*ff30*/  FADD R37, R184, R37 ;  /* 0x00000025b8257221 */ /* 0x004fc60000000000 */
[----:B------:R1:W-:Y:S01]  /*ff40*/  STL [R1+0x160], R38 ;  /* 0x0001602601007387 */ /* 0x0003e20000100800 */
[----:B---3--:R-:W-:-:S03]  /*ff50*/  FADD R31, R185, R31 ;  /* 0x0000001fb91f7221 */ /* 0x008fc60000000000 */
        /* <DEDUP_REMOVED lines=404> */
[----:B------:R-:W-:Y:S01]  /*118a0*/  STL [R1+0x37c], R39 ;  /* 0x00037c2701007387 */ /* 0x000fe20000100800 */
[----:B--2---:R-:W-:-:S03]  /*118b0*/  FADD R37, R48, R37 ;  /* 0x0000002530257221 */ /* 0x004fc60000000000 */
[----:B------:R-:W-:Y:S01]  /*118c0*/  STL [R1+0x380], R38 ;  /* 0x0003802601007387 */ /* 0x000fe20000100800 */
[----:B---3--:R-:W-:-:S03]  /*118d0*/  FADD R31, R49, R31 ;  /* 0x0000001f311f7221 */ /* 0x008fc60000000000 */
[----:B------:R0:W-:Y:S01]  /*118e0*/  STL [R1+0x384], R37 ;  /* 0x0003842501007387 */ /* 0x0001e20000100800 */
[----:B----4-:R-:W-:-:S03]  /*118f0*/  FADD R30, R50, R30 ;  /* 0x0000001e321e7221 */ /* 0x010fc60000000000 */
[----:B------:R-:W-:Y:S01]  /*11900*/  STL [R1+0x388], R31 ;  /* 0x0003881f01007387 */ /* 0x000fe20000100800 */
[----:B------:R-:W-:-:S03]  /*11910*/  FADD R29, R51, R29 ;  /* 0x0000001d331d7221 */ /* 0x000fc60000000000 */
        /* <DEDUP_REMOVED lines=12> */
[----:B------:R1:W-:Y:S01]  /*119e0*/  STL [R1+0x3a4], R24 ;  /* 0x0003a41801007387 */ /* 0x0003e20000100800 */
[----:B------:R-:W-:-:S03]  /*119f0*/  FADD R5, R42, R5 ;  /* 0x000000052a057221 */ /* 0x000fc60000000000 */
[----:B------:R-:W-:Y:S01]  /*11a00*/  STL [R1+0x3a8], R6 ;  /* 0x0003a80601007387 */ /* 0x000fe20000100800 */
[----:B------:R-:W-:-:S03]  /*11a10*/  FADD R4, R43, R4 ;  /* 0x000000042b047221 */ /* 0x000fc60000000000 */
[----:B------:R2:W-:Y:S01]  /*11a20*/  STL [R1+0x3ac], R5 ;  /* 0x0003ac0501007387 */ /* 0x0005e20000100800 */
[----:B------:R-:W-:-:S03]  /*11a30*/  FADD R3, R44, R3 ;  /* 0x000000032c037221 */ /* 0x000fc60000000000 */
[----:B------:R3:W-:Y:S01]  /*11a40*/  STL [R1+0x3b0], R4 ;  /* 0x0003b00401007387 */ /* 0x0007e20000100800 */
[----:B------:R-:W-:-:S03]  /*11a50*/  FADD R2, R45, R2 ;  /* 0x000000022d027221 */ /* 0x000fc60000000000 */
[----:B0-----:R-:W4:Y:S01]  /*11a60*/  LDL.LU R37, [R1+0x3c0] ;  /* 0x0003c00001257983 */ /* 0x001f220000300800 */
[----:B------:R-:W-:-:S03]  /*11a70*/  FADD R0, R46, R0 ;  /* 0x000000002e007221 */ /* 0x000fc60000000000 */
[----:B------:R-:W-:Y:S04]  /*11a80*/  STL [R1+0x3b4], R3 ;  /* 0x0003b40301007387 */ /* 0x000fe80000100800 */
[----:B------:R-:W4:Y:S04]  /*11a90*/  LDL.LU R38, [R1+0x3c4] ;  /* 0x0003c40001267983 */ /* 0x000f280000300800 */
        /* <DEDUP_REMOVED lines=11> */
[----:B--2---:R-:W2:Y:S04]  /*11b50*/  LDL.LU R5, [R1+0x3ec] ;  /* 0x0003ec0001057983 */ /* 0x004ea80000300800 */
[----:B---3--:R-:W3:Y:S04]  /*11b60*/  LDL.LU R4, [R1+0x3f0] ;  /* 0x0003f00001047983 */ /* 0x008ee80000300800 */
[----:B0-----:R-:W3:Y:S04]  /*11b70*/  LDL.LU R2, [R1+0x3f4] ;  /* 0x0003f40001027983 */ /* 0x001ee80000300800 */
[----:B------:R-:W3:Y:S04]  /*11b80*/  LDL.LU R0, [R1+0x3f8] ;  /* 0x0003f80001007983 */ /* 0x000ee80000300800 */
[----:B------:R-:W3:Y:S04]  /*11b90*/  LDL.LU R6, [R1+0x3fc] ;  /* 0x0003fc0001067983 */ /* 0x000ee80000300800 */
[----:B------:R-:W3:Y:S01]  /*11ba0*/  LDL.LU R3, [R1+0x400] ;  /* 0x0004000001037983 */ /* 0x000ee20000300800 */
[----:B----4-:R-:W-:-:S05]  /*11bb0*/  FADD R37, R47, R37 ;  /* 0x000000252f257221 */ /* 0x010fca0000000000 */
[----:B------:R0:W-:Y:S01]  /*11bc0*/  STL [R1+0x3c0], R37 ;  /* 0x0003c02501007387 */ /* 0x0001e20000100800 */
[----:B------:R-:W-:-:S03]  /*11bd0*/  FADD R38, R32, R38 ;  /* 0x0000002620267221 */ /* 0x000fc60000000000 */
[----:B0-----:R-:W4:Y:S01]  /*11be0*/  LDL.LU R37, [R1+0x474] ;  /* 0x0004740001257983 */ /* 0x001f220000300800 */
[----:B------:R-:W-:-:S03]  /*11bf0*/  FADD R39, R33, R39 ;  /* 0x0000002721277221 */ /* 0x000fc60000000000 */
[----:B------:R0:W-:Y:S01]  /*11c00*/  STL [R1+0x3c4], R38 ;  /* 0x0003c42601007387 */ /* 0x0001e20000100800 */
[----:B------:R-:W-:-:S01]  /*11c10*/  FADD R24, R34, R24 ;  /* 0x0000001822187221 */ /* 0x000fc20000000000 */
[----:B------:R-:W-:Y:S02]  /*11c20*/  FADD R25, R35, R25 ;  /* 0x0000001923197221 */ /* 0x000fe40000000000 */
[----:B0-----:R-:W2:Y:S04]  /*11c30*/  LDL.LU R38, [R1+0x470] ;  /* 0x0004700001267983 */ /* 0x001ea80000300800 */
[----:B------:R0:W-:Y:S04]  /*11c40*/  STL [R1+0x3c8], R39 ;  /* 0x0003c82701007387 */ /* 0x0001e80000100800 */
[----:B0-----:R-:W3:Y:S04]  /*11c50*/  LDL.LU R39, [R1+0x46c] ;  /* 0x00046c0001277983 */ /* 0x001ee80000300800 */
[----:B------:R0:W-:Y:S04]  /*11c60*/  STL [R1+0x3cc], R24 ;  /* 0x0003cc1801007387 */ /* 0x0001e80000100800 */
[----:B0-----:R-:W3:Y:S04]  /*11c70*/  LDL.LU R24, [R1+0x468] ;  /* 0x0004680001187983 */ /* 0x001ee80000300800 */
[----:B------:R0:W-:Y:S04]  /*11c80*/  STL [R1+0x3d0], R25 ;  /* 0x0003d01901007387 */ /* 0x0001e80000100800 */
[----:B0-----:R-:W3:Y:S01]  /*11c90*/  LDL.LU R25, [R1+0x464] ;  /* 0x0004640001197983 */ /* 0x001ee20000300800 */
[----:B------:R-:W-:-:S05]  /*11ca0*/  FADD R26, R36, R26 ;  /* 0x0000001a241a7221 */ /* 0x000fca0000000000 */
[----:B------:R0:W-:Y:S04]  /*11cb0*/  STL [R1+0x3d4], R26 ;  /* 0x0003d41a01007387 */ /* 0x0001e80000100800 */
[----:B0-----:R-:W3:Y:S01]  /*11cc0*/  LDL.LU R26, [R1+0x460] ;  /* 0x00046000011a7983 */ /* 0x001ee20000300800 */
[----:B----4-:R-:W-:-:S05]  /*11cd0*/  FADD R27, R37, R27 ;  /* 0x0000001b251b7221 */ /* 0x010fca0000000000 */
[----:B------:R0:W-:Y:S01]  /*11ce0*/  STL [R1+0x3d8], R27 ;  /* 0x0003d81b01007387 */ /* 0x0001e20000100800 */
[----:B--2---:R-:W-:-:S03]  /*11cf0*/  FADD R28, R38, R28 ;  /* 0x0000001c261c7221 */ /* 0x004fc60000000000 */
[----:B0-----:R-:W2:Y:S04]  /*11d00*/  LDL.LU R27, [R1+0x45c] ;  /* 0x00045c00011b7983 */ /* 0x001ea80000300800 */
[----:B------:R0:W-:Y:S01]  /*11d10*/  STL [R1+0x3dc], R28 ;  /* 0x0003dc1c01007387 */ /* 0x0001e20000100800 */
[----:B---3--:R-:W-:-:S03]  /*11d20*/  FADD R29, R39, R29 ;  /* 0x0000001d271d7221 */ /* 0x008fc60000000000 */
[----:B0-----:R-:W3:Y:S04]  /*11d30*/  LDL.LU R28, [R1+0x458] ;  /* 0x00045800011c7983 */ /* 0x001ee80000300800 */
[----:B------:R0:W-:Y:S01]  /*11d40*/  STL [R1+0x3e0], R29 ;  /* 0x0003e01d01007387 */ /* 0x0001e20000100800 */
[----:B------:R-:W-:-:S03]  /*11d50*/  FADD R30, R24, R30 ;  /* 0x0000001e181e7221 */ /* 0x000fc60000000000 */
[----:B0-----:R-:W4:Y:S04]  /*11d60*/  LDL.LU R29, [R1+0x454] ;  /* 0x00045400011d7983 */ /* 0x001f280000300800 */
[----:B------:R0:W-:Y:S01]  /*11d70*/  STL [R1+0x3e4], R30 ;  /* 0x0003e41e01007387 */ /* 0x0001e20000100800 */
[----:B------:R-:W-:-:S03]  /*11d80*/  FADD R31, R25, R31 ;  /* 0x0000001f191f7221 */ /* 0x000fc60000000000 */
[----:B0-----:R-:W4:Y:S04]  /*11d90*/  LDL.LU R30, [R1+0x450] ;  /* 0x00045000011e7983 */ /* 0x001f280000300800 */
[----:B------:R0:W-:Y:S04]  /*11da0*/  STL [R1+0x3e8], R31 ;  /* 0x0003e81f01007387 */ /* 0x0001e80000100800 */
[----:B0-----:R-:W4:Y:S01]  /*11db0*/  LDL.LU R31, [R1+0x44c] ;  /* 0x00044c00011f7983 */ /* 0x001f220000300800 */
[----:B------:R-:W-:-:S05]  /*11dc0*/  FADD R5, R26, R5 ;  /* 0x000000051a057221 */ /* 0x000fca0000000000 */
[----:B------:R0:W-:Y:S04]  /*11dd0*/  STL [R1+0x3ec], R5 ;  /* 0x0003ec0501007387 */ /* 0x0001e80000100800 */
[----:B0-----:R0:W5:Y:S01]  /*11de0*/  LDL.LU R5, [R1+0x448] ;  /* 0x0004480001057983 */ /* 0x0011620000300800 */
[----:B------:R-:W-:Y:S01]  /*11df0*/  UMOV UR5, URZ ;  /* 0x0000003f00057c82 */ /* 0x000fe20008000000 */
[----:B--2---:R-:W-:-:S05]  /*11e00*/  FADD R4, R27, R4 ;  /* 0x000000041b047221 */ /* 0x004fca0000000000 */
[----:B------:R1:W-:Y:S01]  /*11e10*/  STL [R1+0x3f0], R4 ;  /* 0x0003f00401007387 */ /* 0x0003e20000100800 */
[----:B---3--:R-:W-:-:S03]  /*11e20*/  FADD R2, R28, R2 ;  /* 0x000000021c027221 */ /* 0x008fc60000000000 */
[----:B-1----:R0:W5:Y:S04]  /*11e30*/  LDL.LU R4, [R1+0x444] ;  /* 0x0004440001047983 */ /* 0x0021680000300800 */
[----:B------:R1:W-:Y:S01]  /*11e40*/  STL [R1+0x3f4], R2 ;  /* 0x0003f40201007387 */ /* 0x0003e20000100800 */
[----:B----4-:R-:W-:-:S03]  /*11e50*/  FADD R0, R29, R0 ;  /* 0x000000001d007221 */ /* 0x010fc60000000000 */
[----:B-1----:R0:W5:Y:S04]  /*11e60*/  LDL.LU R2, [R1+0x440] ;  /* 0x0004400001027983 */ /* 0x0021680000300800 */
[----:B------:R1:W-:Y:S01]  /*11e70*/  STL [R1+0x3f8], R0 ;  /* 0x0003f80001007387 */ /* 0x0003e20000100800 */
[----:B------:R-:W-:-:S03]  /*11e80*/  FADD R6, R30, R6 ;  /* 0x000000061e067221 */ /* 0x000fc60000000000 */
[----:B-1----:R0:W5:Y:S01]  /*11e90*/  LDL.LU R0, [R1+0x43c] ;  /* 0x00043c0001007983 */ /* 0x0021620000300800 */
[----:B------:R-:W-:-:S05]  /*11ea0*/  FADD R3, R3, R31 ;  /* 0x0000001f03037221 */ /* 0x000fca0000000000 */
[----:B------:R1:W-:Y:S04]  /*11eb0*/  STL [R1+0x400], R3 ;  /* 0x0004000301007387 */ /* 0x0003e80000100800 */
[----:B------:R0:W-:Y:S01]  /*11ec0*/  STL [R1+0x3fc], R6 ;  /* 0x0003fc0601007387 */ /* 0x0001e20000100800 */
[----:B-1----:R-:W-:-:S07]  /*11ed0*/  IMAD.U32 R3, RZ, RZ, UR5 ;  /* 0x00000005ff037e24 */ /* 0x002fce000f8e00ff */
.L_x_24:
[----:B------:R-:W-:Y:S05]  /*11ee0*/  @!P1 BRA `(.L_x_25) ;  /* 0x0000000000049947 */ /* 0x000fea0003800000 */
[----:B------:R-:W-:Y:S01]  /*11ef0*/  BPT.TRAP 0x1 ;  /* 0x000000040000795c */ /* 0x000fe20000300000 */
.L_x_25:
[----:B0-----:R-:W2:Y:S01]  /*11f00*/  LDL R6, [R1+0x410] ;  /* 0x0004100001067983 */ /* 0x001ea20000100800 */
[----:B-----5:R-:W-:Y:S02]  /*11f10*/  R2UR UR7, R2 ;  /* 0x00000000020772ca */ /* 0x020fe400000e0000 */
[----:B------:R-:W-:-:S13]  /*11f20*/  R2UR UR5, R5 ;  /* 0x00000000050572ca */ /* 0x000fda00000e0000 */
[----:B------:R-:W-:-:S04]  /*11f30*/  ULEA UR5, UR5, UR7, 0x3 ;  /* 0x0000000705057291 */ /* 0x000fc8000f8e183f */
[----:B------:R-:W-:-:S04]  /*11f40*/  UIADD3 UR5, UR5, 0x20, URZ ;  /* 0x0000002005057890 */ /* 0x000fc8000fffe03f */
[----:B------:R-:W-:-:S09]  /*11f50*/  UPRMT UR5, URZ, 0x654, UR5 ;  /* 0x000006543f057896 */ /* 0x000fd20008000005 */
[----:B------:R-:W-:Y:S01]  /*11f60*/  SYNCS.ARRIVE.TRANS64.RED.A1T0 RZ, [UR5], RZ ;  /* 0x000000ffffff79a7 */ /* 0x000fe20008100405 */
[----:B--2---:R-:W-:-:S13]  /*11f70*/  R2UR UR6, R6 ;  /* 0x00000000060672ca */ /* 0x004fda00000e0000 */
[----:B------:R-:W-:-:S06]  /*11f80*/  UISETP.GT.U32.AND UP0, UPT, UR6, 0x1, UPT ;  /* 0x000000010600788c */ /* 0x000fcc000bf04070 */
[----:B------:R-:W-:-:S13]  /*11f90*/  PLOP3.LUT P0, PT, PT, PT, UP0, 0x80, 0x0 ;  /* 0x000000000000781c */ /* 0x000fda0003f0f008 */
[----:B------:R-:W-:Y:S05]  /*11fa0*/  @P0 BRA `(.L_x_26) ;  /* 0x0000000000040947 */ /* 0x000fea0003800000 */
[----:B------:R-:W-:Y:S01]  /*11fb0*/  BPT.TRAP 0x1 ;  /* 0x000000040000795c */ /* 0x000fe20000300000 */
.L_x_26:
[----:B------:R-:W2:Y:S01]  /*11fc0*/  LDL.LU R6, [R1+0x404] ;  /* 0x0004040001067983 */ /* 0x000ea20000300800 */
[----:B------:R-:W-:Y:S02]  /*11fd0*/  R2UR UR5, R0 ;  /* 0x00000000000572ca */ /* 0x000fe400000e0000 */
[----:B------:R-:W-:Y:S02]  /*11fe0*/  R2UR UR6, R5 ;  /* 0x00000000050672ca */ /* 0x000fe400000e0000 */
[----:B------:R-:W-:-:S09]  /*11ff0*/  R2UR UR8, R4 ;  /* 0x00000000040872ca */ /* 0x000fd200000e0000 */
[----:B------:R-:W-:Y:S02]  /*12000*/  UIADD3 UR5, UR5, 0x1, URZ ;  /* 0x0000000105057890 */ /* 0x000fe4000fffe03f */
[----:B------:R-:W-:Y:S02]  /*12010*/  UIADD3 UR6, UR6, 0x1, URZ ;  /* 0x0000000106067890 */ /* 0x000fe4000fffe03f */
[----:B------:R-:W-:Y:S02]  /*12020*/  UISETP.NE.AND UP0, UPT, UR5, 0x4, UPT ;  /* 0x000000040500788c */ /* 0x000fe4000bf05270 */
[----:B------:R-:W-:-:S04]  /*12030*/  UISETP.NE.AND UP1, UPT, UR6, 0x4, UPT ;  /* 0x000000040600788c */ /* 0x000fc8000bf25270 */
[----:B------:R-:W-:-:S06]  /*12040*/  USEL UR6, UR6, URZ, UP1 ;  /* 0x0000003f06067287 */ /* 0x000fcc0008800000 */
[----:B------:R-:W-:Y:S01]  /*12050*/  IMAD.U32 R5, RZ, RZ, UR6 ;  /* 0x00000006ff057e24 */ /* 0x000fe2000f8e00ff */
[----:B--2---:R-:W-:-:S13]  /*12060*/  R2UR UR9, R6 ;  /* 0x00000000060972ca */ /* 0x004fda00000e0000 */
[----:B------:R-:W-:Y:S02]  /*12070*/  UIADD3 UR7, UR9, -0x1, URZ ;  /* 0xffffffff09077890 */ /* 0x000fe4000fffe03f */
[----:B------:R-:W-:Y:S02]  /*12080*/  UISETP.GT.AND UP2, UPT, UR9, 0x1, UPT ;  /* 0x000000010900788c */ /* 0x000fe4000bf44270 */
[----:B------:R-:W-:Y:S02]  /*12090*/  USEL UR9, UR5, URZ, UP0 ;  /* 0x0000003f05097287 */ /* 0x000fe40008000000 */
[----:B------:R-:W-:Y:S01]  /*120a0*/  IMAD.U32 R6, RZ, RZ, UR7 ;  /* 0x00000007ff067e24 */ /* 0x000fe2000f8e00ff */
[----:B------:R-:W-:Y:S01]  /*120b0*/  USEL UR5, URZ, 0x1, UP0 ;  /* 0x000000013f057887 */ /* 0x000fe20008000000 */
[----:B------:R-:W-:Y:S02]  /*120c0*/  PLOP3.LUT P0, PT, PT, PT, UP2, 0x80, 0x0 ;  /* 0x000000000000781c */ /* 0x000fe40003f0f028 */
[----:B------:R-:W-:Y:S01]  /*120d0*/  IMAD.U32 R0, RZ, RZ, UR9 ;  /* 0x00000009ff007e24 */ /* 0x000fe2000f8e00ff */
[----:B------:R0:W-:Y:S01]  /*120e0*/  STL [R1+0x404], R6 ;  /* 0x0004040601007387 */ /* 0x0001e20000100800 */
[----:B------:R-:W-:-:S03]  /*120f0*/  ULOP3.LUT UR8, UR8, UR5, URZ, 0x3c, !UPT ;  /* 0x0000000508087292 */ /* 0x000fc6000f8e3c3f */
[----:B------:R-:W-:-:S03]  /*12100*/  UMOV UR5, 0x1 ;  /* 0x0000000100057882 */ /* 0x000fc60000000000 */
[----:B------:R-:W-:-:S03]  /*12110*/  IMAD.U32 R4, RZ, RZ, UR8 ;  /* 0x00000008ff047e24 */ /* 0x000fc6000f8e00ff */
[----:B0-----:R-:W-:Y:S05]  /*12120*/  @P0 BRA `(.L_x_27) ;  /* 0xffffff8000080947 */ /* 0x001fea000383ffff */
.L_x_19:
[----:B------:R-:W-:-:S13]  /*12130*/  R2UR UR4, R3 ;  /* 0x00000000030472ca */ /* 0x000fda00000e0000 */
[----:B------:R-:W-:-:S04]  /*12140*/  UISETP.NE.AND UP0, UPT, UR4, URZ, UPT ;  /* 0x0000003f0400728c */ /* 0x000fc8000bf05270 */
[----:B------:R-:W-:-:S06]  /*12150*/  USEL UR4, URZ, 0x1, !UP0 ;  /* 0x000000013f047887 */ /* 0x000fcc000c000000 */
[----:B------:R-:W-:-:S13]  /*12160*/  ISETP.NE.AND P0, PT, RZ, UR4, PT ;  /* 0x00000004ff007c0c */ /* 0x000fda000bf05270 */
[----:B------:R-:W-:Y:S05]  /*12170*/  @!P0 BRA `(.L_x_28) ;  /* 0x0000003000808947 */ /* 0x000fea0003800000 */
[----:B------:R-:W2:Y:S04]  /*12180*/  LDL.LU R3, [R1+0x6c] ;  /* 0x00006c0001037983 */ /* 0x000ea80000300800 */
[----:B------:R-:W3:Y:S04]  /*12190*/  LDL.LU R0, [R1+0x70] ;  /* 0x0000700001007983 */ /* 0x000ee80000300800 */
[----:B------:R-:W4:Y:S04]  /*121a0*/  LDL.LU R4, [R1+0x74] ;  /* 0x0000740001047983 */ /* 0x000f280000300800 */
[----:B------:R-:W4:Y:S04]  /*121b0*/  LDL.LU R5, [R1+0x78] ;  /* 0x0000780001057983 */ /* 0x000f280000300800 */
[----:B------:R-:W4:Y:S04]  /*121c0*/  LDL.LU R6, [R1+0x7c] ;  /* 0x00007c0001067983 */ /* 0x000f280000300800 */
[----:B------:R0:W-:Y:S04]  /*121d0*/  STL [R1+0x4e4], R70 ;  /* 0x0004e44601007387 */ /* 0x0001e80000100800 */
[----:B0-----:R-:W4:Y:S04]  /*121e0*/  LDL.LU R70, [R1+0x68] ;  /* 0x0000680001467983 */ /* 0x001f280000300800 */
        /* <DEDUP_REMOVED lines=20> */
[----:B------:R-:W-:Y:S04]  /*12330*/  STL [R1+0x4b8], R49 ;  /* 0x0004b83101007387 */ /* 0x000fe80000100800 */
        /* <DEDUP_REMOVED lines=28> */
[----:B------:R-:W-:Y:S04]  /*12500*/  STL [R1+0x444], R30 ;  /* 0x0004441e01007387 */ /* 0x000fe80000100800 */
[----:B------:R-:W-:Y:S04]  /*12510*/  STL [R1+0x440], R31 ;  /* 0x0004401f01007387 */ /* 0x000fe80000100800 */
[----:B------:R1:W-:Y:S01]  /*12520*/  STL [R1+0x43c], R2 ;  /* 0x00043c0201007387 */ /* 0x0003e20000100800 */
[----:B--2---:R-:W-:Y:S01]  /*12530*/  FADD R18, R3, R18 ;  /* 0x0000001203127221 */ /* 0x004fe20000000000 */
[----:B---3--:R-:W-:Y:S01]  /*12540*/  FADD R19, R0, R19 ;  /* 0x0000001300137221 */ /* 0x008fe20000000000 */
[----:B----4-:R-:W-:Y:S01]  /*12550*/  FADD R20, R4, R20 ;  /* 0x0000001404147221 */ /* 0x010fe20000000000 */
[----:B------:R-:W-:Y:S01]  /*12560*/  FADD R21, R5, R21 ;  /* 0x0000001505157221 */ /* 0x000fe20000000000 */
[----:B------:R-:W-:Y:S01]  /*12570*/  FADD R22, R6, R22 ;  /* 0x0000001606167221 */ /* 0x000fe20000000000 */
[----:B------:R-:W-:-:S02]  /*12580*/  FADD R17, R70, R17 ;  /* 0x0000001146117221 */ /* 0x000fc40000000000 */
[----:B------:R-:W2:Y:S01]  /*12590*/  LDL.LU R70, [R1+0x40] ;  /* 0x0000400001467983 */ /* 0x000ea20000300800 */
[----:B------:R-:W-:-:S03]  /*125a0*/  FADD R16, R71, R16 ;  /* 0x0000001047107221 */ /* 0x000fc60000000000 */
[----:B------:R-:W3:Y:S01]  /*125b0*/  LDL.LU R71, [R1+0x44] ;  /* 0x0000440001477983 */ /* 0x000ee20000300800 */
[----:B------:R-:W-:-:S03]  /*125c0*/  FADD R15, R56, R15 ;  /* 0x0000000f380f7221 */ /* 0x000fc60000000000 */
[----:B------:R-:W4:Y:S01]  /*125d0*/  LDL.LU R56, [R1+0x48] ;  /* 0x0000480001387983 */ /* 0x000f220000300800 */
        /* <DEDUP_REMOVED lines=9> */
[----:B------:R-:W4:Y:S04]  /*12670*/  LDL.LU R61, [R1+0x5c] ;  /* 0x00005c00013d7983 */ /* 0x000f280000300800 */
[----:B0-----:R-:W4:Y:S01]  /*12680*/  LDL.LU R28, [R1+0xa0] ;  /* 0x0000a000011c7983 */ /* 0x001f220000300800 */
[----:B------:R-:W-:-:S03]  /*12690*/  FADD R9, R62, R9 ;  /* 0x000000093e097221 */ /* 0x000fc60000000000 */
[----:B------:R-:W4:Y:S04]  /*126a0*/  LDL.LU R62, [R1+0x20] ;  /* 0x00002000013e7983 */ /* 0x000f280000300800 */
[----:B------:R-:W4:Y:S01]  /*126b0*/  LDL.LU R3, [R1+0xa4] ;  /* 0x0000a40001037983 */ /* 0x000f220000300800 */
[----:B------:R-:W-:-:S03]  /*126c0*/  FADD R8, R63, R8 ;  /* 0x000000083f087221 */ /* 0x000fc60000000000 */
[----:B------:R-:W4:Y:S04]  /*126d0*/  LDL.LU R63, [R1+0x24] ;  /* 0x00002400013f7983 */ /* 0x000f280000300800 */
[----:B------:R-:W4:Y:S01]  /*126e0*/  LDL.LU R0, [R1+0xa8] ;  /* 0x0000a80001007983 */ /* 0x000f220000300800 */
[----:B------:R-:W-:-:S03]  /*126f0*/  FADD R7, R48, R7 ;  /* 0x0000000730077221 */ /* 0x000fc60000000000 */
        /* <DEDUP_REMOVED lines=12> */
[----:B------:R-:W4:Y:S04]  /*127c0*/  LDL.LU R41, [R1] ;  /* 0x0000000001297983 */ /* 0x000f280000300800 */
        /* <DEDUP_REMOVED lines=17> */
[----:B-1----:R-:W4:Y:S04]  /*128e0*/  LDL.LU R2, [R1+0xf0] ;  /* 0x0000f00001027983 */ /* 0x002f280000300800 */
[----:B------:R-:W4:Y:S04]  /*128f0*/  LDL.LU R31, [R1+0xf4] ;  /* 0x0000f400011f7983 */ /* 0x000f280000300800 */
[----:B------:R-:W4:Y:S04]  /*12900*/  LDL.LU R30, [R1+0xf8] ;  /* 0x0000f800011e7983 */ /* 0x000f280000300800 */
[----:B------:R-:W4:Y:S04]  /*12910*/  LDL.LU R29, [R1+0xfc] ;  /* 0x0000fc00011d7983 */ /* 0x000f280000300800 */
[----:B------:R-:W4:Y:S01]  /*12920*/  LDL.LU R27, [R1+0x100] ;  /* 0x00010000011b7983 */ /* 0x000f220000300800 */
[----:B--2---:R-:W-:-:S03]  /*12930*/  FADD R23, R70, R23 ;  /* 0x0000001746177221 */ /* 0x004fc60000000000 */
[----:B------:R-:W2:Y:S01]  /*12940*/  LDL.LU R70, [R1+0x4e4] ;  /* 0x0004e40001467983 */ /* 0x000ea20000300800 */
[----:B---3--:R-:W-:-:S03]  /*12950*/  FADD R224, R71, R224 ;  /* 0x000000e047e07221 */ /* 0x008fc60000000000 */
[----:B------:R-:W3:Y:S01]  /*12960*/  LDL.LU R71, [R1+0x4e0] ;  /* 0x0004e00001477983 */ /* 0x000ee20000300800 */
[----:B----4-:R-:W-:-:S03]  /*12970*/  FADD R225, R56, R225 ;  /* 0x000000e138e17221 */ /* 0x010fc60000000000 */
        /* <DEDUP_REMOVED lines=11> */
[----:B------:R0:W-:Y:S01]  /*12a30*/  STL [R1+0xa0], R28 ;  /* 0x0000a01c01007387 */ /* 0x0001e20000100800 */
[----:B------:R-:W-:-:S03]  /*12a40*/  FADD R3, R62, R3 ;  /* 0x000000033e037221 */ /* 0x000fc60000000000 */
[----:B0-----:R-:W2:Y:S04]  /*12a50*/  LDL.LU R28, [R1+0x104] ;  /* 0x00010400011c7983 */ /* 0x001ea80000300800 */
[----:B------:R-:W4:Y:S04]  /*12a60*/  LDL.LU R62, [R1+0x4c4] ;  /* 0x0004c400013e7983 */ /* 0x000f280000300800 */
[----:B------:R0:W-:Y:S01]  /*12a70*/  STL [R1+0xa4], R3 ;  /* 0x0000a40301007387 */ /* 0x0001e20000100800 */
[----:B------:R-:W-:-:S03]  /*12a80*/  FADD R0, R63, R0 ;  /* 0x000000003f007221 */ /* 0x000fc60000000000 */
[----:B0-----:R-:W3:Y:S04]  /*12a90*/  LDL.LU R3, [R1+0x108] ;  /* 0x0001080001037983 */ /* 0x001ee80000300800 */
[----:B------:R-:W4:Y:S01]  /*12aa0*/  LDL.LU R63, [R1+0x4c0] ;  /* 0x0004c000013f7983 */ /* 0x000f220000300800 */
[----:B------:R-:W-:-:S03]  /*12ab0*/  FADD R4, R48, R4 ;  /* 0x0000000430047221 */ /* 0x000fc60000000000 */
[----:B------:R0:W-:Y:S01]  /*12ac0*/  STL [R1+0xa8], R0 ;  /* 0x0000a80001007387 */ /* 0x0001e20000100800 */
[----:B------:R-:W-:-:S03]  /*12ad0*/  FADD R5, R49, R5 ;  /* 0x0000000531057221 */ /* 0x000fc60000000000 */
[----:B0-----:R-:W4:Y:S04]  /*12ae0*/  LDL.LU R0, [R1+0x10c] ;  /* 0x00010c0001007983 */ /* 0x001f280000300800 */
[----:B------:R-:W4:Y:S01]  /*12af0*/  LDL.LU R48, [R1+0x4bc] ;  /* 0x0004bc0001307983 */ /* 0x000f220000300800 */
[----:B------:R-:W-:-:S03]  /*12b00*/  FADD R6, R50, R6 ;  /* 0x0000000632067221 */ /* 0x000fc60000000000 */
[----:B------:R0:W-:Y:S01]  /*12b10*/  STL [R1+0xac], R4 ;  /* 0x0000ac0401007387 */ /* 0x0001e20000100800 */
[----:B------:R-:W-:-:S03]  /*12b20*/  FADD R52, R51, R52 ;  /* 0x0000003433347221 */ /* 0x000fc60000000000 */
[----:B0-----:R-:W4:Y:S04]  /*12b30*/  LDL.LU R4, [R1+0x110] ;  /* 0x0001100001047983 */ /* 0x001f280000300800 */
[----:B------:R-:W4:Y:S04]  /*12b40*/  LDL.LU R49, [R1+0x4b8] ;  /* 0x0004b80001317983 */ /* 0x000f280000300800 */
[----:B------:R0:W-:Y:S01]  /*12b50*/  STL [R1+0xb0], R5 ;  /* 0x0000b00501007387 */ /* 0x0001e20000100800 */
[----:B------:R-:W-:Y:S01]  /*12b60*/  FADD R54, R53, R54 ;  /* 0x0000003635367221 */ /* 0x000fe20000000000 */
[----:B------:R-:W-:-:S02]  /*12b70*/  FADD R40, R55, R40 ;  /* 0x0000002837287221 */ /* 0x000fc40000000000 */
[----:B0-----:R-:W4:Y:S04]  /*12b80*/  LDL.LU R5, [R1+0x114] ;  /* 0x0001140001057983 */ /* 0x001f280000300800 */
[----:B------:R-:W4:Y:S04]  /*12b90*/  LDL.LU R50, [R1+0x4b4] ;  /* 0x0004b40001327983 */ /* 0x000f280000300800 */
[----:B------:R0:W-:Y:S01]  /*12ba0*/  STL [R1+0xb4], R6 ;  /* 0x0000b40601007387 */ /* 0x0001e20000100800 */
[----:B------:R-:W-:-:S03]  /*12bb0*/  FADD R42, R41, R42 ;  /* 0x0000002a292a7221 */ /* 0x000fc60000000000 */
        /* <DEDUP_REMOVED lines=31> */
[----:B------:R0:W-:Y:S04]  /*12db0*/  STL [R1+0xd4], R34 ;  /* 0x0000d42201007387 */ /* 0x0001e80000100800 */
        /* <DEDUP_REMOVED lines=10> */
[----:B------:R0:W-:Y:S04]  /*12e60*/  STL [R1+0xe4], R25 ;  /* 0x0000e41901007387 */ /* 0x0001e80000100800 */
[----:B0-----:R-:W4:Y:S04]  /*12e70*/  LDL.LU R25, [R1+0x458] ;  /* 0x0004580001197983 */ /* 0x001f280000300800 */
[----:B------:R-:W4:Y:S01]  /*12e80*/  LDL.LU R216, [R1+0xec] ;  /* 0x0000ec0001d87983 */ /* 0x000f220000300800 */
[----:B------:R-:W-:Y:S01]  /*12e90*/  FADD R26, R217, R26 ;  /* 0x0000001ad91a7221 */ /* 0x000fe20000000000 */
[----:B------:R-:W-:Y:S01]  /*12ea0*/  FADD R2, R219, R2 ;  /* 0x00000002db027221 */ /* 0x000fe20000000000 */
[----:B------:R-:W-:Y:S01]  /*12eb0*/  FADD R31, R220, R31 ;  /* 0x0000001fdc1f7221 */ /* 0x000fe20000000000 */
[----:B------:R-:W-:Y:S01]  /*12ec0*/  FADD R27, R223, R27 ;  /* 0x0000001bdf1b7221 */ /* 0x000fe20000000000 */
[----:B------:R-:W-:Y:S01]  /*12ed0*/  FADD R30, R221, R30 ;  /* 0x0000001edd1e7221 */ /* 0x000fe20000000000 */
[----:B------:R0:W-:Y:S01]  /*12ee0*/  STL [R1+0xe8], R26 ;  /* 0x0000e81a01007387 */ /* 0x0001e20000100800 */
[----:B------:R-:W-:Y:S01]  /*12ef0*/  FADD R29, R222, R29 ;  /* 0x0000001dde1d7221 */ /* 0x000fe20000000000 */
[----:B--2--5:R-:W-:-:S02]  /*12f00*/  FADD R28, R208, R28 ;  /* 0x0000001cd01c7221 */ /* 0x024fc40000000000 */
[----:B0-----:R-:W2:Y:S01]  /*12f10*/  LDL.LU R26, [R1+0x454] ;  /* 0x00045400011a7983 */ /* 0x001ea20000300800 */
[----:B---3--:R-:W-:Y:S01]  /*12f20*/  FADD R3, R209, R3 ;  /* 0x00000003d1037221 */ /* 0x008fe20000000000 */
[----:B----4-:R-:W-:Y:S01]  /*12f30*/  FADD R0, R210, R0 ;  /* 0x00000000d2007221 */ /* 0x010fe20000000000 */
[----:B------:R-:W-:-:S05]  /*12f40*/  FADD R216, R218, R216 ;  /* 0x000000d8dad87221 */ /* 0x000fca0000000000 */
[----:B------:R-:W-:Y:S04]  /*12f50*/  STL [R1+0xec], R216 ;  /* 0x0000ecd801007387 */ /* 0x000fe80000100800 */
[----:B------:R-:W-:Y:S04]  /*12f60*/  STL [R1+0xf0], R2 ;  /* 0x0000f00201007387 */ /* 0x000fe80000100800 */
[----:B------:R-:W-:Y:S04]  /*12f70*/  STL [R1+0xf4], R31 ;  /* 0x0000f41f01007387 */ /* 0x000fe80000100800 */
[----:B------:R0:W-:Y:S04]  /*12f80*/  STL [R1+0x100], R27 ;  /* 0x0001001b01007387 */ /* 0x0001e80000100800 */
[----:B------:R-:W-:Y:S04]  /*12f90*/  STL [R1+0xf8], R30 ;  /* 0x0000f81e01007387 */ /* 0x000fe80000100800 */
[----:B0-----:R-:W3:Y:S04]  /*12fa0*/  LDL.LU R27, [R1+0x11c] ;  /* 0x00011c00011b7983 */ /* 0x001ee80000300800 */
[----:B------:R-:W-:Y:S04]  /*12fb0*/  STL [R1+0xfc], R29 ;  /* 0x0000fc1d01007387 */ /* 0x000fe80000100800 */
[----:B------:R0:W-:Y:S04]  /*12fc0*/  STL [R1+0x104], R28 ;  /* 0x0001041c01007387 */ /* 0x0001e80000100800 */
[----:B0-----:R-:W4:Y:S04]  /*12fd0*/  LDL.LU R28, [R1+0x120] ;  /* 0x00012000011c7983 */ /* 0x001f280000300800 */
[----:B------:R-:W2:Y:S04]  /*12fe0*/  LDL.LU R29, [R1+0x124] ;  /* 0x00012400011d7983 */ /* 0x000ea80000300800 */
[----:B------:R-:W2:Y:S04]  /*12ff0*/  LDL.LU R30, [R1+0x128] ;  /* 0x00012800011e7983 */ /* 0x000ea80000300800 */
[----:B------:R0:W-:Y:S04]  /*13000*/  STL [R1+0x108], R3 ;  /* 0x0001080301007387 */ /* 0x0001e80000100800 */
[----:B------:R-:W2:Y:S04]  /*13010*/  LDL.LU R31, [R1+0x12c] ;  /* 0x00012c00011f7983 */ /* 0x000ea80000300800 */
[----:B------:R1:W-:Y:S04]  /*13020*/  STL [R1+0x10c], R0 ;  /* 0x00010c0001007387 */ /* 0x0003e80000100800 */
[----:B------:R-:W2:Y:S01]  /*13030*/  LDL.LU R2, [R1+0x130] ;  /* 0x0001300001027983 */ /* 0x000ea20000300800 */
[----:B------:R-:W-:Y:S01]  /*13040*/  FADD R4, R211, R4 ;  /* 0x00000004d3047221 */ /* 0x000fe20000000000 */
[----:B------:R-:W-:Y:S01]  /*13050*/  FADD R5, R212, R5 ;  /* 0x00000005d4057221 */ /* 0x000fe20000000000 */
[----:B------:R-:W-:-:S03]  /*13060*/  FADD R6, R213, R6 ;  /* 0x00000006d5067221 */ /* 0x000fc60000000000 */
[----:B------:R1:W-:Y:S04]  /*13070*/  STL [R1+0x110], R4 ;  /* 0x0001100401007387 */ /* 0x0003e80000100800 */
[----:B------:R-:W2:Y:S04]  /*13080*/  LDL.LU R213, [R1+0x14c] ;  /* 0x00014c0001d57983 */ /* 0x000ea80000300800 */
[----:B------:R1:W-:Y:S04]  /*13090*/  STL [R1+0x114], R5 ;  /* 0x0001140501007387 */ /* 0x0003e80000100800 */
[----:B------:R-:W2:Y:S04]  /*130a0*/  LDL.LU R212, [R1+0x150] ;  /* 0x0001500001d47983 */ /* 0x000ea80000300800 */
[----:B------:R-:W2:Y:S04]  /*130b0*/  LDL.LU R211, [R1+0x154] ;  /* 0x0001540001d37983 */ /* 0x000ea80000300800 */
[----:B------:R1:W-:Y:S04]  /*130c0*/  STL [R1+0x118], R6 ;  /* 0x0001180601007387 */ /* 0x0003e80000100800 */
[----:B------:R-:W2:Y:S04]  /*130d0*/  LDL.LU R210, [R1+0x158] ;  /* 0x0001580001d27983 */ /* 0x000ea80000300800 */
        /* <DEDUP_REMOVED lines=10> */
[----:B0-----:R-:W2:Y:S04]  /*13180*/  LDL.LU R3, [R1+0x184] ;  /* 0x0001840001037983 */ /* 0x001ea80000300800 */
[----:B-1----:R-:W2:Y:S04]  /*13190*/  LDL.LU R0, [R1+0x188] ;  /* 0x0001880001007983 */ /* 0x002ea80000300800 */
[----:B------:R-:W2:Y:S04]  /*131a0*/  LDL.LU R4, [R1+0x18c] ;  /* 0x00018c0001047983 */ /* 0x000ea80000300800 */
[----:B------:R-:W2:Y:S04]  /*131b0*/  LDL.LU R5, [R1+0x190] ;  /* 0x0001900001057983 */ /* 0x000ea80000300800 */
[----:B------:R-:W2:Y:S01]  /*131c0*/  LDL.LU R6, [R1+0x194] ;  /* 0x0001940001067983 */ /* 0x000ea20000300800 */
[----:B---3--:R-:W-:-:S05]  /*131d0*/  FADD R27, R214, R27 ;  /* 0x0000001bd61b7221 */ /* 0x008fca0000000000 */
[----:B------:R0:W-:Y:S04]  /*131e0*/  STL [R1+0x11c], R27 ;  /* 0x00011c1b01007387 */ /* 0x0001e80000100800 */
[----:B0-----:R-:W3:Y:S01]  /*131f0*/  LDL.LU R27, [R1+0x450] ;  /* 0x00045000011b7983 */ /* 0x001ee20000300800 */
[----:B----4-:R-:W-:-:S03]  /*13200*/  FADD R28, R215, R28 ;  /* 0x0000001cd71c7221 */ /* 0x010fc60000000000 */
[----:B------:R-:W4:Y:S01]  /*13210*/  LDL.LU R214, [R1+0x148] ;  /* 0x0001480001d67983 */ /* 0x000f220000300800 */
[----:B--2---:R-:W-:-:S03]  /*13220*/  FADD R29, R200, R29 ;  /* 0x0000001dc81d7221 */ /* 0x004fc60000000000 */
[----:B------:R0:W-:Y:S01]  /*13230*/  STL [R1+0x120], R28 ;  /* 0x0001201c01007387 */ /* 0x0001e20000100800 */
[----:B------:R-:W-:-:S03]  /*13240*/  FADD R30, R201, R30 ;  /* 0x0000001ec91e7221 */ /* 0x000fc60000000000 */
[----:B0-----:R-:W2:Y:S01]  /*13250*/  LDL.LU R28, [R1+0x44c] ;  /* 0x00044c00011c7983 */ /* 0x001ea20000300800 */
[----:B------:R-:W-:-:S03]  /*13260*/  FADD R31, R202, R31 ;  /* 0x0000001fca1f7221 */ /* 0x000fc60000000000 */
[----:B------:R-:W3:Y:S04]  /*13270*/  LDL.LU R215, [R1+0x144] ;  /* 0x0001440001d77983 */ /* 0x000ee80000300800 */
[----:B------:R0:W-:Y:S01]  /*13280*/  STL [R1+0x124], R29 ;  /* 0x0001241d01007387 */ /* 0x0001e20000100800 */
[----:B------:R-:W-:-:S03]  /*13290*/  FADD R2, R203, R2 ;  /* 0x00000002cb027221 */ /* 0x000fc60000000000 */
[----:B0-----:R-:W2:Y:S04]  /*132a0*/  LDL.LU R29, [R1+0x448] ;  /* 0x00044800011d7983 */ /* 0x001ea80000300800 */
[----:B------:R-:W2:Y:S04]  /*132b0*/  LDL.LU R200, [R1+0x140] ;  /* 0x0001400001c87983 */ /* 0x000ea80000300800 */
[----:B------:R0:W-:Y:S04]  /*132c0*/  STL [R1+0x128], R30 ;  /* 0x0001281e01007387 */ /* 0x0001e80000100800 */
[----:B0-----:R-:W2:Y:S04]  /*132d0*/  LDL.LU R30, [R1+0x444] ;  /* 0x00044400011e7983 */ /* 0x001ea80000300800 */
[----:B------:R-:W2:Y:S04]  /*132e0*/  LDL.LU R201, [R1+0x13c] ;  /* 0x00013c0001c97983 */ /* 0x000ea80000300800 */
[----:B------:R0:W-:Y:S04]  /*132f0*/  STL [R1+0x12c], R31 ;  /* 0x00012c1f01007387 */ /* 0x0001e80000100800 */
[----:B0-----:R-:W2:Y:S04]  /*13300*/  LDL.LU R31, [R1+0x440] ;  /* 0x00044000011f7983 */ /* 0x001ea80000300800 */
[----:B------:R-:W2:Y:S04]  /*13310*/  LDL.LU R202, [R1+0x138] ;  /* 0x0001380001ca7983 */ /* 0x000ea80000300800 */
[----:B------:R0:W-:Y:S04]  /*13320*/  STL [R1+0x130], R2 ;  /* 0x0001300201007387 */ /* 0x0001e80000100800 */
[----:B0-----:R0:W5:Y:S04]  /*13330*/  LDL.LU R2, [R1+0x43c] ;  /* 0x00043c0001027983 */ /* 0x0011680000300800 */
[----:B------:R-:W2:Y:S01]  /*13340*/  LDL.LU R203, [R1+0x134] ;  /* 0x0001340001cb7983 */ /* 0x000ea20000300800 */
[----:B------:R-:W-:Y:S01]  /*13350*/  FADD R213, R194, R213 ;  /* 0x000000d5c2d57221 */ /* 0x000fe20000000000 */
        /* <DEDUP_REMOVED lines=18> */
[----:B----4-:R-:W-:Y:S01]  /*13480*/  FADD R214, R193, R214 ;  /* 0x000000d6c1d67221 */ /* 0x010fe20000000000 */
[----:B---3--:R-:W-:Y:S01]  /*13490*/  FADD R215, R192, R215 ;  /* 0x000000d7c0d77221 */ /* 0x008fe20000000000 */
[----:B--2---:R-:W-:Y:S01]  /*134a0*/  FADD R200, R207, R200 ;  /* 0x000000c8cfc87221 */ /* 0x004fe20000000000 */
[----:B------:R-:W-:Y:S01]  /*134b0*/  FADD R201, R206, R201 ;  /* 0x000000c9cec97221 */ /* 0x000fe20000000000 */
[----:B------:R-:W-:Y:S01]  /*134c0*/  FADD R202, R205, R202 ;  /* 0x000000cacdca7221 */ /* 0x000fe20000000000 */
[----:B------:R-:W-:-:S05]  /*134d0*/  FADD R203, R204, R203 ;  /* 0x000000cbcccb7221 */ /* 0x000fca0000000000 */
[----:B------:R1:W-:Y:S04]  /*134e0*/  STL [R1+0x134], R203 ;  /* 0x000134cb01007387 */ /* 0x0003e80000100800 */
        /* <DEDUP_REMOVED lines=21> */
[----:B------:R-:W4:Y:S04]  /*13640*/  LDL.LU R193, [R1+0x198] ;  /* 0x0001980001c17983 */ /* 0x000f280000300800 */
[----:B------:R0:W-:Y:S04]  /*13650*/  STL [R1+0x18c], R4 ;  /* 0x00018c0401007387 */ /* 0x0001e80000100800 */
[----:B------:R-:W4:Y:S04]  /*13660*/  LDL.LU R192, [R1+0x19c] ;  /* 0x00019c0001c07983 */ /* 0x000f280000300800 */
[----:B------:R0:W-:Y:S04]  /*13670*/  STL [R1+0x190], R5 ;  /* 0x0001900501007387 */ /* 0x0001e80000100800 */
[----:B------:R-:W4:Y:S04]  /*13680*/  LDL.LU R207, [R1+0x1a0] ;  /* 0x0001a00001cf7983 */ /* 0x000f280000300800 */
[----:B------:R0:W-:Y:S04]  /*13690*/  STL [R1+0x194], R6 ;  /* 0x0001940601007387 */ /* 0x0001e80000100800 */
[----:B------:R-:W4:Y:S04]  /*136a0*/  LDL.LU R206, [R1+0x1a4] ;  /* 0x0001a40001ce7983 */ /* 0x000f280000300800 */
[----:B------:R-:W4:Y:S04]  /*136b0*/  LDL.LU R205, [R1+0x1a8] ;  /* 0x0001a80001cd7983 */ /* 0x000f280000300800 */
[----:B------:R-:W4:Y:S04]  /*136c0*/  LDL.LU R204, [R1+0x1ac] ;  /* 0x0001ac0001cc7983 */ /* 0x000f280000300800 */
[----:B-1----:R-:W4:Y:S04]  /*136d0*/  LDL.LU R203, [R1+0x1b0] ;  /* 0x0001b00001cb7983 */ /* 0x002f280000300800 */
[----:B--2---:R-:W2:Y:S04]  /*136e0*/  LDL.LU R202, [R1+0x1b4] ;  /* 0x0001b40001ca7983 */ /* 0x004ea80000300800 */
[----:B---3--:R-:W3:Y:S04]  /*136f0*/  LDL.LU R201, [R1+0x1b8] ;  /* 0x0001b80001c97983 */ /* 0x008ee80000300800 */
[----:B----4-:R-:W4:Y:S04]  /*13700*/  LDL.LU R200, [R1+0x1bc] ;  /* 0x0001bc0001c87983 */ /* 0x010f280000300800 */
[----:B0-----:R-:W4:Y:S04]  /*13710*/  LDL.LU R215, [R1+0x1c0] ;  /* 0x0001c00001d77983 */ /* 0x001f280000300800 */
        /* <DEDUP_REMOVED lines=19> */
[----:B------:R-:W4:Y:S01]  /*13850*/  LDL.LU R6, [R1+0x210] ;  /* 0x0002100001067983 */ /* 0x000f220000300800 */
[----:B------:R-:W-:Y:S01]  /*13860*/  FADD R193, R181, R193 ;  /* 0x000000c1b5c17221 */ /* 0x000fe20000000000 */
[----:B------:R-:W-:-:S04]  /*13870*/  FADD R192, R182, R192 ;  /* 0x000000c0b6c07221 */ /* 0x000fc80000000000 */
        /* <DEDUP_REMOVED lines=61> */
[----:B------:R-:W4:Y:S04]  /*13c50*/  LDL.LU R207, [R1+0x21c] ;  /* 0x00021c0001cf7983 */ /* 0x000f280000300800 */
[----:B------:R1:W-:Y:S04]  /*13c60*/  STL [R1+0x210], R6 ;  /* 0x0002100601007387 */ /* 0x0003e80000100800 */
[----:B------:R-:W4:Y:S04]  /*13c70*/  LDL.LU R206, [R1+0x220] ;  /* 0x0002200001ce7983 */ /* 0x000f280000300800 */
[----:B------:R-:W4:Y:S04]  /*13c80*/  LDL.LU R205, [R1+0x224] ;  /* 0x0002240001cd7983 */ /* 0x000f280000300800 */
[----:B------:R-:W4:Y:S04]  /*13c90*/  LDL.LU R204, [R1+0x228] ;  /* 0x0002280001cc7983 */ /* 0x000f280000300800 */
[----:B--2---:R-:W2:Y:S04]  /*13ca0*/  LDL.LU R203, [R1+0x22c] ;  /* 0x00022c0001cb7983 */ /* 0x004ea80000300800 */
        /* <DEDUP_REMOVED lines=360> */
[----:B------:R-:W-:Y:S01]  /*15330*/  FADD R5, R30, R5 ;  /* 0x000000051e057221 */ /* 0x000fe20000000000 */
[----:B------:R-:W-:-:S05]  /*15340*/  FADD R6, R6, R31 ;  /* 0x0000001f06067221 */ /* 0x000fca0000000000 */
[----:B------:R0:W-:Y:S04]  /*15350*/  STL [R1+0x400], R6 ;  /* 0x0004000601007387 */ /* 0x0001e80000100800 */
[----:B------:R0:W-:Y:S04]  /*15360*/  STL [R1+0x3f8], R4 ;  /* 0x0003f80401007387 */ /* 0x0001e80000100800 */
[----:B------:R0:W-:Y:S02]  /*15370*/  STL [R1+0x3fc], R5 ;  /* 0x0003fc0501007387 */ /* 0x0001e40000100800 */
.L_x_28:
[----:B------:R1:W5:Y:S01]  /*15380*/  LDL R37, [R1+0x41c] ;  /* 0x00041c0001257983 */ /* 0x0003620000100800 */
[----:B0-----:R-:W0:Y:S03]  /*15390*/  LDC R0, c[0x0][0x28c] ;  /* 0x0000a300ff007b82 */ /* 0x001e260000000800 */
[----:B------:R1:W5:Y:S01]  /*153a0*/  LDL R36, [R1+0x430] ;  /* 0x0004300001247983 */ /* 0x0003620000100800 */
[----:B0-----:R-:W-:-:S13]  /*153b0*/  ISETP.GE.AND P0, PT, R0, 0x1, PT ;  /* 0x000000010000780c */ /* 0x001fda0003f06270 */
[----:B-1----:R-:W-:Y:S05]  /*153c0*/  @!P0 BRA `(.L_x_29) ;  /* 0x00000000005c8947 */ /* 0x002fea0003800000 */
[----:B------:R-:W2:Y:S02]  /*153d0*/  LDL R3, [R1+0x40c] ;  /* 0x00040c0001037983 */ /* 0x000ea40000100800 */
[----:B--2---:R-:W-:-:S13]  /*153e0*/  R2UR UR4, R3 ;  /* 0x00000000030472ca */ /* 0x004fda00000e0000 */
[----:B------:R-:W-:-:S06]  /*153f0*/  UISETP.NE.AND UP0, UPT, UR4, 0x3, UPT ;  /* 0x000000030400788c */ /* 0x000fcc000bf05270 */
[----:B------:R-:W-:-:S13]  /*15400*/  PLOP3.LUT P0, PT, PT, PT, UP0, 0x80, 0x0 ;  /* 0x000000000000781c */ /* 0x000fda0003f0f008 */
[----:B------:R-:W-:Y:S05]  /*15410*/  @!P0 BRA `(.L_x_30) ;  /* 0x0000000000048947 */ /* 0x000fea0003800000 */
[----:B------:R-:W-:Y:S01]  /*15420*/  BPT.TRAP 0x1 ;  /* 0x000000040000795c */ /* 0x000fe20000300000 */
.L_x_30:
[----:B------:R-:W2:Y:S01]  /*15430*/  LDL R0, [R1+0x410] ;  /* 0x0004100001007983 */ /* 0x000ea20000100800 */
[----:B-----5:R-:W-:Y:S02]  /*15440*/  R2UR UR8, R36 ;  /* 0x00000000240872ca */ /* 0x020fe400000e0000 */
[----:B------:R-:W-:Y:S02]  /*15450*/  R2UR UR7, R37 ;  /* 0x00000000250772ca */ /* 0x000fe400000e0000 */
[----:B------:R-:W-:-:S09]  /*15460*/  R2UR UR6, R2 ;  /* 0x00000000020672ca */ /* 0x000fd200000e0000 */
[----:B------:R-:W-:-:S04]  /*15470*/  UISETP.LT.AND UP0, UPT, UR8, 0x1, UPT ;  /* 0x000000010800788c */ /* 0x000fc8000bf01270 */
[----:B------:R-:W-:-:S04]  /*15480*/  USEL UR4, UR8, 0x1, UP0 ;  /* 0x0000000108047887 */ /* 0x000fc80008000000 */
[----:B------:R-:W-:-:S04]  /*15490*/  UIADD3 UR4, UR7, UR8, -UR4 ;  /* 0x0000000807047290 */ /* 0x000fc8000fffe804 */
[----:B------:R-:W-:-:S04]  /*154a0*/  USHF.L.U32 UR4, UR4, 0x3, URZ ;  /* 0x0000000304047899 */ /* 0x000fc8000800063f */
[----:B------:R-:W-:-:S04]  /*154b0*/  ULOP3.LUT UR4, UR4, 0x18, URZ, 0xc0, !UPT ;  /* 0x0000001804047892 */ /* 0x000fc8000f8ec03f */
[----:B------:R-:W-:-:S04]  /*154c0*/  UIADD3 UR4, UR6, 0x20, UR4 ;  /* 0x0000002006047890 */ /* 0x000fc8000fffe004 */
[----:B------:R-:W-:-:S09]  /*154d0*/  UPRMT UR4, URZ, 0x654, UR4 ;  /* 0x000006543f047896 */ /* 0x000fd20008000004 */
[----:B------:R-:W-:Y:S01]  /*154e0*/  SYNCS.ARRIVE.TRANS64.RED.A1T0 RZ, [UR4], RZ ;  /* 0x000000ffffff79a7 */ /* 0x000fe20008100404 */
[----:B--2---:R-:W-:-:S13]  /*154f0*/  R2UR UR5, R0 ;  /* 0x00000000000572ca */ /* 0x004fda00000e0000 */
[----:B------:R-:W-:-:S06]  /*15500*/  UISETP.GT.U32.AND UP0, UPT, UR5, 0x1, UPT ;  /* 0x000000010500788c */ /* 0x000fcc000bf04070 */
[----:B------:R-:W-:-:S13]  /*15510*/  PLOP3.LUT P0, PT, PT, PT, UP0, 0x80, 0x0 ;  /* 0x000000000000781c */ /* 0x000fda0003f0f008 */
[----:B------:R-:W-:Y:S05]  /*15520*/  @P0 BRA `(.L_x_29) ;  /* 0x0000000000040947 */ /* 0x000fea0003800000 */
[----:B------:R-:W-:Y:S01]  /*15530*/  BPT.TRAP 0x1 ;  /* 0x000000040000795c */ /* 0x000fe20000300000 */
.L_x_29:
[----:B------:R-:W2:Y:S01]  /*15540*/  LDL.LU R0, [R1+0x428] ;  /* 0x0004280001007983 */ /* 0x000ea20000300800 */
[----:B-----5:R-:W0:Y:S01]  /*15550*/  LDC R2, c[0x0][0x288] ;  /* 0x0000a200ff027b82 */ /* 0x020e220000000800 */
[----:B------:R-:W-:Y:S02]  /*15560*/  ULDC UR4, c[0x0][0x284] ;  /* 0x0000a10000047ab9 */ /* 0x000fe40000000800 */
[----:B------:R-:W3:Y:S01]  /*15570*/  LDL.LU R4, [R1+0x42c] ;  /* 0x00042c0001047983 */ /* 0x000ee20000300800 */
[----:B------:R-:W1:Y:S02]  /*15580*/  S2R R5, SR_TID.X ;  /* 0x0000000000057919 */ /* 0x000e640000002100 */
[--C-:B-1----:R-:W-:Y:S02]  /*15590*/  SHF.R.U32.HI R32, RZ, 0x7, R5.reuse ;  /* 0x00000007ff207819 */ /* 0x102fe40000011605 */
[----:B------:R-:W-:Y:S02]  /*155a0*/  SHF.R.U32.HI R3, RZ, 0x2, R5 ;  /* 0x00000002ff037819 */ /* 0x000fe40000011605 */
[----:B------:R-:W-:-:S02]  /*155b0*/  LOP3.LUT R32, R32, 0x1, RZ, 0xc0, !PT ;  /* 0x0000000120207812 */ /* 0x000fc400078ec0ff */
[----:B------:R-:W-:-:S03]  /*155c0*/  LOP3.LUT R3, R3, 0x7, RZ, 0xc0, !PT ;  /* 0x0000000703037812 */ /* 0x000fc600078ec0ff */
[----:B------:R-:W-:-:S05]  /*155d0*/  IMAD.SHL.U32 R30, R32, 0x40, RZ ;  /* 0x00000040201e7824 */ /* 0x000fca00078e00ff */
[----:B------:R-:W-:Y:S01]  /*155e0*/  LOP3.LUT R30, R30, 0x40, R3, 0xe2, !PT ;  /* 0x000000401e1e7812 */ /* 0x000fe200078ee203 */
[C---:B------:R-:W-:Y:S02]  /*155f0*/  IMAD.SHL.U32 R29, R5.reuse, 0x2, RZ ;  /* 0x00000002051d7824 */ /* 0x040fe400078e00ff */
[----:B------:R-:W-:Y:S02]  /*15600*/  IMAD.MOV.U32 R31, RZ, RZ, RZ ;  /* 0x000000ffff1f7224 */ /* 0x000fe400078e00ff */
[----:B------:R-:W-:Y:S02]  /*15610*/  IMAD.MOV.U32 R33, RZ, RZ, -0x1 ;  /* 0xffffffffff217424 */ /* 0x000fe400078e00ff */
[----:B--2---:R-:W-:Y:S01]  /*15620*/  IMAD R28, R0, 0xf0, RZ ;  /* 0x000000f0001c7824 */ /* 0x004fe200078e02ff */
[----:B------:R-:W-:-:S04]  /*15630*/  LOP3.LUT R0, R5, 0x3, RZ, 0xc0, !PT ;  /* 0x0000000305007812 */ /* 0x000fc800078ec0ff */
[----:B0-----:R-:W-:Y:S01]  /*15640*/  ISETP.GE.AND P0, PT, R28, R2, PT ;  /* 0x000000021c00720c */ /* 0x001fe20003f06270 */
[----:B------:R-:W-:Y:S01]  /*15650*/  IMAD R0, R0, -0x2, R2 ;  /* 0xfffffffe00007824 */ /* 0x000fe200078e0202 */
[----:B------:R-:W-:-:S04]  /*15660*/  LOP3.LUT R2, R5, 0x60, RZ, 0xc0, !PT ;  /* 0x0000006005027812 */ /* 0x000fc800078ec0ff */
[----:B------:R-:W-:-:S04]  /*15670*/  SHF.R.U32.HI R2, RZ, 0x1, R2 ;  /* 0x00000001ff027819 */ /* 0x000fc80000011602 */
[-C--:B------:R-:W-:Y:S02]  /*15680*/  LOP3.LUT R30, R30, R2.reuse, RZ, 0xfc, !PT ;  /* 0x000000021e1e7212 */ /* 0x080fe400078efcff */
[----:B------:R-:W-:-:S05]  /*15690*/  IADD3 R2, RZ, -R2, -R3 ;  /* 0x80000002ff027210 */ /* 0x000fca0007ffe803 */
[----:B------:R-:W-:Y:S02]  /*156a0*/  IMAD R32, R32, -0x40, R2 ;  /* 0xffffffc020207824 */ /* 0x000fe400078e0202 */
[----:B---3--:R-:W-:-:S05]  /*156b0*/  IMAD R2, R4, 0xc0, RZ ;  /* 0x000000c004027824 */ /* 0x008fca00078e02ff */
[C---:B------:R-:W-:Y:S02]  /*156c0*/  ISETP.GE.OR P0, PT, R2.reuse, UR4, P0 ;  /* 0x0000000402007c0c */ /* 0x040fe40008706670 */
[----:B------:R-:W-:Y:S01]  /*156d0*/  IADD3 R32, -R2, UR4, R32 ;  /* 0x0000000402207c10 */ /* 0x000fe2000fffe120 */
[----:B------:R-:W-:Y:S01]  /*156e0*/  IMAD.WIDE R30, R4, 0xc0, R30 ;  /* 0x000000c0041e7825 */ /* 0x000fe200078e021e */
[C---:B------:R-:W-:Y:S02]  /*156f0*/  IADD3 R0, -R28.reuse, R0, RZ ;  /* 0x000000001c007210 */ /* 0x040fe40007ffe1ff */
[----:B------:R-:W-:-:S07]  /*15700*/  LOP3.LUT R28, R28, 0x6, R29, 0xf8, !PT ;  /* 0x000000061c1c7812 */ /* 0x000fce00078ef81d */
[----:B------:R-:W-:Y:S05]  /*15710*/  @P0 BRA `(.L_x_31) ;  /* 0x0000013c00440947 */ /* 0x000fea0003800000 */
[----:B------:R-:W2:Y:S01]  /*15720*/  LDL R35, [R1+0x420] ;  /* 0x0004200001237983 */ /* 0x000ea20000100800 */
[----:B------:R-:W0:Y:S01]  /*15730*/  LDC.64 R24, c[0x0][0x5c8] ;  /* 0x00017200ff187b82 */ /* 0x000e220000000a00 */
[----:B------:R-:W-:Y:S01]  /*15740*/  ULDC.64 UR8, c[0x0][0x5d0] ;  /* 0x0001740000087ab9 */ /* 0x000fe20000000a00 */
[----:B------:R-:W-:Y:S01]  /*15750*/  SHF.R.S32.HI R29, RZ, 0x1f, R28 ;  /* 0x0000001fff1d7819 */ /* 0x000fe2000001141c */
[----:B------:R-:W-:Y:S01]  /*15760*/  IMAD.U32 R4, RZ, RZ, UR8 ;  /* 0x00000008ff047e24 */ /* 0x000fe2000f8e00ff */
[----:B------:R-:W-:Y:S01]  /*15770*/  BSSY B0, `(.L_x_31) ;  /* 0x00013cb000007945 */ /* 0x000fe20003800000 */
[----:B0-----:R-:W-:Y:S01]  /*15780*/  IMAD R2, R31, R24, RZ ;  /* 0x000000181f027224 */ /* 0x001fe200078e02ff */
[C---:B------:R-:W-:Y:S01]  /*15790*/  SHF.L.U64.HI R27, R24.reuse, 0x3, R25 ;  /* 0x00000003181b7819 */ /* 0x040fe20000010219 */
[----:B------:R-:W-:Y:S02]  /*157a0*/  IMAD.SHL.U32 R3, R24, 0x8, RZ ;  /* 0x0000000818037824 */ /* 0x000fe400078e00ff */
[----:B------:R-:W-:Y:S01]  /*157b0*/  IMAD R2, R30, R25, R2 ;  /* 0x000000191e027224 */ /* 0x000fe200078e0202 */
[----:B--2---:R-:W-:-:S13]  /*157c0*/  R2UR UR5, R35 ;  /* 0x00000000230572ca */ /* 0x004fda00000e0000 */
[----:B------:R-:W-:Y:S02]  /*157d0*/  USHF.R.S32.HI UR6, URZ, 0x1f, UR5 ;  /* 0x0000001f3f067899 */ /* 0x000fe40008011405 */
[----:B------:R-:W-:Y:S02]  /*157e0*/  IMAD.WIDE.U32 R4, R4, UR5, R28 ;  /* 0x0000000504047c25 */ /* 0x000fe4000f8e001c */
[----:B------:R-:W-:-:S04]  /*157f0*/  UIMAD UR4, UR6, UR8, URZ ;  /* 0x00000008060472a4 */ /* 0x000fc8000f8e023f */
[----:B------:R-:W-:-:S06]  /*15800*/  UIMAD UR4, UR5, UR9, UR4 ;  /* 0x00000009050472a4 */ /* 0x000fcc000f8e0204 */
[----:B------:R-:W-:Y:S01]  /*15810*/  VIADD R5, R5, UR4 ;  /* 0x0000000405057c36 */ /* 0x000fe20008000000 */
[----:B------:R-:W-:Y:S01]  /*15820*/  ULDC.64 UR4, c[0x0][0x5c0] ;  /* 0x0001700000047ab9 */ /* 0x000fe20000000a00 */
[----:B------:R-:W-:-:S04]  /*15830*/  IMAD.WIDE.U32 R4, R30, R24, R4 ;  /* 0x000000181e047225 */ /* 0x000fc800078e0004 */
[----:B------:R-:W-:Y:S01]  /*15840*/  IMAD.IADD R5, R5, 0x1, R2 ;  /* 0x0000000105057824 */ /* 0x000fe200078e0202 */
[----:B------:R-:W-:Y:S02]  /*15850*/  LEA R26, P2, R24, R4, 0x7 ;  /* 0x00000004181a7211 */ /* 0x000fe400078438ff */
[----:B------:R-:W-:Y:S02]  /*15860*/  IADD3 R2, P5, R4, UR4, RZ ;  /* 0x0000000404027c10 */ /* 0x000fe4000ffbe0ff */
[----:B------:R-:W-:Y:S02]  /*15870*/  LEA.HI.X R6, R24, R5, R25, 0x7, P2 ;  /* 0x0000000518067211 */ /* 0x000fe400010f3c19 */
[--C-:B------:R-:W-:Y:S02]  /*15880*/  IADD3 R4, P0, P1, R4, UR4, R3.reuse ;  /* 0x0000000404047c10 */ /* 0x100fe4000f91e003 */
[----:B------:R-:W-:Y:S02]  /*15890*/  IADD3 R24, P2, P3, R26, UR4, R3 ;  /* 0x000000041a187c10 */ /* 0x000fe4000fb5e003 */
[----:B------:R-:W-:-:S02]  /*158a0*/  IADD3.X R3, R5, UR5, RZ, P5, !PT ;  /* 0x0000000505037c10 */ /* 0x000fc4000affe4ff */
[----:B------:R-:W-:Y:S02]  /*158b0*/  FSETP.NEU.AND P5, PT, RZ, UR61, PT ;  /* 0x0000003dff007c0b */ /* 0x000fe4000bfad000 */
[----:B------:R-:W-:Y:S02]  /*158c0*/  IADD3 R26, P6, R26, UR4, RZ ;  /* 0x000000041a1a7c10 */ /* 0x000fe4000ffde0ff */
[--C-:B------:R-:W-:Y:S02]  /*158d0*/  IADD3.X R5, R5, UR5, R27.reuse, P0, P1 ;  /* 0x0000000505057c10 */ /* 0x100fe400087e241b */
[C---:B------:R-:W-:Y:S02]  /*158e0*/  IADD3.X R25, R6.reuse, UR5, R27, P2, P3 ;  /* 0x0000000506197c10 */ /* 0x040fe400097e641b */
[----:B------:R-:W-:-:S05]  /*158f0*/  IADD3.X R27, R6, UR5, RZ, P6, !PT ;  /* 0x00000005061b7c10 */ /* 0x000fca000b7fe4ff */
[----:B------:R-:W-:Y:S05]  /*15900*/  @!P5 BRA `(.L_x_32) ;  /* 0x000000f0004cd947 */ /* 0x000fea0003800000 */
[----:B------:R-:W-:Y:S01]  /*15910*/  R2UR UR7, R35 ;  /* 0x00000000230772ca */ /* 0x000fe200000e0000 */
[----:B------:R-:W-:Y:S01]  /*15920*/  ULDC.64 UR4, c[0x0][0x5b8] ;  /* 0x00016e0000047ab9 */ /* 0x000fe20000000a00 */
[----:B------:R-:W-:Y:S01]  /*15930*/  ISETP.GE.AND P3, PT, R32, 0x1, PT ;  /* 0x000000012000780c */ /* 0x000fe20003f66270 */
[----:B------:R-:W-:Y:S01]  /*15940*/  IMAD.U32 R6, RZ, RZ, UR4 ;  /* 0x00000004ff067e24 */ /* 0x000fe2000f8e00ff */
[----:B------:R-:W-:Y:S01]  /*15950*/  UIMAD UR4, UR6, UR4, URZ ;  /* 0x00000004060472a4 */ /* 0x000fe2000f8e023f */
[----:B------:R-:W-:Y:S08]  /*15960*/  BSSY B1, `(.L_x_33) ;  /* 0x0000011000017945 */ /* 0x000ff00003800000 */
[----:B------:R-:W-:Y:S01]  /*15970*/  IMAD.WIDE.U32 R28, R6, UR7, R28 ;  /* 0x00000007061c7c25 */ /* 0x000fe2000f8e001c */
[----:B------:R-:W-:-:S03]  /*15980*/  UIMAD UR4, UR7, UR5, UR4 ;  /* 0x00000005070472a4 */ /* 0x000fc6000f8e0204 */
[----:B------:R-:W-:Y:S01]  /*15990*/  ULDC.64 UR6, c[0x0][0x5a8] ;  /* 0x00016a0000067ab9 */ /* 0x000fe20000000a00 */
[----:B------:R-:W-:Y:S02]  /*159a0*/  MOV R34, R28 ;  /* 0x0000001c00227202 */ /* 0x000fe40000000f00 */
[----:B------:R-:W-:Y:S01]  /*159b0*/  VIADD R35, R29, UR4 ;  /* 0x000000041d237c36 */ /* 0x000fe20008000000 */
[----:B------:R-:W-:Y:S02]  /*159c0*/  ULDC.64 UR4, c[0x0][0x5b0] ;  /* 0x00016c0000047ab9 */ /* 0x000fe40000000a00 */
[----:B------:R-:W-:Y:S02]  /*159d0*/  IMAD R6, R31, UR4, RZ ;  /* 0x000000041f067c24 */ /* 0x000fe4000f8e02ff */
[----:B------:R-:W-:-:S04]  /*159e0*/  IMAD.WIDE.U32 R28, R30, UR4, R34 ;  /* 0x000000041e1c7c25 */ /* 0x000fc8000f8e0022 */
[----:B------:R-:W-:Y:S01]  /*159f0*/  IMAD R6, R30, UR5, R6 ;  /* 0x000000051e067c24 */ /* 0x000fe2000f8e0206 */
[----:B------:R-:W-:-:S04]  /*15a00*/  IADD3 R28, P0, R28, UR6, RZ ;  /* 0x000000061c1c7c10 */ /* 0x000fc8000ff1e0ff */
[--C-:B------:R-:W-:Y:S02]  /*15a10*/  IADD3.X R29, R29, UR7, R6.reuse, P0, !PT ;  /* 0x000000071d1d7c10 */ /* 0x100fe400087fe406 */
[----:B------:R-:W-:Y:S02]  /*15a20*/  ISETP.LT.OR P0, PT, R0, 0x1, !P3 ;  /* 0x000000010000780c */ /* 0x000fe40005f01670 */
[----:B------:R-:W-:-:S11]  /*15a30*/  PRMT R6, RZ, 0x7610, R6 ;  /* 0x00007610ff067816 */ /* 0x000fd60000000006 */
[----:B------:R-:W-:Y:S05]  /*15a40*/  @P0 BRA `(.L_x_34) ;  /* 0x0000000000080947 */ /* 0x000fea0003800000 */
[----:B------:R-:W-:Y:S02]  /*15a50*/  ULDC.64 UR8, c[0x0][0x208] ;  /* 0x0000820000087ab9 */ /* 0x000fe40000000a00 */
[----:B------:R0:W5:Y:S03]  /*15a60*/  LDG.E.U8 R6, desc[UR8][R28.64] ;  /* 0x000000081c067981 */ /* 0x000166000c1e1100 */
.L_x_34:
[----:B------:R-:W-:Y:S05]  /*15a70*/  BSYNC B1 ;  /* 0x0000000000017941 */ /* 0x000fea0003800000 */
.L_x_33:
[----:B-----5:R-:W-:Y:S01]  /*15a80*/  LOP3.LUT R6, R6, 0xff, RZ, 0xc0, !PT ;  /* 0x000000ff06067812 */ /* 0x020fe200078ec0ff */
[----:B------:R-:W-:Y:S01]  /*15a90*/  ULDC.64 UR8, c[0x0][0x208] ;  /* 0x0000820000087ab9 */ /* 0x000fe20000000a00 */
[----:B------:R-:W-:Y:S02]  /*15aa0*/  BSSY B1, `(.L_x_35) ;  /* 0x000000c000017945 */ /* 0x000fe40003800000 */
[----:B------:R-:W-:-:S05]  /*15ab0*/  F2FP.F16.E4M3.UNPACK_B R6, R6 ;  /* 0x00000006ff06723e */ /* 0x000fca00020006ff */
[----:B------:R-:W-:-:S05]  /*15ac0*/  HADD2.F32 R6, -RZ, R6.H0_H0 ;  /* 0x20000006ff067230 */ /* 0x000fca0000004100 */
[----:B------:R-:W-:-:S04]  /*15ad0*/  FMUL R6, R6, UR61 ;  /* 0x0000003d06067c20 */ /* 0x000fc80008400000 */
[--C-:B------:R-:W-:Y:S01]  /*15ae0*/  FFMA R7, R7, UR60, R6.reuse ;  /* 0x0000003c07077c23 */ /* 0x100fe20008000006 */
[----:B------:R-:W-:-:S04]  /*15af0*/  PRMT R6, RZ, 0x7610, R6 ;  /* 0x00007610ff067816 */ /* 0x000fc80000000006 */
[----:B------:R-:W-:-:S05]  /*15b00*/  F2FP.SATFINITE.E4M3.F32.PACK_AB_MERGE_C R7, RZ, R7, RZ ;  /* 0x00000007ff07723e */ /* 0x000fca00048070ff */
[----:B------:R1:W-:Y:S01]  /*15b10*/  @!P0 STG.E.U8 desc[UR8][R2.64], R7 ;  /* 0x0000000702008986 */ /* 0x0003e2000c101108 */
[----:B------:R-:W-:-:S13]  /*15b20*/  ISETP.LT.OR P0, PT, R0, 0x2, !P3 ;  /* 0x000000020000780c */ /* 0x000fda0005f01670 */
[----:B-1----:R-:W-:Y:S05]  /*15b30*/  @P0 BRA `(.L_x_36) ;  /* 0x0000000000080947 */ /* 0x002fea0003800000 */
[----:B------:R-:W-:Y:S02]  /*15b40*/  ULDC.64 UR8, c[0x0][0x208] ;  /* 0x0000820000087ab9 */ /* 0x000fe40000000a00 */
[----:B------:R1:W5:Y:S03]  /*15b50*/  LDG.E.U8 R6, desc[UR8][R28.64+0x1] ;  /* 0x000001081c067981 */ /* 0x000366000c1e1100 */
.L_x_36:
[----:B------:R-:W-:Y:S05]  /*15b60*/  BSYNC B1 ;  /* 0x0000000000017941 */ /* 0x000fea0003800000 */
.L_x_35:
[----:B-----5:R-:W-:Y:S01]  /*15b70*/  LOP3.LUT R6, R6, 0xff, RZ, 0xc0, !PT ;  /* 0x000000ff06067812 */ /* 0x020fe200078ec0ff */
[----:B------:R-:W-:Y:S01]  /*15b80*/  ULDC.64 UR8, c[0x0][0x208] ;  /* 0x0000820000087ab9 */ /* 0x000fe20000000a00 */
[----:B------:R-:W-:Y:S01]  /*15b90*/  ISETP.GE.AND P2, PT, R32, 0x9, PT ;  /* 0x000000092000780c */ /* 0x000fe20003f46270 */
[----:B------:R-:W-:Y:S01]  /*15ba0*/  BSSY B1, `(.L_x_37) ;  /* 0x0000013000017945 */ /* 0x000fe20003800000 */
[----:B------:R-:W-:-:S05]  /*15bb0*/  F2FP.F16.E4M3.UNPACK_B R6, R6 ;  /* 0x00000006ff06723e */ /* 0x000fca00020006ff */
[----:B------:R-:W-:-:S05]  /*15bc0*/  HADD2.F32 R6, -RZ, R6.H0_H0 ;  /* 0x20000006ff067230 */ /* 0x000fca0000004100 */
[----:B------:R-:W-:-:S04]  /*15bd0*/  FMUL R6, R6, UR61 ;  /* 0x0000003d06067c20 */ /* 0x000fc80008400000 */
[----:B------:R-:W-:-:S05]  /*15be0*/  FFMA R8, R8, UR60, R6 ;  /* 0x0000003c08087c23 */ /* 0x000fca0008000006 */
[----:B------:R-:W-:-:S05]  /*15bf0*/  F2FP.SATFINITE.E4M3.F32.PACK_AB_MERGE_C R8, RZ, R8, RZ ;  /* 0x00000008ff08723e */ /* 0x000fca00048070ff */
[----:B------:R2:W-:Y:S01]  /*15c00*/  @!P0 STG.E.U8 desc[UR8][R2.64+0x1], R8 ;  /* 0x0000010802008986 */ /* 0x0005e2000c101108 */
[----:B------:R-:W-:-:S05]  /*15c10*/  IADD3 R6, P0, R30, 0x8, RZ ;  /* 0x000000081e067810 */ /* 0x000fca0007f1e0ff */
[----:B------:R-:W-:-:S04]  /*15c20*/  IMAD.X R7, RZ, RZ, R31, P0 ;  /* 0x000000ffff077224 */ /* 0x000fc800000e061f */
[----:B------:R-:W-:-:S04]  /*15c30*/  IMAD R7, R7, UR4, RZ ;  /* 0x0000000407077c24 */ /* 0x000fc8000f8e02ff */
[C---:B--2---:R-:W-:Y:S02]  /*15c40*/  IMAD R8, R6.reuse, UR5, R7 ;  /* 0x0000000506087c24 */ /* 0x044fe4000f8e0207 */
[----:B------:R-:W-:-:S03]  /*15c50*/  IMAD.WIDE.U32 R6, R6, UR4, R34 ;  /* 0x0000000406067c25 */ /* 0x000fc6000f8e0022 */
[----:B------:R-:W-:-:S04]  /*15c60*/  IADD3 R6, P0, R6, UR6, RZ ;  /* 0x0000000606067c10 */ /* 0x000fc8000ff1e0ff */
[--C-:B------:R-:W-:Y:S02]  /*15c70*/  IADD3.X R7, R7, UR7, R8.reuse, P0, !PT ;  /* 0x0000000707077c10 */ /* 0x100fe400087fe408 */
[----:B------:R-:W-:Y:S02]  /*15c80*/  ISETP.LT.OR P0, PT, R0, 0x1, !P2 ;  /* 0x000000010000780c */ /* 0x000fe40005701670 */
[----:B------:R-:W-:-:S11]  /*15c90*/  PRMT R8, RZ, 0x7610, R8 ;  /* 0x00007610ff087816 */ /* 0x000fd60000000008 */
[----:B------:R-:W-:Y:S05]  /*15ca0*/  @P0 BRA `(.L_x_38) ;  /* 0x0000000000080947 */ /* 0x000fea0003800000 */
[----:B------:R-:W-:Y:S02]  /*15cb0*/  ULDC.64 UR8, c[0x0][0x208] ;  /* 0x0000820000087ab9 */ /* 0x000fe40000000a00 */
[----:B------:R2:W5:Y:S03]  /*15cc0*/  LDG.E.U8 R8, desc[UR8][R6.64] ;  /* 0x0000000806087981 */ /* 0x000566000c1e1100 */
.L_x_38:
[----:B------:R-:W-:Y:S05]  /*15cd0*/  BSYNC B1 ;  /* 0x0000000000017941 */ /* 0x000fea0003800000 */
.L_x_37:
        /* <DEDUP_REMOVED lines=11> */
[----:B---3--:R-:W-:Y:S05]  /*15d90*/  @P0 BRA `(.L_x_40) ;  /* 0x0000000000080947 */ /* 0x008fea0003800000 */
[----:B------:R-:W-:Y:S02]  /*15da0*/  ULDC.64 UR8, c[0x0][0x208] ;  /* 0x0000820000087ab9 */ /* 0x000fe40000000a00 */
[----:B------:R3:W5:Y:S03]  /*15db0*/  LDG.E.U8 R8, desc[UR8][R6.64+0x1] ;  /* 0x0000010806087981 */ /* 0x000766000c1e1100 */
.L_x_40:
[----:B------:R-:W-:Y:S05]  /*15dc0*/  BSYNC B1 ;  /* 0x0000000000017941 */ /* 0x000fea0003800000 */
.L_x_39:
[----:B-----5:R-:W-:Y:S01]  /*15dd0*/  LOP3.LUT R8, R8, 0xff, RZ, 0xc0, !PT ;  /* 0x000000ff08087812 */ /* 0x020fe200078ec0ff */
[----:B------:R-:W-:Y:S01]  /*15de0*/  ULDC.64 UR8, c[0x0][0x208] ;  /* 0x0000820000087ab9 */ /* 0x000fe20000000a00 */
[----:B------:R-:W-:Y:S01]  /*15df0*/  ISETP.LT.OR P1, PT, R0, 0x9, !P3 ;  /* 0x000000090000780c */ /* 0x000fe20005f21670 */
[----:B------:R-:W-:Y:S01]  /*15e00*/  BSSY B1, `(.L_x_41) ;  /* 0x000000b000017945 */ /* 0x000fe20003800000 */
[----:B------:R-:W-:-:S05]  /*15e10*/  F2FP.F16.E4M3.UNPACK_B R8, R8 ;  /* 0x00000008ff08723e */ /* 0x000fca00020006ff */
[----:B------:R-:W-:-:S05]  /*15e20*/  HADD2.F32 R8, -RZ, R8.H0_H0 ;  /* 0x20000008ff087230 */ /* 0x000fca0000004100 */
[----:B------:R-:W-:-:S04]  /*15e30*/  FMUL R8, R8, UR61 ;  /* 0x0000003d08087c20 */ /* 0x000fc80008400000 */
[--C-:B------:R-:W-:Y:S01]  /*15e40*/  FFMA R10, R10, UR60, R8.reuse ;  /* 0x0000003c0a0a7c23 */ /* 0x100fe20008000008 */
[----:B------:R-:W-:-:S04]  /*15e50*/  PRMT R8, RZ, 0x7610, R8 ;  /* 0x00007610ff087816 */ /* 0x000fc80000000008 */
[----:B------:R-:W-:-:S05]  /*15e60*/  F2FP.SATFINITE.E4M3.F32.PACK_AB_MERGE_C R10, RZ, R10, RZ ;  /* 0x0000000aff0a723e */ /* 0x000fca00048070ff */
[----:B------:R4:W-:Y:S01]  /*15e70*/  @!P0 STG.E.U8 desc[UR8][R4.64+0x1], R10 ;  /* 0x0000010a04008986 */ /* 0x0009e2000c101108 */
[----:B------:R-:W-:Y:S05]  /*15e80*/  @P1 BRA `(.L_x_42) ;  /* 0x0000000000081947 */ /* 0x000fea0003800000 */
[----:B------:R-:W-:Y:S02]  /*15e90*/  ULDC.64 UR8, c[0x0][0x208] ;  /* 0x0000820000087ab9 */ /* 0x000fe40000000a00 */
[----:B------:R0:W5:Y:S03]  /*15ea0*/  LDG.E.U8 R8, desc[UR8][R28.64+0x8] ;  /* 0x000008081c087981 */ /* 0x000166000c1e1100 */
.L_x_42:
[----:B------:R-:W-:Y:S05]  /*15eb0*/  BSYNC B1 ;  /* 0x0000000000017941 */ /* 0x000fea0003800000 */
.L_x_41:
        /* <DEDUP_REMOVED lines=14> */
.L_x_44:
[----:B------:R-:W-:Y:S05]  /*15fa0*/  BSYNC B1 ;  /* 0x0000000000017941 */ /* 0x000fea0003800000 */
.L_x_43:
        /* <DEDUP_REMOVED lines=14> */
.L_x_46:
[----:B------:R-:W-:Y:S05]  /*16090*/  BSYNC B1 ;  /* 0x0000000000017941 */ /* 0x000fea0003800000 */
.L_x_45:
        /* <DEDUP_REMOVED lines=14> */
.L_x_48:
[----:B------:R-:W-:Y:S05]  /*16180*/  BSYNC B1 ;  /* 0x0000000000017941 */ /* 0x000fea0003800000 */
.L_x_47:
[----:B-----5:R-:W-:Y:S01]  /*16190*/  LOP3.LUT R9, R8, 0xff, RZ, 0xc0, !PT ;  /* 0x000000ff08097812 */ /* 0x020fe200078ec0ff */
[----:B------:R-:W-:Y:S01]  /*161a0*/  ULDC.64 UR8, c[0x0][0x208] ;  /* 0x0000820000087ab9 */ /* 0x000fe20000000a00 */
[----:B------:R-:W-:Y:S01]  /*161b0*/  IADD3 R8, P1, R30, 0x80, RZ ;  /* 0x000000801e087810 */ /* 0x000fe20007f3e0ff */
[----:B------:R-:W-:Y:S01]  /*161c0*/  BSSY B1, `(.L_x_49) ;  /* 0x0000013000017945 */ /* 0x000fe20003800000 */
[----:B------:R-:W-:-:S05]  /*161d0*/  F2FP.F16.E4M3.UNPACK_B R9, R9 ;  /* 0x00000009ff09723e */ /* 0x000fca00020006ff */
[----:B----4-:R-:W-:Y:S02]  /*161e0*/  HADD2.F32 R10, -RZ, R9.H0_H0 ;  /* 0x20000009ff0a7230 */ /* 0x010fe40000004100 */
[----:B------:R-:W-:-:S03]  /*161f0*/  IMAD.X R9, RZ, RZ, R31, P1 ;  /* 0x000000ffff097224 */ /* 0x000fc600008e061f */
[----:B------:R-:W-:Y:S01]  /*16200*/  FMUL R10, R10, UR61 ;  /* 0x0000003d0a0a7c20 */ /* 0x000fe20008400000 */
[----:B------:R-:W-:-:S03]  /*16210*/  IMAD R9, R9, UR4, RZ ;  /* 0x0000000409097c24 */ /* 0x000fc6000f8e02ff */
[----:B------:R-:W-:Y:S01]  /*16220*/  FFMA R10, R14, UR60, R10 ;  /* 0x0000003c0e0a7c23 */ /* 0x000fe2000800000a */
[C---:B0-----:R-:W-:Y:S02]  /*16230*/  IMAD R11, R8.reuse, UR5, R9 ;  /* 0x00000005080b7c24 */ /* 0x041fe4000f8e0209 */
[----:B------:R-:W-:Y:S02]  /*16240*/  IMAD.WIDE.U32 R8, R8, UR4, R34 ;  /* 0x0000000408087c25 */ /* 0x000fe4000f8e0022 */
[----:B------:R-:W-:Y:S02]  /*16250*/  F2FP.SATFINITE.E4M3.F32.PACK_AB_MERGE_C R10, RZ, R10, RZ ;  /* 0x0000000aff0a723e */ /* 0x000fe400048070ff */
[----:B------:R-:W-:-:S03]  /*16260*/  IADD3 R8, P1, R8, UR6, RZ ;  /* 0x0000000608087c10 */ /* 0x000fc6000ff3e0ff */
[----:B------:R0:W-:Y:S01]  /*16270*/  @!P0 STG.E.U8 desc[UR8][R4.64+0x9], R10 ;  /* 0x0000090a04008986 */ /* 0x0001e2000c101108 */
[----:B------:R-:W-:Y:S02]  /*16280*/  IADD3.X R9, R9, UR7, R11, P1, !PT ;  /* 0x0000000709097c10 */ /* 0x000fe40008ffe40b */
[----:B------:R-:W-:-:S04]  /*16290*/  ISETP.GE.AND P1, PT, R32, 0x81, PT ;  /* 0x000000812000780c */ /* 0x000fc80003f26270 */
[----:B------:R-:W-:Y:S02]  /*162a0*/  ISETP.LT.OR P6, PT, R0, 0x1, !P1 ;  /* 0x000000010000780c */ /* 0x000fe40004fc1670 */
[----:B0-----:R-:W-:-:S11]  /*162b0*/  PRMT R10, RZ, 0x7610, R10 ;  /* 0x00007610ff0a7816 */ /* 0x001fd6000000000a */
[----:B------:R-:W-:Y:S05]  /*162c0*/  @P6 BRA `(.L_x_50) ;  /* 0x0000000000086947 */ /* 0x000fea0003800000 */
[----:B------:R-:W-:Y:S02]  /*162d0*/  ULDC.64 UR8, c[0x0][0x208] ;  /* 0x0000820000087ab9 */ /* 0x000fe40000000a00 */
[----:B------:R0:W5:Y:S03]  /*162e0*/  LDG.E.U8 R10, desc[UR8][R8.64] ;  /* 0x00000008080a7981 */ /* 0x000166000c1e1100 */
.L_x_50:
[----:B------:R-:W-:Y:S05]  /*162f0*/  BSYNC B1 ;  /* 0x0000000000017941 */ /* 0x000fea0003800000 */
.L_x_49:
        /* <DEDUP_REMOVED lines=14> */
.L_x_52:
[----:B------:R-:W-:Y:S05]  /*163e0*/  BSYNC B1 ;  /* 0x0000000000017941 */ /* 0x000fea0003800000 */
.L_x_51:
[----:B-----5:R-:W-:Y:S01]  /*163f0*/  LOP3.LUT R11, R10, 0xff, RZ, 0xc0, !PT ;  /* 0x000000ff0a0b7812 */ /* 0x020fe200078ec0ff */
[----:B------:R-:W-:Y:S01]  /*16400*/  ULDC.64 UR8, c[0x0][0x208] ;  /* 0x0000820000087ab9 */ /* 0x000fe20000000a00 */
[----:B------:R-:W-:Y:S01]  /*16410*/  IADD3 R10, P0, R30, 0x88, RZ ;  /* 0x000000881e0a7810 */ /* 0x000fe20007f1e0ff */
[----:B------:R-:W-:Y:S01]  /*16420*/  BSSY B1, `(.L_x_53) ;  /* 0x0000013000017945 */ /* 0x000fe20003800000 */
[----:B------:R-:W-:-:S03]  /*16430*/  F2FP.F16.E4M3.UNPACK_B R11, R11 ;  /* 0x0000000bff0b723e */ /* 0x000fc600020006ff */
[----:B------:R-:W-:Y:S02]  /*16440*/  IMAD.X R30, RZ, RZ, R31, P0 ;  /* 0x000000ffff1e7224 */ /* 0x000fe400000e061f */
[----:B------:R-:W-:Y:S02]  /*16450*/  HADD2.F32 R11, -RZ, R11.H0_H0 ;  /* 0x2000000bff0b7230 */ /* 0x000fe40000004100 */
[----:B------:R-:W-:Y:S02]  /*16460*/  IMAD R12, R30, UR4, RZ ;  /* 0x000000041e0c7c24 */ /* 0x000fe4000f8e02ff */
[----:B------:R-:W-:-:S04]  /*16470*/  IMAD.WIDE.U32 R34, R10, UR4, R34 ;  /* 0x000000040a227c25 */ /* 0x000fc8000f8e0022 */
[----:B------:R-:W-:Y:S01]  /*16480*/  FMUL R11, R11, UR61 ;  /* 0x0000003d0b0b7c20 */ /* 0x000fe20008400000 */
[----:B------:R-:W-:-:S03]  /*16490*/  IMAD R12, R10, UR5, R12 ;  /* 0x000000050a0c7c24 */ /* 0x000fc6000f8e020c */
[----:B------:R-:W-:Y:S01]  /*164a0*/  FFMA R16, R16, UR60, R11 ;  /* 0x0000003c10107c23 */ /* 0x000fe2000800000b */
[----:B------:R-:W-:-:S04]  /*164b0*/  IADD3 R10, P0, R34, UR6, RZ ;  /* 0x00000006220a7c10 */ /* 0x000fc8000ff1e0ff */
[----:B------:R-:W-:Y:S02]  /*164c0*/  F2FP.SATFINITE.E4M3.F32.PACK_AB_MERGE_C R16, RZ, R16, RZ ;  /* 0x00000010ff10723e */ /* 0x000fe400048070ff */
[--C-:B------:R-:W-:Y:S02]  /*164d0*/  IADD3.X R11, R35, UR7, R12.reuse, P0, !PT ;  /* 0x00000007230b7c10 */ /* 0x100fe400087fe40c */
[----:B------:R-:W-:Y:S01]  /*164e0*/  ISETP.GE.AND P0, PT, R32, 0x89, PT ;  /* 0x000000892000780c */ /* 0x000fe20003f06270 */
[----:B------:R0:W-:Y:S01]  /*164f0*/  @!P5 STG.E.U8 desc[UR8][R26.64+0x1], R16 ;  /* 0x000001101a00d986 */ /* 0x0001e2000c101108 */
[----:B------:R-:W-:Y:S02]  /*16500*/  PRMT R12, RZ, 0x7610, R12 ;  /* 0x00007610ff0c7816 */ /* 0x000fe4000000000c */
[----:B------:R-:W-:-:S13]  /*16510*/  ISETP.LT.OR P5, PT, R0, 0x1, !P0 ;  /* 0x000000010000780c */ /* 0x000fda00047a1670 */
[----:B0-----:R-:W-:Y:S05]  /*16520*/  @P5 BRA `(.L_x_54) ;  /* 0x0000000000085947 */ /* 0x001fea0003800000 */
[----:B------:R-:W-:Y:S02]  /*16530*/  ULDC.64 UR4, c[0x0][0x208] ;  /* 0x0000820000047ab9 */ /* 0x000fe40000000a00 */
[----:B------:R0:W5:Y:S03]  /*16540*/  LDG.E.U8 R12, desc[UR4][R10.64] ;  /* 0x000000040a0c7981 */ /* 0x000166000c1e1100 */
.L_x_54:
[----:B------:R-:W-:Y:S05]  /*16550*/  BSYNC B1 ;  /* 0x0000000000017941 */ /* 0x000fea0003800000 */
.L_x_53:
        /* <DEDUP_REMOVED lines=14> */
.L_x_56:
[----:B------:R-:W-:Y:S05]  /*16640*/  BSYNC B1 ;  /* 0x0000000000017941 */ /* 0x000fea0003800000 */
.L_x_55:
        /* <DEDUP_REMOVED lines=14> */
.L_x_58:
[----:B------:R-:W-:Y:S05]  /*16730*/  BSYNC B1 ;  /* 0x0000000000017941 */ /* 0x000fea0003800000 */
.L_x_57:
        /* <DEDUP_REMOVED lines=14> */
.L_x_60:
[----:B------:R-:W-:Y:S05]  /*16820*/  BSYNC B1 ;  /* 0x0000000000017941 */ /* 0x000fea0003800000 */
.L_x_59:
        /* <DEDUP_REMOVED lines=14> */
.L_x_62:
[----:B------:R-:W-:Y:S05]  /*16910*/  BSYNC B1 ;  /* 0x0000000000017941 */ /* 0x000fea0003800000 */
.L_x_61:
        /* <DEDUP_REMOVED lines=14> */
.L_x_64:
[----:B------:R-:W-:Y:S05]  /*16a00*/  BSYNC B1 ;  /* 0x0000000000017941 */ /* 0x000fea0003800000 */
.L_x_63:
        /* <DEDUP_REMOVED lines=14> */
.L_x_66:
[----:B------:R-:W-:Y:S05]  /*16af0*/  BSYNC B1 ;  /* 0x0000000000017941 */ /* 0x000fea0003800000 */
.L_x_65:
        /* <DEDUP_REMOVED lines=14> */
.L_x_68:
[----:B------:R-:W-:Y:S05]  /*16be0*/  BSYNC B1 ;  /* 0x0000000000017941 */ /* 0x000fea0003800000 */
.L_x_67:
        /* <DEDUP_REMOVED lines=14> */
.L_x_70:
[----:B------:R-:W-:Y:S05]  /*16cd0*/  BSYNC B1 ;  /* 0x0000000000017941 */ /* 0x000fea0003800000 */
.L_x_69:
        /* <DEDUP_REMOVED lines=14> */
.L_x_72:
[----:B------:R-:W-:Y:S05]  /*16dc0*/  BSYNC B1 ;  /* 0x0000000000017941 */ /* 0x000fea0003800000 */
.L_x_71:
        /* <DEDUP_REMOVED lines=14> */
.L_x_74:
[----:B------:R-:W-:Y:S05]  /*16eb0*/  BSYNC B1 ;  /* 0x0000000000017941 */ /* 0x000fea0003800000 */
.L_x_73:
        /* <DEDUP_REMOVED lines=14> */
.L_x_76:
[----:B------:R-:W-:Y:S05]  /*16fa0*/  BSYNC B1 ;  /* 0x0000000000017941 */ /* 0x000fea0003800000 */
.L_x_75:
        /* <DEDUP_REMOVED lines=14> */
.L_x_78:
[----:B------:R-:W-:Y:S05]  /*17090*/  BSYNC B1 ;  /* 0x0000000000017941 */ /* 0x000fea0003800000 */
.L_x_77:
        /* <DEDUP_REMOVED lines=14> */
.L_x_80:
[----:B------:R-:W-:Y:S05]  /*17180*/  BSYNC B1 ;  /* 0x0000000000017941 */ /* 0x000fea0003800000 */
.L_x_79:
[----:B------:R-:W2:Y:S01]  /*17190*/  LDL.LU R13, [R1+0xa0] ;  /* 0x0000a000010d7983 */ /* 0x000ea20000300800 */
[----:B-----5:R-:W-:Y:S01]  /*171a0*/  LOP3.LUT R12, R12, 0xff, RZ, 0xc0, !PT ;  /* 0x000000ff0c0c7812 */ /* 0x020fe200078ec0ff */
[----:B------:R-:W-:Y:S01]  /*171b0*/  ULDC.64 UR4, c[0x0][0x208] ;  /* 0x0000820000047ab9 */ /* 0x000fe20000000a00 */
[----:B------:R-:W-:Y:S01]  /*171c0*/  ISETP.LT.OR P5, PT, R0, 0x11, !P1 ;  /* 0x000000110000780c */ /* 0x000fe20004fa1670 */
[----:B------:R-:W-:Y:S01]  /*171d0*/  BSSY B1, `(.L_x_81) ;  /* 0x000000b000017945 */ /* 0x000fe20003800000 */
[----:B------:R-:W-:-:S05]  /*171e0*/  F2FP.F16.E4M3.UNPACK_B R12, R12 ;  /* 0x0000000cff0c723e */ /* 0x000fca00020006ff */
[----:B------:R-:W-:-:S05]  /*171f0*/  HADD2.F32 R12, -RZ, R12.H0_H0 ;  /* 0x2000000cff0c7230 */ /* 0x000fca0000004100 */
[----:B------:R-:W-:-:S04]  /*17200*/  FMUL R12, R12, UR61 ;  /* 0x0000003d0c0c7c20 */ /* 0x000fc80008400000 */
[----:B--2---:R-:W-:-:S05]  /*17210*/  FFMA R12, R13, UR60, R12 ;  /* 0x0000003c0d0c7c23 */ /* 0x004fca000800000c */
[----:B------:R-:W-:Y:S02]  /*17220*/  F2FP.SATFINITE.E4M3.F32.PACK_AB_MERGE_C R13, RZ, R12, RZ ;  /* 0x0000000cff0d723e */ /* 0x000fe400048070ff */
[----:B------:R-:W-:-:S03]  /*17230*/  PRMT R12, RZ, 0x7610, R12 ;  /* 0x00007610ff0c7816 */ /* 0x000fc6000000000c */
[----:B------:R2:W-:Y:S01]  /*17240*/  @!P6 STG.E.U8 desc[UR4][R4.64+0x19], R13 ;  /* 0x0000190d0400e986 */ /* 0x0005e2000c101104 */
[----:B------:R-:W-:Y:S05]  /*17250*/  @P5 BRA `(.L_x_82) ;  /* 0x0000000000085947 */ /* 0x000fea0003800000 */
[----:B------:R-:W-:Y:S02]  /*17260*/  ULDC.64 UR4, c[0x0][0x208] ;  /* 0x0000820000047ab9 */ /* 0x000fe40000000a00 */
[----:B------:R0:W5:Y:S03]  /*17270*/  LDG.E.U8 R12, desc[UR4][R8.64+0x10] ;  /* 0x00001004080c7981 */ /* 0x000166000c1e1100 */
.L_x_82:
[----:B------:R-:W-:Y:S05]  /*17280*/  BSYNC B1 ;  /* 0x0000000000017941 */ /* 0x000fea0003800000 */
.L_x_81:
[----:B--2---:R-:W2:Y:S01]  /*17290*/  LDL.LU R13, [R1+0xa4] ;  /* 0x0000a400010d7983 */ /* 0x004ea20000300800 */
        /* <DEDUP_REMOVED lines=14> */
.L_x_84:
[----:B------:R-:W-:Y:S05]  /*17380*/  BSYNC B1 ;  /* 0x0000000000017941 */ /* 0x000fea0003800000 */
.L_x_83:
        /* <DEDUP_REMOVED lines=15> */
.L_x_86:
[----:B------:R-:W-:Y:S05]  /*17480*/  BSYNC B1 ;  /* 0x0000000000017941 */ /* 0x000fea0003800000 */
.L_x_85:
        /* <DEDUP_REMOVED lines=15> */
.L_x_88:
[----:B------:R-:W-:Y:S05]  /*17580*/  BSYNC B1 ;  /* 0x0000000000017941 */ /* 0x000fea0003800000 */
.L_x_87:
        /* <DEDUP_REMOVED lines=15> */
.L_x_90:
[----:B------:R-:W-:Y:S05]  /*17680*/  BSYNC B1 ;  /* 0x0000000000017941 */ /* 0x000fea0003800000 */
.L_x_89:
        /* <DEDUP_REMOVED lines=15> */
.L_x_92:
[----:B------:R-:W-:Y:S05]  /*17780*/  BSYNC B1 ;  /* 0x0000000000017941 */ /* 0x000fea0003800000 */
.L_x_91:
        /* <DEDUP_REMOVED lines=15> */
.L_x_94:
[----:B------:R-:W-:Y:S05]  /*17880*/  BSYNC B1 ;  /* 0x0000000000017941 */ /* 0x000fea0003800000 */
.L_x_93:
        /* <DEDUP_REMOVED lines=15> */
.L_x_96:
[----:B------:R-:W-:Y:S05]  /*17980*/  BSYNC B1 ;  /* 0x0000000000017941 */ /* 0x000fea0003800000 */
.L_x_95:
        /* <DEDUP_REMOVED lines=15> */
.L_x_98:
[----:B------:R-:W-:Y:S05]  /*17a80*/  BSYNC B1 ;  /* 0x0000000000017941 */ /* 0x000fea0003800000 */
.L_x_97:
        /* <DEDUP_REMOVED lines=15> */
.L_x_100:
[----:B------:R-:W-:Y:S05]  /*17b80*/  BSYNC B1 ;  /* 0x0000000000017941 */ /* 0x000fea0003800000 */
.L_x_99:
        /* <DEDUP_REMOVED lines=15> */
.L_x_102:
[----:B------:R-:W-:Y:S05]  /*17c80*/  BSYNC B1 ;  /* 0x0000000000017941 */ /* 0x000fea0003800000 */
.L_x_101:
        /* <DEDUP_REMOVED lines=15> */
.L_x_104:
[----:B------:R-:W-:Y:S05]  /*17d80*/  BSYNC B1 ;  /* 0x0000000000017941 */ /* 0x000fea0003800000 */
.L_x_103:
        /* <DEDUP_REMOVED lines=15> */
.L_x_106:
[----:B------:R-:W-:Y:S05]  /*17e80*/  BSYNC B1 ;  /* 0x0000000000017941 */ /* 0x000fea0003800000 */
.L_x_105:
        /* <DEDUP_REMOVED lines=15> */
.L_x_108:
[----:B------:R-:W-:Y:S05]  /*17f80*/  BSYNC B1 ;  /* 0x0000000000017941 */ /* 0x000fea0003800000 */
.L_x_107:
        /* <DEDUP_REMOVED lines=15> */
.L_x_110:
[----:B------:R-:W-:Y:S05]  /*18080*/  BSYNC B1 ;  /* 0x0000000000017941 */ /* 0x000fea0003800000 */
.L_x_109:
        /* <DEDUP_REMOVED lines=15> */
.L_x_112:
[----:B------:R-:W-:Y:S05]  /*18180*/  BSYNC B1 ;  /* 0x0000000000017941 */ /* 0x000fea0003800000 */
.L_x_111:
        /* <DEDUP_REMOVED lines=15> */
.L_x_114:
[----:B------:R-:W-:Y:S05]  /*18280*/  BSYNC B1 ;  /* 0x0000000000017941 */ /* 0x000fea0003800000 */
.L_x_113:
        /* <DEDUP_REMOVED lines=15> */
.L_x_116:
[----:B------:R-:W-:Y:S05]  /*18380*/  BSYNC B1 ;  /* 0x0000000000017941 */ /* 0x000fea0003800000 */
.L_x_115:
        /* <DEDUP_REMOVED lines=15> */
.L_x_118:
[----:B------:R-:W-:Y:S05]  /*18480*/  BSYNC B1 ;  /* 0x0000000000017941 */ /* 0x000fea0003800000 */
.L_x_117:
        /* <DEDUP_REMOVED lines=15> */
.L_x_120:
[----:B------:R-:W-:Y:S05]  /*18580*/  BSYNC B1 ;  /* 0x0000000000017941 */ /* 0x000fea0003800000 */
.L_x_119:
        /* <DEDUP_REMOVED lines=15> */
.L_x_122:
[----:B------:R-:W-:Y:S05]  /*18680*/  BSYNC B1 ;  /* 0x0000000000017941 */ /* 0x000fea0003800000 */
.L_x_121:
        /* <DEDUP_REMOVED lines=15> */
.L_x_124:
[----:B------:R-:W-:Y:S05]  /*18780*/  BSYNC B1 ;  /* 0x0000000000017941 */ /* 0x000fea0003800000 */
.L_x_123:
        /* <DEDUP_REMOVED lines=15> */
.L_x_126:
[----:B------:R-:W-:Y:S05]  /*18880*/  BSYNC B1 ;  /* 0x0000000000017941 */ /* 0x000fea0003800000 */
.L_x_125:
        /* <DEDUP_REMOVED lines=15> */
.L_x_128:
[----:B------:R-:W-:Y:S05]  /*18980*/  BSYNC B1 ;  /* 0x0000000000017941 */ /* 0x000fea0003800000 */
.L_x_127:
        /* <DEDUP_REMOVED lines=15> */
.L_x_130:
[----:B------:R-:W-:Y:S05]  /*18a80*/  BSYNC B1 ;  /* 0x0000000000017941 */ /* 0x000fea0003800000 */
.L_x_129:
        /* <DEDUP_REMOVED lines=15> */
.L_x_132:
[----:B------:R-:W-:Y:S05]  /*18b80*/  BSYNC B1 ;  /* 0x0000000000017941 */ /* 0x000fea0003800000 */
.L_x_131:
        /* <DEDUP_REMOVED lines=15> */
.L_x_134:
[----:B------:R-:W-:Y:S05]  /*18c80*/  BSYNC B1 ;  /* 0x0000000000017941 */ /* 0x000fea0003800000 */
.L_x_133:
        /* <DEDUP_REMOVED lines=15> */
.L_x_136:
[----:B------:R-:W-:Y:S05]  /*18d80*/  BSYNC B1 ;  /* 0x0000000000017941 */ /* 0x000fea0003800000 */
.L_x_135:
        /* <DEDUP_REMOVED lines=15> */
.L_x_138:
[----:B------:R-:W-:Y:S05]  /*18e80*/  BSYNC B1 ;  /* 0x0000000000017941 */ /* 0x000fea0003800000 */
.L_x_137:
        /* <DEDUP_REMOVED lines=15> */
.L_x_140:
[----:B------:R-:W-:Y:S05]  /*18f80*/  BSYNC B1 ;  /* 0x0000000000017941 */ /* 0x000fea0003800000 */
.L_x_139:
        /* <DEDUP_REMOVED lines=15> */
.L_x_142:
[----:B------:R-:W-:Y:S05]  /*19080*/  BSYNC B1 ;  /* 0x0000000000017941 */ /* 0x000fea0003800000 */
.L_x_141:
        /* <DEDUP_REMOVED lines=15> */
.L_x_144:
[----:B------:R-:W-:Y:S05]  /*19180*/  BSYNC B1 ;  /* 0x0000000000017941 */ /* 0x000fea0003800000 */
.L_x_143:
        /* <DEDUP_REMOVED lines=15> */
.L_x_146:
[----:B------:R-:W-:Y:S05]  /*19280*/  BSYNC B1 ;  /* 0x0000000000017941 */ /* 0x000fea0003800000 */
.L_x_145:
        /* <DEDUP_REMOVED lines=15> */
.L_x_148:
[----:B------:R-:W-:Y:S05]  /*19380*/  BSYNC B1 ;  /* 0x0000000000017941 */ /* 0x000fea0003800000 */
.L_x_147:
        /* <DEDUP_REMOVED lines=15> */
.L_x_150:
[----:B------:R-:W-:Y:S05]  /*19480*/  BSYNC B1 ;  /* 0x0000000000017941 */ /* 0x000fea0003800000 */
.L_x_149:
        /* <DEDUP_REMOVED lines=15> */
.L_x_152:
[----:B------:R-:W-:Y:S05]  /*19580*/  BSYNC B1 ;  /* 0x0000000000017941 */ /* 0x000fea0003800000 */
.L_x_151:
        /* <DEDUP_REMOVED lines=15> */
.L_x_154:
[----:B------:R-:W-:Y:S05]  /*19680*/  BSYNC B1 ;  /* 0x0000000000017941 */ /* 0x000fea0003800000 */
.L_x_153:
        /* <DEDUP_REMOVED lines=15> */
.L_x_156:
[----:B------:R-:W-:Y:S05]  /*19780*/  BSYNC B1 ;  /* 0x0000000000017941 */ /* 0x000fea0003800000 */
.L_x_155:
        /* <DEDUP_REMOVED lines=15> */
.L_x_158:
[----:B------:R-:W-:Y:S05]  /*19880*/  BSYNC B1 ;  /* 0x0000000000017941 */ /* 0x000fea0003800000 */
.L_x_157:
        /* <DEDUP_REMOVED lines=15> */
.L_x_160:
[----:B------:R-:W-:Y:S05]  /*19980*/  BSYNC B1 ;  /* 0x0000000000017941 */ /* 0x000fea0003800000 */
.L_x_159:
        /* <DEDUP_REMOVED lines=15> */
.L_x_162:
[----:B------:R-:W-:Y:S05]  /*19a80*/  BSYNC B1 ;  /* 0x0000000000017941 */ /* 0x000fea0003800000 */
.L_x_161:
        /* <DEDUP_REMOVED lines=15> */
.L_x_164:
[----:B------:R-:W-:Y:S05]  /*19b80*/  BSYNC B1 ;  /* 0x0000000000017941 */ /* 0x000fea0003800000 */
.L_x_163:
        /* <DEDUP_REMOVED lines=15> */
.L_x_166:
[----:B------:R-:W-:Y:S05]  /*19c80*/  BSYNC B1 ;  /* 0x0000000000017941 */ /* 0x000fea0003800000 */
.L_x_165:
        /* <DEDUP_REMOVED lines=15> */
.L_x_168:
[----:B------:R-:W-:Y:S05]  /*19d80*/  BSYNC B1 ;  /* 0x0000000000017941 */ /* 0x000fea0003800000 */
.L_x_167:
        /* <DEDUP_REMOVED lines=15> */
.L_x_170:
[----:B------:R-:W-:Y:S05]  /*19e80*/  BSYNC B1 ;  /* 0x0000000000017941 */ /* 0x000fea0003800000 */
.L_x_169:
        /* <DEDUP_REMOVED lines=15> */
.L_x_172:
[----:B------:R-:W-:Y:S05]  /*19f80*/  BSYNC B1 ;  /* 0x0000000000017941 */ /* 0x000fea0003800000 */
.L_x_171:
        /* <DEDUP_REMOVED lines=15> */
.L_x_174:
[----:B------:R-:W-:Y:S05]  /*1a080*/  BSYNC B1 ;  /* 0x0000000000017941 */ /* 0x000fea0003800000 */
.L_x_173:
        /* <DEDUP_REMOVED lines=15> */
.L_x_176:
[----:B------:R-:W-:Y:S05]  /*1a180*/  BSYNC B1 ;  /* 0x0000000000017941 */ /* 0x000fea0003800000 */
.L_x_175:
        /* <DEDUP_REMOVED lines=15> */
.L_x_178:
[----:B------:R-:W-:Y:S05]  /*1a280*/  BSYNC B1 ;  /* 0x0000000000017941 */ /* 0x000fea0003800000 */
.L_x_177:
        /* <DEDUP_REMOVED lines=15> */
.L_x_180:
[----:B------:R-:W-:Y:S05]  /*1a380*/  BSYNC B1 ;  /* 0x0000000000017941 */ /* 0x000fea0003800000 */
.L_x_179:
        /* <DEDUP_REMOVED lines=15> */
.L_x_182:
[----:B------:R-:W-:Y:S05]  /*1a480*/  BSYNC B1 ;  /* 0x0000000000017941 */ /* 0x000fea0003800000 */
.L_x_181:
        /* <DEDUP_REMOVED lines=15> */
.L_x_184:
[----:B------:R-:W-:Y:S05]  /*1a580*/  BSYNC B1 ;  /* 0x0000000000017941 */ /* 0x000fea0003800000 */
.L_x_183:
        /* <DEDUP_REMOVED lines=15> */
.L_x_186:
[----:B------:R-:W-:Y:S05]  /*1a680*/  BSYNC B1 ;  /* 0x0000000000017941 */ /* 0x000fea0003800000 */
.L_x_185:
        /* <DEDUP_REMOVED lines=15> */
.L_x_188:
[----:B------:R-:W-:Y:S05]  /*1a780*/  BSYNC B1 ;  /* 0x0000000000017941 */ /* 0x000fea0003800000 */
.L_x_187:
        /* <DEDUP_REMOVED lines=15> */
.L_x_190:
[----:B------:R-:W-:Y:S05]  /*1a880*/  BSYNC B1 ;  /* 0x0000000000017941 */ /* 0x000fea0003800000 */
.L_x_189:
        /* <DEDUP_REMOVED lines=15> */
.L_x_192:
[----:B------:R-:W-:Y:S05]  /*1a980*/  BSYNC B1 ;  /* 0x0000000000017941 */ /* 0x000fea0003800000 */
.L_x_191:
        /* <DEDUP_REMOVED lines=15> */
.L_x_194:
[----:B------:R-:W-:Y:S05]  /*1aa80*/  BSYNC B1 ;  /* 0x0000000000017941 */ /* 0x000fea0003800000 */
.L_x_193:
        /* <DEDUP_REMOVED lines=15> */
.L_x_196:
[----:B------:R-:W-:Y:S05]  /*1ab80*/  BSYNC B1 ;  /* 0x0000000000017941 */ /* 0x000fea0003800000 */
.L_x_195:
        /* <DEDUP_REMOVED lines=15> */
.L_x_198:
[----:B------:R-:W-:Y:S05]  /*1ac80*/  BSYNC B1 ;  /* 0x0000000000017941 */ /* 0x000fea0003800000 */
.L_x_197:
        /* <DEDUP_REMOVED lines=15> */
.L_x_200:
[----:B------:R-:W-:Y:S05]  /*1ad80*/  BSYNC B1 ;  /* 0x0000000000017941 */ /* 0x000fea0003800000 */
.L_x_199:
        /* <DEDUP_REMOVED lines=15> */
.L_x_202:
[----:B------:R-:W-:Y:S05]  /*1ae80*/  BSYNC B1 ;  /* 0x0000000000017941 */ /* 0x000fea0003800000 */
.L_x_201:
        /* <DEDUP_REMOVED lines=15> */
.L_x_204:
[----:B------:R-:W-:Y:S05]  /*1af80*/  BSYNC B1 ;  /* 0x0000000000017941 */ /* 0x000fea0003800000 */
.L_x_203:
        /* <DEDUP_REMOVED lines=15> */
.L_x_206:
[----:B------:R-:W-:Y:S05]  /*1b080*/  BSYNC B1 ;  /* 0x0000000000017941 */ /* 0x000fea0003800000 */
.L_x_205:
        /* <DEDUP_REMOVED lines=15> */
.L_x_208:
[----:B------:R-:W-:Y:S05]  /*1b180*/  BSYNC B1 ;  /* 0x0000000000017941 */ /* 0x000fea0003800000 */
.L_x_207:
        /* <DEDUP_REMOVED lines=15> */
.L_x_210:
[----:B------:R-:W-:Y:S05]  /*1b280*/  BSYNC B1 ;  /* 0x0000000000017941 */ /* 0x000fea0003800000 */
.L_x_209:
        /* <DEDUP_REMOVED lines=15> */
.L_x_212:
[----:B------:R-:W-:Y:S05]  /*1b380*/  BSYNC B1 ;  /* 0x0000000000017941 */ /* 0x000fea0003800000 */
.L_x_211:
        /* <DEDUP_REMOVED lines=15> */
.L_x_214:
[----:B------:R-:W-:Y:S05]  /*1b480*/  BSYNC B1 ;  /* 0x0000000000017941 */ /* 0x000fea0003800000 */
.L_x_213:
        /* <DEDUP_REMOVED lines=15> */
.L_x_216:
[----:B------:R-:W-:Y:S05]  /*1b580*/  BSYNC B1 ;  /* 0x0000000000017941 */ /* 0x000fea0003800000 */
.L_x_215:
        /* <DEDUP_REMOVED lines=15> */
.L_x_218:
[----:B------:R-:W-:Y:S05]  /*1b680*/  BSYNC B1 ;  /* 0x0000000000017941 */ /* 0x000fea0003800000 */
.L_x_217:
        /* <DEDUP_REMOVED lines=15> */
.L_x_220:
[----:B------:R-:W-:Y:S05]  /*1b780*/  BSYNC B1 ;  /* 0x0000000000017941 */ /* 0x000fea0003800000 */
.L_x_219:
        /* <DEDUP_REMOVED lines=15> */
.L_x_222:
[----:B------:R-:W-:Y:S05]  /*1b880*/  BSYNC B1 ;  /* 0x0000000000017941 */ /* 0x000fea0003800000 */
.L_x_221:
        /* <DEDUP_REMOVED lines=15> */
.L_x_224:
[----:B------:R-:W-:Y:S05]  /*1b980*/  BSYNC B1 ;  /* 0x0000000000017941 */ /* 0x000fea0003800000 */
.L_x_223:
        /* <DEDUP_REMOVED lines=15> */
.L_x_226:
[----:B------:R-:W-:Y:S05]  /*1ba80*/  BSYNC B1 ;  /* 0x0000000000017941 */ /* 0x000fea0003800000 */
.L_x_225:
        /* <DEDUP_REMOVED lines=15> */
.L_x_228:
[----:B------:R-:W-:Y:S05]  /*1bb80*/  BSYNC B1 ;  /* 0x0000000000017941 */ /* 0x000fea0003800000 */
.L_x_227:
        /* <DEDUP_REMOVED lines=15> */
.L_x_230:
[----:B------:R-:W-:Y:S05]  /*1bc80*/  BSYNC B1 ;  /* 0x0000000000017941 */ /* 0x000fea0003800000 */
.L_x_229:
        /* <DEDUP_REMOVED lines=15> */
.L_x_232:
[----:B------:R-:W-:Y:S05]  /*1bd80*/  BSYNC B1 ;  /* 0x0000000000017941 */ /* 0x000fea0003800000 */
.L_x_231:
        /* <DEDUP_REMOVED lines=15> */
.L_x_234:
[----:B------:R-:W-:Y:S05]  /*1be80*/  BSYNC B1 ;  /* 0x0000000000017941 */ /* 0x000fea0003800000 */
.L_x_233:
        /* <DEDUP_REMOVED lines=15> */
.L_x_236:
[----:B------:R-:W-:Y:S05]  /*1bf80*/  BSYNC B1 ;  /* 0x0000000000017941 */ /* 0x000fea0003800000 */
.L_x_235:
        /* <DEDUP_REMOVED lines=15> */
.L_x_238:
[----:B------:R-:W-:Y:S05]  /*1c080*/  BSYNC B1 ;  /* 0x0000000000017941 */ /* 0x000fea0003800000 */
.L_x_237:
        /* <DEDUP_REMOVED lines=15> */
.L_x_240:
[----:B------:R-:W-:Y:S05]  /*1c180*/  BSYNC B1 ;  /* 0x0000000000017941 */ /* 0x000fea0003800000 */
.L_x_239:
        /* <DEDUP_REMOVED lines=15> */
.L_x_242:
[----:B------:R-:W-:Y:S05]  /*1c280*/  BSYNC B1 ;  /* 0x0000000000017941 */ /* 0x000fea0003800000 */
.L_x_241:
        /* <DEDUP_REMOVED lines=15> */
.L_x_244:
[----:B------:R-:W-:Y:S05]  /*1c380*/  BSYNC B1 ;  /* 0x0000000000017941 */ /* 0x000fea0003800000 */
.L_x_243:
        /* <DEDUP_REMOVED lines=15> */
.L_x_246:
[----:B------:R-:W-:Y:S05]  /*1c480*/  BSYNC B1 ;  /* 0x0000000000017941 */ /* 0x000fea0003800000 */
.L_x_245:
        /* <DEDUP_REMOVED lines=15> */
.L_x_248:
[----:B------:R-:W-:Y:S05]  /*1c580*/  BSYNC B1 ;  /* 0x0000000000017941 */ /* 0x000fea0003800000 */
.L_x_247:
        /* <DEDUP_REMOVED lines=15> */
.L_x_250:
[----:B------:R-:W-:Y:S05]  /*1c680*/  BSYNC B1 ;  /* 0x0000000000017941 */ /* 0x000fea0003800000 */
.L_x_249:
        /* <DEDUP_REMOVED lines=15> */
.L_x_252:
[----:B------:R-:W-:Y:S05]  /*1c780*/  BSYNC B1 ;  /* 0x0000000000017941 */ /* 0x000fea0003800000 */
.L_x_251:
        /* <DEDUP_REMOVED lines=15> */
.L_x_254:
[----:B------:R-:W-:Y:S05]  /*1c880*/  BSYNC B1 ;  /* 0x0000000000017941 */ /* 0x000fea0003800000 */
.L_x_253:
        /* <DEDUP_REMOVED lines=15> */
.L_x_256:
[----:B------:R-:W-:Y:S05]  /*1c980*/  BSYNC B1 ;  /* 0x0000000000017941 */ /* 0x000fea0003800000 */
.L_x_255:
        /* <DEDUP_REMOVED lines=15> */
.L_x_258:
[----:B------:R-:W-:Y:S05]  /*1ca80*/  BSYNC B1 ;  /* 0x0000000000017941 */ /* 0x000fea0003800000 */
.L_x_257:
        /* <DEDUP_REMOVED lines=15> */
.L_x_260:
[----:B------:R-:W-:Y:S05]  /*1cb80*/  BSYNC B1 ;  /* 0x0000000000017941 */ /* 0x000fea0003800000 */
.L_x_259:
        /* <DEDUP_REMOVED lines=15> */
.L_x_262:
[----:B------:R-:W-:Y:S05]  /*1cc80*/  BSYNC B1 ;  /* 0x0000000000017941 */ /* 0x000fea0003800000 */
.L_x_261:
        /* <DEDUP_REMOVED lines=15> */
.L_x_264:
[----:B------:R-:W-:Y:S05]  /*1cd80*/  BSYNC B1 ;  /* 0x0000000000017941 */ /* 0x000fea0003800000 */
.L_x_263:
        /* <DEDUP_REMOVED lines=15> */
.L_x_266:
[----:B------:R-:W-:Y:S05]  /*1ce80*/  BSYNC B1 ;  /* 0x0000000000017941 */ /* 0x000fea0003800000 */
.L_x_265:
        /* <DEDUP_REMOVED lines=15> */
.L_x_268:
[----:B------:R-:W-:Y:S05]  /*1cf80*/  BSYNC B1 ;  /* 0x0000000000017941 */ /* 0x000fea0003800000 */
.L_x_267:
        /* <DEDUP_REMOVED lines=15> */
.L_x_270:
[----:B------:R-:W-:Y:S05]  /*1d080*/  BSYNC B1 ;  /* 0x0000000000017941 */ /* 0x000fea0003800000 */
.L_x_269:
        /* <DEDUP_REMOVED lines=15> */
.L_x_272:
[----:B------:R-:W-:Y:S05]  /*1d180*/  BSYNC B1 ;  /* 0x0000000000017941 */ /* 0x000fea0003800000 */
.L_x_271:
        /* <DEDUP_REMOVED lines=15> */
.L_x_274:
[----:B------:R-:W-:Y:S05]  /*1d280*/  BSYNC B1 ;  /* 0x0000000000017941 */ /* 0x000fea0003800000 */
.L_x_273:
        /* <DEDUP_REMOVED lines=15> */
.L_x_276:
[----:B------:R-:W-:Y:S05]  /*1d380*/  BSYNC B1 ;  /* 0x0000000000017941 */ /* 0x000fea0003800000 */
.L_x_275:
        /* <DEDUP_REMOVED lines=15> */
.L_x_278:
[----:B------:R-:W-:Y:S05]  /*1d480*/  BSYNC B1 ;  /* 0x0000000000017941 */ /* 0x000fea0003800000 */
.L_x_277:
        /* <DEDUP_REMOVED lines=15> */
.L_x_280:
[----:B------:R-:W-:Y:S05]  /*1d580*/  BSYNC B1 ;  /* 0x0000000000017941 */ /* 0x000fea0003800000 */
.L_x_279:
        /* <DEDUP_REMOVED lines=15> */
.L_x_282:
[----:B------:R-:W-:Y:S05]  /*1d680*/  BSYNC B1 ;  /* 0x0000000000017941 */ /* 0x000fea0003800000 */
.L_x_281:
        /* <DEDUP_REMOVED lines=15> */
.L_x_284:
[----:B------:R-:W-:Y:S05]  /*1d780*/  BSYNC B1 ;  /* 0x0000000000017941 */ /* 0x000fea0003800000 */
.L_x_283:
        /* <DEDUP_REMOVED lines=15> */
.L_x_286:
[----:B------:R-:W-:Y:S05]  /*1d880*/  BSYNC B1 ;  /* 0x0000000000017941 */ /* 0x000fea0003800000 */
.L_x_285:
        /* <DEDUP_REMOVED lines=15> */
.L_x_288:
[----:B------:R-:W-:Y:S05]  /*1d980*/  BSYNC B1 ;  /* 0x0000000000017941 */ /* 0x000fea0003800000 */
.L_x_287:
        /* <DEDUP_REMOVED lines=15> */
.L_x_290:
[----:B------:R-:W-:Y:S05]  /*1da80*/  BSYNC B1 ;  /* 0x0000000000017941 */ /* 0x000fea0003800000 */
.L_x_289:
        /* <DEDUP_REMOVED lines=15> */
.L_x_292:
[----:B------:R-:W-:Y:S05]  /*1db80*/  BSYNC B1 ;  /* 0x0000000000017941 */ /* 0x000fea0003800000 */
.L_x_291:
        /* <DEDUP_REMOVED lines=15> */
.L_x_294:
[----:B------:R-:W-:Y:S05]  /*1dc80*/  BSYNC B1 ;  /* 0x0000000000017941 */ /* 0x000fea0003800000 */
.L_x_293:
        /* <DEDUP_REMOVED lines=15> */
.L_x_296:
[----:B------:R-:W-:Y:S05]  /*1dd80*/  BSYNC B1 ;  /* 0x0000000000017941 */ /* 0x000fea0003800000 */
.L_x_295:
        /* <DEDUP_REMOVED lines=15> */
.L_x_298:
[----:B------:R-:W-:Y:S05]  /*1de80*/  BSYNC B1 ;  /* 0x0000000000017941 */ /* 0x000fea0003800000 */
.L_x_297:
        /* <DEDUP_REMOVED lines=15> */
.L_x_300:
[----:B------:R-:W-:Y:S05]  /*1df80*/  BSYNC B1 ;  /* 0x0000000000017941 */ /* 0x000fea0003800000 */
.L_x_299:
        /* <DEDUP_REMOVED lines=15> */
.L_x_302:
[----:B------:R-:W-:Y:S05]  /*1e080*/  BSYNC B1 ;  /* 0x0000000000017941 */ /* 0x000fea0003800000 */
.L_x_301:
        /* <DEDUP_REMOVED lines=15> */
.L_x_304:
[----:B------:R-:W-:Y:S05]  /*1e180*/  BSYNC B1 ;  /* 0x0000000000017941 */ /* 0x000fea0003800000 */
.L_x_303:
        /* <DEDUP_REMOVED lines=15> */
.L_x_306:
[----:B------:R-:W-:Y:S05]  /*1e280*/  BSYNC B1 ;  /* 0x0000000000017941 */ /* 0x000fea0003800000 */
.L_x_305:
        /* <DEDUP_REMOVED lines=15> */
.L_x_308:
[----:B------:R-:W-:Y:S05]  /*1e380*/  BSYNC B1 ;  /* 0x0000000000017941 */ /* 0x000fea0003800000 */
.L_x_307:
        /* <DEDUP_REMOVED lines=15> */
.L_x_310:
[----:B------:R-:W-:Y:S05]  /*1e480*/  BSYNC B1 ;  /* 0x0000000000017941 */ /* 0x000fea0003800000 */
.L_x_309:
        /* <DEDUP_REMOVED lines=15> */
.L_x_312:
[----:B------:R-:W-:Y:S05]  /*1e580*/  BSYNC B1 ;  /* 0x0000000000017941 */ /* 0x000fea0003800000 */
.L_x_311:
        /* <DEDUP_REMOVED lines=15> */
.L_x_314:
[----:B------:R-:W-:Y:S05]  /*1e680*/  BSYNC B1 ;  /* 0x0000000000017941 */ /* 0x000fea0003800000 */
.L_x_313:
        /* <DEDUP_REMOVED lines=15> */
.L_x_316:
[----:B------:R-:W-:Y:S05]  /*1e780*/  BSYNC B1 ;  /* 0x0000000000017941 */ /* 0x000fea0003800000 */
.L_x_315:
        /* <DEDUP_REMOVED lines=15> */
.L_x_318:
[----:B------:R-:W-:Y:S05]  /*1e880*/  BSYNC B1 ;  /* 0x0000000000017941 */ /* 0x000fea0003800000 */
.L_x_317:
        /* <DEDUP_REMOVED lines=15> */
.L_x_320:
[----:B------:R-:W-:Y:S05]  /*1e980*/  BSYNC B1 ;  /* 0x0000000000017941 */ /* 0x000fea0003800000 */
.L_x_319:
        /* <DEDUP_REMOVED lines=15> */
.L_x_322:
[----:B------:R-:W-:Y:S05]  /*1ea80*/  BSYNC B1 ;  /* 0x0000000000017941 */ /* 0x000fea0003800000 */
.L_x_321:
        /* <DEDUP_REMOVED lines=15> */
.L_x_324:
[----:B------:R-:W-:Y:S05]  /*1eb80*/  BSYNC B1 ;  /* 0x0000000000017941 */ /* 0x000fea0003800000 */
.L_x_323:
        /* <DEDUP_REMOVED lines=15> */
.L_x_326:
[----:B------:R-:W-:Y:S05]  /*1ec80*/  BSYNC B1 ;  /* 0x0000000000017941 */ /* 0x000fea0003800000 */
.L_x_325:
        /* <DEDUP_REMOVED lines=15> */
.L_x_328:
[----:B------:R-:W-:Y:S05]  /*1ed80*/  BSYNC B1 ;  /* 0x0000000000017941 */ /* 0x000fea0003800000 */
.L_x_327:
        /* <DEDUP_REMOVED lines=15> */
.L_x_330:
[----:B------:R-:W-:Y:S05]  /*1ee80*/  BSYNC B1 ;  /* 0x0000000000017941 */ /* 0x000fea0003800000 */
.L_x_329:
        /* <DEDUP_REMOVED lines=15> */
.L_x_332:
[----:B------:R-:W-:Y:S05]  /*1ef80*/  BSYNC B1 ;  /* 0x0000000000017941 */ /* 0x000fea0003800000 */
.L_x_331:
        /* <DEDUP_REMOVED lines=15> */
.L_x_334:
[----:B------:R-:W-:Y:S05]  /*1f080*/  BSYNC B1 ;  /* 0x0000000000017941 */ /* 0x000fea0003800000 */
.L_x_333:
        /* <DEDUP_REMOVED lines=15> */
.L_x_336:
[----:B------:R-:W-:Y:S05]  /*1f180*/  BSYNC B1 ;  /* 0x0000000000017941 */ /* 0x000fea0003800000 */
.L_x_335:
        /* <DEDUP_REMOVED lines=15> */
.L_x_338:
[----:B------:R-:W-:Y:S05]  /*1f280*/  BSYNC B1 ;  /* 0x0000000000017941 */ /* 0x000fea0003800000 */
.L_x_337:
        /* <DEDUP_REMOVED lines=15> */
.L_x_340:
[----:B------:R-:W-:Y:S05]  /*1f380*/  BSYNC B1 ;  /* 0x0000000000017941 */ /* 0x000fea0003800000 */
.L_x_339:
        /* <DEDUP_REMOVED lines=15> */
.L_x_342:
[----:B------:R-:W-:Y:S05]  /*1f480*/  BSYNC B1 ;  /* 0x0000000000017941 */ /* 0x000fea0003800000 */
.L_x_341:
        /* <DEDUP_REMOVED lines=15> */
.L_x_344:
[----:B------:R-:W-:Y:S05]  /*1f580*/  BSYNC B1 ;  /* 0x0000000000017941 */ /* 0x000fea0003800000 */
.L_x_343:
        /* <DEDUP_REMOVED lines=15> */
.L_x_346:
[----:B------:R-:W-:Y:S05]  /*1f680*/  BSYNC B1 ;  /* 0x0000000000017941 */ /* 0x000fea0003800000 */
.L_x_345:
        /* <DEDUP_REMOVED lines=15> */
.L_x_348:
[----:B------:R-:W-:Y:S05]  /*1f780*/  BSYNC B1 ;  /* 0x0000000000017941 */ /* 0x000fea0003800000 */
.L_x_347:
        /* <DEDUP_REMOVED lines=15> */
.L_x_350:
[----:B------:R-:W-:Y:S05]  /*1f880*/  BSYNC B1 ;  /* 0x0000000000017941 */ /* 0x000fea0003800000 */
.L_x_349:
        /* <DEDUP_REMOVED lines=15> */
.L_x_352:
[----:B------:R-:W-:Y:S05]  /*1f980*/  BSYNC B1 ;  /* 0x0000000000017941 */ /* 0x000fea0003800000 */
.L_x_351:
        /* <DEDUP_REMOVED lines=15> */
.L_x_354:
[----:B------:R-:W-:Y:S05]  /*1fa80*/  BSYNC B1 ;  /* 0x0000000000017941 */ /* 0x000fea0003800000 */
.L_x_353:
        /* <DEDUP_REMOVED lines=15> */
.L_x_356:
[----:B------:R-:W-:Y:S05]  /*1fb80*/  BSYNC B1 ;  /* 0x0000000000017941 */ /* 0x000fea0003800000 */
.L_x_355:
        /* <DEDUP_REMOVED lines=15> */
.L_x_358:
[----:B------:R-:W-:Y:S05]  /*1fc80*/  BSYNC B1 ;  /* 0x0000000000017941 */ /* 0x000fea0003800000 */
.L_x_357:
        /* <DEDUP_REMOVED lines=15> */
.L_x_360:
[----:B------:R-:W-:Y:S05]  /*1fd80*/  BSYNC B1 ;  /* 0x0000000000017941 */ /* 0x000fea0003800000 */
.L_x_359:
        /* <DEDUP_REMOVED lines=15> */
.L_x_362:
[----:B------:R-:W-:Y:S05]  /*1fe80*/  BSYNC B1 ;  /* 0x0000000000017941 */ /* 0x000fea0003800000 */
.L_x_361:
        /* <DEDUP_REMOVED lines=15> */
.L_x_364:
[----:B------:R-:W-:Y:S05]  /*1ff80*/  BSYNC B1 ;  /* 0x0000000000017941 */ /* 0x000fea0003800000 */
.L_x_363:
        /* <DEDUP_REMOVED lines=15> */
.L_x_366:
[----:B------:R-:W-:Y:S05]  /*20080*/  BSYNC B1 ;  /* 0x0000000000017941 */ /* 0x000fea0003800000 */
.L_x_365:
        /* <DEDUP_REMOVED lines=15> */
.L_x_368:
[----:B------:R-:W-:Y:S05]  /*20180*/  BSYNC B1 ;  /* 0x0000000000017941 */ /* 0x000fea0003800000 */
.L_x_367:
        /* <DEDUP_REMOVED lines=15> */
.L_x_370:
[----:B------:R-:W-:Y:S05]  /*20280*/  BSYNC B1 ;  /* 0x0000000000017941 */ /* 0x000fea0003800000 */
.L_x_369:
        /* <DEDUP_REMOVED lines=15> */
.L_x_372:
[----:B------:R-:W-:Y:S05]  /*20380*/  BSYNC B1 ;  /* 0x0000000000017941 */ /* 0x000fea0003800000 */
.L_x_371:
        /* <DEDUP_REMOVED lines=15> */
.L_x_374:
[----:B------:R-:W-:Y:S05]  /*20480*/  BSYNC B1 ;  /* 0x0000000000017941 */ /* 0x000fea0003800000 */
.L_x_373:
        /* <DEDUP_REMOVED lines=15> */
.L_x_376:
[----:B------:R-:W-:Y:S05]  /*20580*/  BSYNC B1 ;  /* 0x0000000000017941 */ /* 0x000fea0003800000 */
.L_x_375:
        /* <DEDUP_REMOVED lines=15> */
.L_x_378:
[----:B------:R-:W-:Y:S05]  /*20680*/  BSYNC B1 ;  /* 0x0000000000017941 */ /* 0x000fea0003800000 */
.L_x_377:
        /* <DEDUP_REMOVED lines=15> */
.L_x_380:
[----:B------:R-:W-:Y:S05]  /*20780*/  BSYNC B1 ;  /* 0x0000000000017941 */ /* 0x000fea0003800000 */
.L_x_379:
        /* <DEDUP_REMOVED lines=15> */
.L_x_382:
[----:B------:R-:W-:Y:S05]  /*20880*/  BSYNC B1 ;  /* 0x0000000000017941 */ /* 0x000fea0003800000 */
.L_x_381:
        /* <DEDUP_REMOVED lines=15> */
.L_x_384:
[----:B------:R-:W-:Y:S05]  /*20980*/  BSYNC B1 ;  /* 0x0000000000017941 */ /* 0x000fea0003800000 */
.L_x_383:
        /* <DEDUP_REMOVED lines=15> */
.L_x_386:
[----:B------:R-:W-:Y:S05]  /*20a80*/  BSYNC B1 ;  /* 0x0000000000017941 */ /* 0x000fea0003800000 */
.L_x_385:
        /* <DEDUP_REMOVED lines=15> */
.L_x_388:
[----:B------:R-:W-:Y:S05]  /*20b80*/  BSYNC B1 ;  /* 0x0000000000017941 */ /* 0x000fea0003800000 */
.L_x_387:
        /* <DEDUP_REMOVED lines=15> */
.L_x_390:
[----:B------:R-:W-:Y:S05]  /*20c80*/  BSYNC B1 ;  /* 0x0000000000017941 */ /* 0x000fea0003800000 */
.L_x_389:
        /* <DEDUP_REMOVED lines=15> */
.L_x_392:
[----:B------:R-:W-:Y:S05]  /*20d80*/  BSYNC B1 ;  /* 0x0000000000017941 */ /* 0x000fea0003800000 */
.L_x_391:
        /* <DEDUP_REMOVED lines=15> */
.L_x_394:
[----:B------:R-:W-:Y:S05]  /*20e80*/  BSYNC B1 ;  /* 0x0000000000017941 */ /* 0x000fea0003800000 */
.L_x_393:
        /* <DEDUP_REMOVED lines=15> */
.L_x_396:
[----:B------:R-:W-:Y:S05]  /*20f80*/  BSYNC B1 ;  /* 0x0000000000017941 */ /* 0x000fea0003800000 */
.L_x_395:
        /* <DEDUP_REMOVED lines=15> */
.L_x_398:
[----:B------:R-:W-:Y:S05]  /*21080*/  BSYNC B1 ;  /* 0x0000000000017941 */ /* 0x000fea0003800000 */
.L_x_397:
        /* <DEDUP_REMOVED lines=15> */
.L_x_400:
[----:B------:R-:W-:Y:S05]  /*21180*/  BSYNC B1 ;  /* 0x0000000000017941 */ /* 0x000fea0003800000 */
.L_x_399:
        /* <DEDUP_REMOVED lines=15> */
.L_x_402:
[----:B------:R-:W-:Y:S05]  /*21280*/  BSYNC B1 ;  /* 0x0000000000017941 */ /* 0x000fea0003800000 */
.L_x_401:
        /* <DEDUP_REMOVED lines=15> */
.L_x_404:
[----:B------:R-:W-:Y:S05]  /*21380*/  BSYNC B1 ;  /* 0x0000000000017941 */ /* 0x000fea0003800000 */
.L_x_403:
        /* <DEDUP_REMOVED lines=15> */
.L_x_406:
[----:B------:R-:W-:Y:S05]  /*21480*/  BSYNC B1 ;  /* 0x0000000000017941 */ /* 0x000fea0003800000 */
.L_x_405:
        /* <DEDUP_REMOVED lines=15> */
.L_x_408:
[----:B------:R-:W-:Y:S05]  /*21580*/  BSYNC B1 ;  /* 0x0000000000017941 */ /* 0x000fea0003800000 */
.L_x_407:
        /* <DEDUP_REMOVED lines=15> */
.L_x_410:
[----:B------:R-:W-:Y:S05]  /*21680*/  BSYNC B1 ;  /* 0x0000000000017941 */ /* 0x000fea0003800000 */
.L_x_409:
        /* <DEDUP_REMOVED lines=15> */
.L_x_412:
[----:B------:R-:W-:Y:S05]  /*21780*/  BSYNC B1 ;  /* 0x0000000000017941 */ /* 0x000fea0003800000 */
.L_x_411:
        /* <DEDUP_REMOVED lines=15> */
.L_x_414:
[----:B------:R-:W-:Y:S05]  /*21880*/  BSYNC B1 ;  /* 0x0000000000017941 */ /* 0x000fea0003800000 */
.L_x_413:
        /* <DEDUP_REMOVED lines=15> */
.L_x_416:
[----:B------:R-:W-:Y:S05]  /*21980*/  BSYNC B1 ;  /* 0x0000000000017941 */ /* 0x000fea0003800000 */
.L_x_415:
        /* <DEDUP_REMOVED lines=15> */
.L_x_418:
[----:B------:R-:W-:Y:S05]  /*21a80*/  BSYNC B1 ;  /* 0x0000000000017941 */ /* 0x000fea0003800000 */
.L_x_417:
        /* <DEDUP_REMOVED lines=15> */
.L_x_420:
[----:B------:R-:W-:Y:S05]  /*21b80*/  BSYNC B1 ;  /* 0x0000000000017941 */ /* 0x000fea0003800000 */
.L_x_419:
        /* <DEDUP_REMOVED lines=15> */
.L_x_422:
[----:B------:R-:W-:Y:S05]  /*21c80*/  BSYNC B1 ;  /* 0x0000000000017941 */ /* 0x000fea0003800000 */
.L_x_421:
        /* <DEDUP_REMOVED lines=15> */
.L_x_424:
[----:B------:R-:W-:Y:S05]  /*21d80*/  BSYNC B1 ;  /* 0x0000000000017941 */ /* 0x000fea0003800000 */
.L_x_423:
        /* <DEDUP_REMOVED lines=15> */
.L_x_426:
[----:B------:R-:W-:Y:S05]  /*21e80*/  BSYNC B1 ;  /* 0x0000000000017941 */ /* 0x000fea0003800000 */
.L_x_425:
        /* <DEDUP_REMOVED lines=15> */
.L_x_428:
[----:B------:R-:W-:Y:S05]  /*21f80*/  BSYNC B1 ;  /* 0x0000000000017941 */ /* 0x000fea0003800000 */
.L_x_427:
        /* <DEDUP_REMOVED lines=15> */
.L_x_430:
[----:B------:R-:W-:Y:S05]  /*22080*/  BSYNC B1 ;  /* 0x0000000000017941 */ /* 0x000fea0003800000 */
.L_x_429:
        /* <DEDUP_REMOVED lines=15> */
.L_x_432:
[----:B------:R-:W-:Y:S05]  /*22180*/  BSYNC B1 ;  /* 0x0000000000017941 */ /* 0x000fea0003800000 */
.L_x_431:
        /* <DEDUP_REMOVED lines=15> */
.L_x_434:
[----:B------:R-:W-:Y:S05]  /*22280*/  BSYNC B1 ;  /* 0x0000000000017941 */ /* 0x000fea0003800000 */
.L_x_433:
        /* <DEDUP_REMOVED lines=15> */
.L_x_436:
[----:B------:R-:W-:Y:S05]  /*22380*/  BSYNC B1 ;  /* 0x0000000000017941 */ /* 0x000fea0003800000 */
.L_x_435:
        /* <DEDUP_REMOVED lines=15> */
.L_x_438:
[----:B------:R-:W-:Y:S05]  /*22480*/  BSYNC B1 ;  /* 0x0000000000017941 */ /* 0x000fea0003800000 */
.L_x_437:
        /* <DEDUP_REMOVED lines=15> */
.L_x_440:
[----:B------:R-:W-:Y:S05]  /*22580*/  BSYNC B1 ;  /* 0x0000000000017941 */ /* 0x000fea0003800000 */
.L_x_439:
        /* <DEDUP_REMOVED lines=15> */
.L_x_442:
[----:B------:R-:W-:Y:S05]  /*22680*/  BSYNC B1 ;  /* 0x0000000000017941 */ /* 0x000fea0003800000 */
.L_x_441:
        /* <DEDUP_REMOVED lines=15> */
.L_x_444:
[----:B------:R-:W-:Y:S05]  /*22780*/  BSYNC B1 ;  /* 0x0000000000017941 */ /* 0x000fea0003800000 */
.L_x_443:
        /* <DEDUP_REMOVED lines=15> */
.L_x_446:
[----:B------:R-:W-:Y:S05]  /*22880*/  BSYNC B1 ;  /* 0x0000000000017941 */ /* 0x000fea0003800000 */
.L_x_445:
        /* <DEDUP_REMOVED lines=15> */
.L_x_448:
[----:B------:R-:W-:Y:S05]  /*22980*/  BSYNC B1 ;  /* 0x0000000000017941 */ /* 0x000fea0003800000 */
.L_x_447:
        /* <DEDUP_REMOVED lines=15> */
.L_x_450:
[----:B------:R-:W-:Y:S05]  /*22a80*/  BSYNC B1 ;  /* 0x0000000000017941 */ /* 0x000fea0003800000 */
.L_x_449:
        /* <DEDUP_REMOVED lines=15> */
.L_x_452:
[----:B------:R-:W-:Y:S05]  /*22b80*/  BSYNC B1 ;  /* 0x0000000000017941 */ /* 0x000fea0003800000 */
.L_x_451:
        /* <DEDUP_REMOVED lines=15> */
.L_x_454:
[----:B------:R-:W-:Y:S05]  /*22c80*/  BSYNC B1 ;  /* 0x0000000000017941 */ /* 0x000fea0003800000 */
.L_x_453:
        /* <DEDUP_REMOVED lines=15> */
.L_x_456:
[----:B------:R-:W-:Y:S05]  /*22d80*/  BSYNC B1 ;  /* 0x0000000000017941 */ /* 0x000fea0003800000 */
.L_x_455:
        /* <DEDUP_REMOVED lines=15> */
.L_x_458:
[----:B------:R-:W-:Y:S05]  /*22e80*/  BSYNC B1 ;  /* 0x0000000000017941 */ /* 0x000fea0003800000 */
.L_x_457:
        /* <DEDUP_REMOVED lines=15> */
.L_x_460:
[----:B------:R-:W-:Y:S05]  /*22f80*/  BSYNC B1 ;  /* 0x0000000000017941 */ /* 0x000fea0003800000 */
.L_x_459:
        /* <DEDUP_REMOVED lines=15> */
.L_x_462:
[----:B------:R-:W-:Y:S05]  /*23080*/  BSYNC B1 ;  /* 0x0000000000017941 */ /* 0x000fea0003800000 */
.L_x_461:
        /* <DEDUP_REMOVED lines=15> */
.L_x_464:
[----:B------:R-:W-:Y:S05]  /*23180*/  BSYNC B1 ;  /* 0x0000000000017941 */ /* 0x000fea0003800000 */
.L_x_463:
        /* <DEDUP_REMOVED lines=15> */
.L_x_466:
[----:B------:R-:W-:Y:S05]  /*23280*/  BSYNC B1 ;  /* 0x0000000000017941 */ /* 0x000fea0003800000 */
.L_x_465:
        /* <DEDUP_REMOVED lines=15> */
.L_x_468:
[----:B------:R-:W-:Y:S05]  /*23380*/  BSYNC B1 ;  /* 0x0000000000017941 */ /* 0x000fea0003800000 */
.L_x_467:
        /* <DEDUP_REMOVED lines=15> */
.L_x_470:
[----:B------:R-:W-:Y:S05]  /*23480*/  BSYNC B1 ;  /* 0x0000000000017941 */ /* 0x000fea0003800000 */
.L_x_469:
        /* <DEDUP_REMOVED lines=15> */
.L_x_472:
[----:B------:R-:W-:Y:S05]  /*23580*/  BSYNC B1 ;  /* 0x0000000000017941 */ /* 0x000fea0003800000 */
.L_x_471:
        /* <DEDUP_REMOVED lines=15> */
.L_x_474:
[----:B------:R-:W-:Y:S05]  /*23680*/  BSYNC B1 ;  /* 0x0000000000017941 */ /* 0x000fea0003800000 */
.L_x_473:
        /* <DEDUP_REMOVED lines=15> */
.L_x_476:
[----:B------:R-:W-:Y:S05]  /*23780*/  BSYNC B1 ;  /* 0x0000000000017941 */ /* 0x000fea0003800000 */
.L_x_475:
        /* <DEDUP_REMOVED lines=15> */
.L_x_478:
[----:B------:R-:W-:Y:S05]  /*23880*/  BSYNC B1 ;  /* 0x0000000000017941 */ /* 0x000fea0003800000 */
.L_x_477:
        /* <DEDUP_REMOVED lines=15> */
.L_x_480:
[----:B------:R-:W-:Y:S05]  /*23980*/  BSYNC B1 ;  /* 0x0000000000017941 */ /* 0x000fea0003800000 */
.L_x_479:
        /* <DEDUP_REMOVED lines=15> */
.L_x_482:
[----:B------:R-:W-:Y:S05]  /*23a80*/  BSYNC B1 ;  /* 0x0000000000017941 */ /* 0x000fea0003800000 */
.L_x_481:
        /* <DEDUP_REMOVED lines=15> */
.L_x_484:
[----:B------:R-:W-:Y:S05]  /*23b80*/  BSYNC B1 ;  /* 0x0000000000017941 */ /* 0x000fea0003800000 */
.L_x_483:
        /* <DEDUP_REMOVED lines=15> */
.L_x_486:
[----:B------:R-:W-:Y:S05]  /*23c80*/  BSYNC B1 ;  /* 0x0000000000017941 */ /* 0x000fea0003800000 */
.L_x_485:
        /* <DEDUP_REMOVED lines=15> */
.L_x_488:
[----:B------:R-:W-:Y:S05]  /*23d80*/  BSYNC B1 ;  /* 0x0000000000017941 */ /* 0x000fea0003800000 */
.L_x_487:
        /* <DEDUP_REMOVED lines=15> */
.L_x_490:
[----:B------:R-:W-:Y:S05]  /*23e80*/  BSYNC B1 ;  /* 0x0000000000017941 */ /* 0x000fea0003800000 */
.L_x_489:
        /* <DEDUP_REMOVED lines=15> */
.L_x_492:
[----:B------:R-:W-:Y:S05]  /*23f80*/  BSYNC B1 ;  /* 0x0000000000017941 */ /* 0x000fea0003800000 */
.L_x_491:
        /* <DEDUP_REMOVED lines=15> */
.L_x_494:
[----:B------:R-:W-:Y:S05]  /*24080*/  BSYNC B1 ;  /* 0x0000000000017941 */ /* 0x000fea0003800000 */
.L_x_493:
[----:B0-2---:R-:W2:Y:S01]  /*24090*/  LDL.LU R3, [R1+0x3dc] ;  /* 0x0003dc0001037983 */ /* 0x005ea20000300800 */
[----:B-----5:R-:W-:Y:S01]  /*240a0*/  LOP3.LUT R12, R12, 0xff, RZ, 0xc0, !PT ;  /* 0x000000ff0c0c7812 */ /* 0x020fe200078ec0ff */
[----:B------:R-:W-:Y:S01]  /*240b0*/  ULDC.64 UR4, c[0x0][0x208] ;  /* 0x0000820000047ab9 */ /* 0x000fe20000000a00 */
[----:B------:R-:W-:Y:S01]  /*240c0*/  ISETP.LT.OR P2, PT, R0, 0xea, !P2 ;  /* 0x000000ea0000780c */ /* 0x000fe20005741670 */
[----:B------:R-:W-:Y:S01]  /*240d0*/  BSSY B1, `(.L_x_495) ;  /* 0x000000b000017945 */ /* 0x000fe20003800000 */
[----:B------:R-:W-:Y:S02]  /*240e0*/  F2FP.F16.E4M3.UNPACK_B R12, R12 ;  /* 0x0000000cff0c723e */ /* 0x000fe400020006ff */
[----:B------:R-:W-:-:S03]  /*240f0*/  PRMT R2, RZ, 0x7610, R2 ;  /* 0x00007610ff027816 */ /* 0x000fc60000000002 */
[----:B------:R-:W-:-:S05]  /*24100*/  HADD2.F32 R12, -RZ, R12.H0_H0 ;  /* 0x2000000cff0c7230 */ /* 0x000fca0000004100 */
[----:B------:R-:W-:-:S04]  /*24110*/  FMUL R12, R12, UR61 ;  /* 0x0000003d0c0c7c20 */ /* 0x000fc80008400000 */
[----:B--2---:R-:W-:-:S05]  /*24120*/  FFMA R12, R3, UR60, R12 ;  /* 0x0000003c030c7c23 */ /* 0x004fca000800000c */
[----:B------:R-:W-:-:S05]  /*24130*/  F2FP.SATFINITE.E4M3.F32.PACK_AB_MERGE_C R3, RZ, R12, RZ ;  /* 0x0000000cff03723e */ /* 0x000fca00048070ff */
[----:B------:R0:W-:Y:S01]  /*24140*/  @!P5 STG.E.U8 desc[UR4][R4.64+0xe8], R3 ;  /* 0x0000e8030400d986 */ /* 0x0001e2000c101104 */
[----:B------:R-:W-:Y:S05]  /*24150*/  @P2 BRA `(.L_x_496) ;  /* 0x0000000000082947 */ /* 0x000fea0003800000 */
[----:B------:R-:W-:Y:S02]  /*24160*/  ULDC.64 UR4, c[0x0][0x208] ;  /* 0x0000820000047ab9 */ /* 0x000fe40000000a00 */
[----:B------:R2:W5:Y:S03]  /*24170*/  LDG.E.U8 R2, desc[UR4][R6.64+0xe9] ;  /* 0x0000e90406027981 */ /* 0x000566000c1e1100 */
.L_x_496:
[----:B------:R-:W-:Y:S05]  /*24180*/  BSYNC B1 ;  /* 0x0000000000017941 */ /* 0x000fea0003800000 */
.L_x_495:
[----:B0-----:R-:W3:Y:S01]  /*24190*/  LDL.LU R3, [R1+0x3e0] ;  /* 0x0003e00001037983 */ /* 0x001ee20000300800 */
[----:B-----5:R-:W-:Y:S01]  /*241a0*/  LOP3.LUT R2, R2, 0xff, RZ, 0xc0, !PT ;  /* 0x000000ff02027812 */ /* 0x020fe200078ec0ff */
[----:B------:R-:W-:Y:S01]  /*241b0*/  ULDC.64 UR4, c[0x0][0x208] ;  /* 0x0000820000047ab9 */ /* 0x000fe20000000a00 */
[----:B------:R-:W-:Y:S01]  /*241c0*/  ISETP.LT.OR P3, PT, R0, 0xe1, !P1 ;  /* 0x000000e10000780c */ /* 0x000fe20004f61670 */
[----:B------:R-:W-:Y:S01]  /*241d0*/  BSSY B1, `(.L_x_497) ;  /* 0x000000b000017945 */ /* 0x000fe20003800000 */
[----:B------:R-:W-:-:S05]  /*241e0*/  F2FP.F16.E4M3.UNPACK_B R2, R2 ;  /* 0x00000002ff02723e */ /* 0x000fca00020006ff */
[----:B------:R-:W-:-:S05]  /*241f0*/  HADD2.F32 R2, -RZ, R2.H0_H0 ;  /* 0x20000002ff027230 */ /* 0x000fca0000004100 */
[----:B------:R-:W-:-:S04]  /*24200*/  FMUL R2, R2, UR61 ;  /* 0x0000003d02027c20 */ /* 0x000fc80008400000 */
[----:B---3--:R-:W-:-:S05]  /*24210*/  FFMA R2, R3, UR60, R2 ;  /* 0x0000003c03027c23 */ /* 0x008fca0008000002 */
[----:B------:R-:W-:Y:S02]  /*24220*/  F2FP.SATFINITE.E4M3.F32.PACK_AB_MERGE_C R3, RZ, R2, RZ ;  /* 0x00000002ff03723e */ /* 0x000fe400048070ff */
[----:B------:R-:W-:-:S03]  /*24230*/  PRMT R2, RZ, 0x7610, R2 ;  /* 0x00007610ff027816 */ /* 0x000fc60000000002 */
[----:B------:R0:W-:Y:S01]  /*24240*/  @!P2 STG.E.U8 desc[UR4][R4.64+0xe9], R3 ;  /* 0x0000e9030400a986 */ /* 0x0001e2000c101104 */
[----:B------:R-:W-:Y:S05]  /*24250*/  @P3 BRA `(.L_x_498) ;  /* 0x0000000000083947 */ /* 0x000fea0003800000 */
[----:B------:R-:W-:Y:S02]  /*24260*/  ULDC.64 UR4, c[0x0][0x208] ;  /* 0x0000820000047ab9 */ /* 0x000fe40000000a00 */
[----:B------:R3:W5:Y:S03]  /*24270*/  LDG.E.U8 R2, desc[UR4][R8.64+0xe0] ;  /* 0x0000e00408027981 */ /* 0x000766000c1e1100 */
.L_x_498:
[----:B------:R-:W-:Y:S05]  /*24280*/  BSYNC B1 ;  /* 0x0000000000017941 */ /* 0x000fea0003800000 */
.L_x_497:
[----:B0-----:R-:W2:Y:S01]  /*24290*/  LDL.LU R3, [R1+0x3e4] ;  /* 0x0003e40001037983 */ /* 0x001ea20000300800 */
        /* <DEDUP_REMOVED lines=14> */
.L_x_500:
[----:B------:R-:W-:Y:S05]  /*24380*/  BSYNC B1 ;  /* 0x0000000000017941 */ /* 0x000fea0003800000 */
.L_x_499:
        /* <DEDUP_REMOVED lines=15> */
.L_x_502:
[----:B------:R-:W-:Y:S05]  /*24480*/  BSYNC B1 ;  /* 0x0000000000017941 */ /* 0x000fea0003800000 */
.L_x_501:
        /* <DEDUP_REMOVED lines=15> */
.L_x_504:
[----:B------:R-:W-:Y:S05]  /*24580*/  BSYNC B1 ;  /* 0x0000000000017941 */ /* 0x000fea0003800000 */
.L_x_503:
        /* <DEDUP_REMOVED lines=15> */
.L_x_506:
[----:B------:R-:W-:Y:S05]  /*24680*/  BSYNC B1 ;  /* 0x0000000000017941 */ /* 0x000fea0003800000 */
.L_x_505:
        /* <DEDUP_REMOVED lines=15> */
.L_x_508:
[----:B------:R-:W-:Y:S05]  /*24780*/  BSYNC B1 ;  /* 0x0000000000017941 */ /* 0x000fea0003800000 */
.L_x_507:
        /* <DEDUP_REMOVED lines=15> */
.L_x_510:
[----:B------:R-:W-:Y:S05]  /*24880*/  BSYNC B1 ;  /* 0x0000000000017941 */ /* 0x000fea0003800000 */
.L_x_509:
[----:B0-----:R-:W2:Y:S01]  /*24890*/  LDL.LU R3, [R1+0x3fc] ;  /* 0x0003fc0001037983 */ /* 0x001ea20000300800 */
        /* <DEDUP_REMOVED lines=14> */
.L_x_512:
[----:B------:R-:W-:Y:S05]  /*24980*/  BSYNC B1 ;  /* 0x0000000000017941 */ /* 0x000fea0003800000 */
.L_x_511:
[----:B------:R-:W-:Y:S05]  /*24990*/  @P0 BRA `(.L_x_513) ;  /* 0x0000004800a00947 */ /* 0x000fea0003800000 */
[----:B------:R-:W2:Y:S01]  /*249a0*/  LDL.LU R2, [R1+0x400] ;  /* 0x0004000001027983 */ /* 0x000ea20000300800 */
[----:B-----5:R-:W-:Y:S01]  /*249b0*/  LOP3.LUT R0, R0, 0xff, RZ, 0xc0, !PT ;  /* 0x000000ff00007812 */ /* 0x020fe200078ec0ff */
[----:B------:R-:W-:-:S03]  /*249c0*/  ULDC.64 UR4, c[0x0][0x208] ;  /* 0x0000820000047ab9 */ /* 0x000fc60000000a00 */
[----:B------:R-:W-:-:S05]  /*249d0*/  F2FP.F16.E4M3.UNPACK_B R0, R0 ;  /* 0x00000000ff00723e */ /* 0x000fca00020006ff */
[----:B------:R-:W-:-:S05]  /*249e0*/  HADD2.F32 R0, -RZ, R0.H0_H0 ;  /* 0x20000000ff007230 */ /* 0x000fca0000004100 */
[----:B------:R-:W-:-:S04]  /*249f0*/  FMUL R0, R0, UR61 ;  /* 0x0000003d00007c20 */ /* 0x000fc80008400000 */
[----:B--2---:R-:W-:-:S05]  /*24a00*/  FFMA R0, R2, UR60, R0 ;  /* 0x0000003c02007c23 */ /* 0x004fca0008000000 */
[----:B0-----:R-:W-:-:S05]  /*24a10*/  F2FP.SATFINITE.E4M3.F32.PACK_AB_MERGE_C R3, RZ, R0, RZ ;  /* 0x00000000ff03723e */ /* 0x001fca00048070ff */
[----:B------:R0:W-:Y:S01]  /*24a20*/  STG.E.U8 desc[UR4][R24.64+0xe9], R3 ;  /* 0x0000e90318007986 */ /* 0x0001e2000c101104 */
[----:B------:R-:W-:Y:S05]  /*24a30*/  BRA `(.L_x_513) ;  /* 0x0000004800787947 */ /* 0x000fea0003800000 */
.L_x_32:
[----:B------:R-:W2:Y:S04]  /*24a40*/  LDL.LU R6, [R1+0xa0] ;  /* 0x0000a00001067983 */ /* 0x000ea80000300800 */
[----:B------:R-:W3:Y:S04]  /*24a50*/  LDL.LU R30, [R1+0xa4] ;  /* 0x0000a400011e7983 */ /* 0x000ee80000300800 */
[----:B------:R-:W4:Y:S04]  /*24a60*/  LDL.LU R29, [R1+0xa8] ;  /* 0x0000a800011d7983 */ /* 0x000f280000300800 */
[----:B------:R-:W5:Y:S01]  /*24a70*/  LDL.LU R28, [R1+0xac] ;  /* 0x0000ac00011c7983 */ /* 0x000f620000300800 */
[----:B------:R-:W-:Y:S01]  /*24a80*/  ISETP.GE.AND P3, PT, R32, 0x1, PT ;  /* 0x000000012000780c */ /* 0x000fe20003f66270 */
[----:B------:R-:W-:Y:S01]  /*24a90*/  FMUL R7, R7, UR60 ;  /* 0x0000003c07077c20 */ /* 0x000fe20008400000 */
[----:B------:R-:W-:Y:S01]  /*24aa0*/  ULDC.64 UR4, c[0x0][0x208] ;  /* 0x0000820000047ab9 */ /* 0x000fe20000000a00 */
[----:B------:R-:W-:Y:S01]  /*24ab0*/  FMUL R8, R8, UR60 ;  /* 0x0000003c08087c20 */ /* 0x000fe20008400000 */
[----:B------:R-:W-:-:S02]  /*24ac0*/  ISETP.LT.OR P0, PT, R0, 0x1, !P3 ;  /* 0x000000010000780c */ /* 0x000fc40005f01670 */
[----:B------:R-:W-:Y:S01]  /*24ad0*/  ISETP.GE.AND P2, PT, R32, 0x9, PT ;  /* 0x000000092000780c */ /* 0x000fe20003f46270 */
[----:B------:R-:W-:Y:S01]  /*24ae0*/  FMUL R10, R10, UR60 ;  /* 0x0000003c0a0a7c20 */ /* 0x000fe20008400000 */
[----:B------:R-:W-:Y:S01]  /*24af0*/  F2FP.SATFINITE.E4M3.F32.PACK_AB_MERGE_C R7, RZ, R7, RZ ;  /* 0x00000007ff07723e */ /* 0x000fe200048070ff */
[----:B------:R-:W-:Y:S01]  /*24b00*/  FMUL R9, R9, UR60 ;  /* 0x0000003c09097c20 */ /* 0x000fe20008400000 */
[----:B------:R-:W-:Y:S01]  /*24b10*/  FMUL R11, R11, UR60 ;  /* 0x0000003c0b0b7c20 */ /* 0x000fe20008400000 */
[----:B------:R-:W-:Y:S01]  /*24b20*/  FMUL R12, R12, UR60 ;  /* 0x0000003c0c0c7c20 */ /* 0x000fe20008400000 */
[----:B------:R-:W-:Y:S01]  /*24b30*/  FMUL R13, R13, UR60 ;  /* 0x0000003c0d0d7c20 */ /* 0x000fe20008400000 */
[----:B------:R-:W-:Y:S01]  /*24b40*/  ISETP.GE.AND P1, PT, R32, 0x81, PT ;  /* 0x000000812000780c */ /* 0x000fe20003f26270 */
[----:B------:R-:W-:Y:S01]  /*24b50*/  FMUL R14, R14, UR60 ;  /* 0x0000003c0e0e7c20 */ /* 0x000fe20008400000 */
[----:B------:R-:W-:Y:S01]  /*24b60*/  FMUL R15, R15, UR60 ;  /* 0x0000003c0f0f7c20 */ /* 0x000fe20008400000 */
[----:B------:R-:W-:Y:S01]  /*24b70*/  FMUL R16, R16, UR60 ;  /* 0x0000003c10107c20 */ /* 0x000fe20008400000 */
[----:B------:R0:W-:Y:S01]  /*24b80*/  @!P0 STG.E.U8 desc[UR4][R2.64], R7 ;  /* 0x0000000702008986 */ /* 0x0001e2000c101104 */
[----:B------:R-:W-:-:S02]  /*24b90*/  ISETP.LT.OR P0, PT, R0, 0x2, !P3 ;  /* 0x000000020000780c */ /* 0x000fc40005f01670 */
[----:B------:R-:W-:Y:S01]  /*24ba0*/  F2FP.SATFINITE.E4M3.F32.PACK_AB_MERGE_C R8, RZ, R8, RZ ;  /* 0x00000008ff08723e */ /* 0x000fe200048070ff */
[----:B------:R-:W-:Y:S01]  /*24bb0*/  FMUL R17, R17, UR60 ;  /* 0x0000003c11117c20 */ /* 0x000fe20008400000 */
[----:B------:R-:W-:Y:S01]  /*24bc0*/  ISETP.LT.OR P5, PT, R0, 0x2, !P2 ;  /* 0x000000020000780c */ /* 0x000fe200057a1670 */
[----:B------:R-:W-:Y:S01]  /*24bd0*/  FMUL R18, R18, UR60 ;  /* 0x0000003c12127c20 */ /* 0x000fe20008400000 */
[----:B------:R-:W-:Y:S01]  /*24be0*/  ISETP.LT.OR P6, PT, R0, 0x9, !P3 ;  /* 0x000000090000780c */ /* 0x000fe20005fc1670 */
[----:B------:R-:W-:Y:S01]  /*24bf0*/  FMUL R19, R19, UR60 ;  /* 0x0000003c13137c20 */ /* 0x000fe20008400000 */
[----:B------:R-:W-:Y:S01]  /*24c00*/  F2FP.SATFINITE.E4M3.F32.PACK_AB_MERGE_C R10, RZ, R10, RZ ;  /* 0x0000000aff0a723e */ /* 0x000fe200048070ff */
[----:B------:R-:W-:Y:S01]  /*24c10*/  FMUL R20, R20, UR60 ;  /* 0x0000003c14147c20 */ /* 0x000fe20008400000 */
[----:B------:R-:W-:Y:S01]  /*24c20*/  FMUL R21, R21, UR60 ;  /* 0x0000003c15157c20 */ /* 0x000fe20008400000 */
[----:B------:R-:W-:Y:S01]  /*24c30*/  FMUL R22, R22, UR60 ;  /* 0x0000003c16167c20 */ /* 0x000fe20008400000 */
[----:B------:R-:W-:Y:S01]  /*24c40*/  FMUL R23, R23, UR60 ;  /* 0x0000003c17177c20 */ /* 0x000fe20008400000 */
[----:B------:R-:W-:Y:S01]  /*24c50*/  @!P0 STG.E.U8 desc[UR4][R2.64+0x1], R8 ;  /* 0x0000010802008986 */ /* 0x000fe2000c101104 */
[----:B------:R-:W-:-:S02]  /*24c60*/  ISETP.LT.OR P0, PT, R0, 0x1, !P2 ;  /* 0x000000010000780c */ /* 0x000fc40005701670 */
[----:B------:R-:W-:Y:S01]  /*24c70*/  F2FP.SATFINITE.E4M3.F32.PACK_AB_MERGE_C R9, RZ, R9, RZ ;  /* 0x00000009ff09723e */ /* 0x000fe200048070ff */
[----:B------:R-:W-:Y:S01]  /*24c80*/  @!P5 STG.E.U8 desc[UR4][R4.64+0x1], R10 ;  /* 0x0000010a0400d986 */ /* 0x000fe2000c101104 */
[----:B------:R-:W-:Y:S02]  /*24c90*/  ISETP.LT.OR P5, PT, R0, 0xa, !P3 ;  /* 0x0000000a0000780c */ /* 0x000fe40005fa1670 */
[----:B------:R-:W-:Y:S01]  /*24ca0*/  F2FP.SATFINITE.E4M3.F32.PACK_AB_MERGE_C R11, RZ, R11, RZ ;  /* 0x0000000bff0b723e */ /* 0x000fe200048070ff */
[----:B------:R-:W-:Y:S01]  /*24cb0*/  FMUL R224, R224, UR60 ;  /* 0x0000003ce0e07c20 */ /* 0x000fe20008400000 */
[----:B------:R-:W-:Y:S01]  /*24cc0*/  F2FP.SATFINITE.E4M3.F32.PACK_AB_MERGE_C R12, RZ, R12, RZ ;  /* 0x0000000cff0c723e */ /* 0x000fe200048070ff */
[----:B------:R-:W-:Y:S01]  /*24cd0*/  FMUL R225, R225, UR60 ;  /* 0x0000003ce1e17c20 */ /* 0x000fe20008400000 */
[----:B------:R-:W-:Y:S01]  /*24ce0*/  FMUL R226, R226, UR60 ;  /* 0x0000003ce2e27c20 */ /* 0x000fe20008400000 */
[----:B------:R-:W-:Y:S01]  /*24cf0*/  FMUL R227, R227, UR60 ;  /* 0x0000003ce3e37c20 */ /* 0x000fe20008400000 */
[----:B------:R-:W5:Y:S04]  /*24d00*/  LDL.LU R38, [R1+0xb0] ;  /* 0x0000b00001267983 */ /* 0x000f680000300800 */
[----:B------:R-:W-:Y:S04]  /*24d10*/  @!P0 STG.E.U8 desc[UR4][R4.64], R9 ;  /* 0x0000000904008986 */ /* 0x000fe8000c101104 */
        /* <DEDUP_REMOVED lines=8> */
[----:B------:R-:W5:Y:S04]  /*24da0*/  LDL.LU R35, [R1+0xb4] ;  /* 0x0000b40001237983 */ /* 0x000f680000300800 */
[----:B------:R-:W-:Y:S01]  /*24db0*/  @!P6 STG.E.U8 desc[UR4][R4.64+0x8], R13 ;  /* 0x0000080d0400e986 */ /* 0x000fe2000c101104 */
[----:B------:R-:W-:-:S03]  /*24dc0*/  ISETP.LT.OR P6, PT, R0, 0x1, !P1 ;  /* 0x000000010000780c */ /* 0x000fc60004fc1670 */
[----:B------:R-:W-:Y:S01]  /*24dd0*/  @!P5 STG.E.U8 desc[UR4][R4.64+0x9], R14 ;  /* 0x0000090e0400d986 */ /* 0x000fe2000c101104 */
[----:B------:R-:W-:Y:S02]  /*24de0*/  ISETP.LT.OR P5, PT, R0, 0x2, !P1 ;  /* 0x000000020000780c */ /* 0x000fe40004fa1670 */
[----:B------:R-:W-:Y:S01]  /*24df0*/  ISETP.GE.AND P0, PT, R32, 0x89, PT ;  /* 0x000000892000780c */ /* 0x000fe20003f06270 */
[----:B------:R-:W-:Y:S01]  /*24e00*/  FMUL R229, R229, UR60 ;  /* 0x0000003ce5e57c20 */ /* 0x000fe20008400000 */
[----:B------:R-:W-:Y:S01]  /*24e10*/  F2FP.SATFINITE.E4M3.F32.PACK_AB_MERGE_C R16, RZ, R16, RZ ;  /* 0x00000010ff10723e */ /* 0x000fe200048070ff */
[----:B------:R-:W5:Y:S01]  /*24e20*/  LDL.LU R34, [R1+0xb8] ;  /* 0x0000b80001227983 */ /* 0x000f620000300800 */
[----:B------:R-:W-:Y:S02]  /*24e30*/  F2FP.SATFINITE.E4M3.F32.PACK_AB_MERGE_C R17, RZ, R17, RZ ;  /* 0x00000011ff11723e */ /* 0x000fe400048070ff */
[----:B------:R-:W-:Y:S01]  /*24e40*/  F2FP.SATFINITE.E4M3.F32.PACK_AB_MERGE_C R18, RZ, R18, RZ ;  /* 0x00000012ff12723e */ /* 0x000fe200048070ff */
[----:B------:R-:W-:Y:S01]  /*24e50*/  @!P6 STG.E.U8 desc[UR4][R26.64], R15 ;  /* 0x0000000f1a00e986 */ /* 0x000fe2000c101104 */
[----:B------:R-:W-:-:S02]  /*24e60*/  ISETP.LT.OR P6, PT, R0, 0x1, !P0 ;  /* 0x000000010000780c */ /* 0x000fc400047c1670 */
[----:B------:R-:W-:Y:S01]  /*24e70*/  F2FP.SATFINITE.E4M3.F32.PACK_AB_MERGE_C R19, RZ, R19, RZ ;  /* 0x00000013ff13723e */ /* 0x000fe200048070ff */
[----:B------:R-:W-:Y:S01]  /*24e80*/  @!P5 STG.E.U8 desc[UR4][R26.64+0x1], R16 ;  /* 0x000001101a00d986 */ /* 0x000fe2000c101104 */
[C---:B------:R-:W-:Y:S02]  /*24e90*/  ISETP.LT.OR P5, PT, R0.reuse, 0x2, !P0 ;  /* 0x000000020000780c */ /* 0x040fe400047a1670 */
[----:B------:R-:W-:Y:S01]  /*24ea0*/  F2FP.SATFINITE.E4M3.F32.PACK_AB_MERGE_C R20, RZ, R20, RZ ;  /* 0x00000014ff14723e */ /* 0x000fe200048070ff */
[----:B------:R-:W5:Y:S01]  /*24eb0*/  LDL.LU R31, [R1+0xbc] ;  /* 0x0000bc00011f7983 */ /* 0x000f620000300800 */
[----:B------:R-:W-:Y:S02]  /*24ec0*/  F2FP.SATFINITE.E4M3.F32.PACK_AB_MERGE_C R21, RZ, R21, RZ ;  /* 0x00000015ff15723e */ /* 0x000fe400048070ff */
[----:B------:R-:W-:Y:S02]  /*24ed0*/  F2FP.SATFINITE.E4M3.F32.PACK_AB_MERGE_C R22, RZ, R22, RZ ;  /* 0x00000016ff16723e */ /* 0x000fe400048070ff */
[----:B------:R-:W-:Y:S01]  /*24ee0*/  F2FP.SATFINITE.E4M3.F32.PACK_AB_MERGE_C R23, RZ, R23, RZ ;  /* 0x00000017ff17723e */ /* 0x000fe200048070ff */
[----:B------:R-:W-:Y:S01]  /*24ef0*/  @!P6 STG.E.U8 desc[UR4][R24.64], R17 ;  /* 0x000000111800e986 */ /* 0x000fe2000c101104 */
[----:B------:R-:W-:-:S02]  /*24f00*/  ISETP.LT.OR P6, PT, R0, 0x9, !P1 ;  /* 0x000000090000780c */ /* 0x000fc40004fc1670 */
[----:B------:R-:W-:Y:S01]  /*24f10*/  F2FP.SATFINITE.E4M3.F32.PACK_AB_MERGE_C R224, RZ, R224, RZ ;  /* 0x000000e0ffe0723e */ /* 0x000fe200048070ff */
[----:B------:R-:W-:Y:S01]  /*24f20*/  @!P5 STG.E.U8 desc[UR4][R24.64+0x1], R18 ;  /* 0x000001121800d986 */ /* 0x000fe2000c101104 */
[C---:B------:R-:W-:Y:S02]  /*24f30*/  ISETP.LT.OR P5, PT, R0.reuse, 0xa, !P1 ;  /* 0x0000000a0000780c */ /* 0x040fe40004fa1670 */
[----:B------:R-:W-:Y:S02]  /*24f40*/  F2FP.SATFINITE.E4M3.F32.PACK_AB_MERGE_C R225, RZ, R225, RZ ;  /* 0x000000e1ffe1723e */ /* 0x000fe400048070ff */
[----:B------:R-:W-:Y:S02]  /*24f50*/  F2FP.SATFINITE.E4M3.F32.PACK_AB_MERGE_C R226, RZ, R226, RZ ;  /* 0x000000e2ffe2723e */ /* 0x000fe400048070ff */
[----:B------:R-:W-:Y:S02]  /*24f60*/  F2FP.SATFINITE.E4M3.F32.PACK_AB_MERGE_C R227, RZ, R227, RZ ;  /* 0x000000e3ffe3723e */ /* 0x000fe400048070ff */
[----:B------:R-:W-:Y:S01]  /*24f70*/  F2FP.SATFINITE.E4M3.F32.PACK_AB_MERGE_C R228, RZ, R228, RZ ;  /* 0x000000e4ffe4723e */ /* 0x000fe200048070ff */
[----:B------:R-:W-:Y:S01]  /*24f80*/  @!P6 STG.E.U8 desc[UR4][R26.64+0x8], R19 ;  /* 0x000008131a00e986 */ /* 0x000fe2000c101104 */
[----:B------:R-:W-:-:S02]  /*24f90*/  ISETP.LT.OR P6, PT, R0, 0x9, !P0 ;  /* 0x000000090000780c */ /* 0x000fc400047c1670 */
[----:B------:R-:W-:Y:S01]  /*24fa0*/  F2FP.SATFINITE.E4M3.F32.PACK_AB_MERGE_C R229, RZ, R229, RZ ;  /* 0x000000e5ffe5723e */ /* 0x000fe200048070ff */
[----:B------:R-:W-:Y:S01]  /*24fb0*/  @!P5 STG.E.U8 desc[UR4][R26.64+0x9], R20 ;  /* 0x000009141a00d986 */ /* 0x000fe2000c101104 */
[----:B------:R-:W-:-:S09]  /*24fc0*/  ISETP.LT.OR P5, PT, R0, 0xa, !P0 ;  /* 0x0000000a0000780c */ /* 0x000fd200047a1670 */
[----:B------:R-:W-:Y:S01]  /*24fd0*/  @!P6 STG.E.U8 desc[UR4][R24.64+0x8], R21 ;  /* 0x000008151800e986 */ /* 0x000fe2000c101104 */
[----:B------:R-:W-:-:S03]  /*24fe0*/  ISETP.LT.OR P6, PT, R0, 0x11, !P3 ;  /* 0x000000110000780c */ /* 0x000fc60005fc1670 */
        /* <DEDUP_REMOVED lines=15> */
[----:B------:R-:W-:Y:S01]  /*250e0*/  ISETP.LT.OR P6, PT, R0, 0x11, !P1 ;  /* 0x000000110000780c */ /* 0x000fe20004fc1670 */
[----:B--2---:R-:W-:-:S05]  /*250f0*/  FMUL R6, R6, UR60 ;  /* 0x0000003c06067c20 */ /* 0x004fca0008400000 */
[----:B0-----:R-:W-:Y:S01]  /*25100*/  F2FP.SATFINITE.E4M3.F32.PACK_AB_MERGE_C R7, RZ, R6, RZ ;  /* 0x00000006ff07723e */ /* 0x001fe200048070ff */
[----:B---3--:R-:W-:Y:S02]  /*25110*/  FMUL R6, R30, UR60 ;  /* 0x0000003c1e067c20 */ /* 0x008fe40008400000 */
[----:B------:R-:W2:Y:S04]  /*25120*/  LDL.LU R30, [R1+0xc0] ;  /* 0x0000c000011e7983 */ /* 0x000ea80000300800 */
[----:B------:R0:W-:Y:S02]  /*25130*/  @!P5 STG.E.U8 desc[UR4][R4.64+0x19], R7 ;  /* 0x000019070400d986 */ /* 0x0001e4000c101104 */
[----:B0-----:R-:W-:Y:S01]  /*25140*/  F2FP.SATFINITE.E4M3.F32.PACK_AB_MERGE_C R7, RZ, R6, RZ ;  /* 0x00000006ff07723e */ /* 0x001fe200048070ff */
[----:B----4-:R-:W-:-:S02]  /*25150*/  FMUL R6, R29, UR60 ;  /* 0x0000003c1d067c20 */ /* 0x010fc40008400000 */
[----:B------:R-:W3:Y:S04]  /*25160*/  LDL.LU R29, [R1+0xc4] ;  /* 0x0000c400011d7983 */ /* 0x000ee80000300800 */
[----:B------:R0:W-:Y:S02]  /*25170*/  @!P6 STG.E.U8 desc[UR4][R26.64+0x10], R7 ;  /* 0x000010071a00e986 */ /* 0x0001e4000c101104 */
[----:B0-----:R-:W-:Y:S01]  /*25180*/  F2FP.SATFINITE.E4M3.F32.PACK_AB_MERGE_C R7, RZ, R6, RZ ;  /* 0x00000006ff07723e */ /* 0x001fe200048070ff */
[----:B-----5:R-:W-:Y:S02]  /*25190*/  FMUL R6, R28, UR60 ;  /* 0x0000003c1c067c20 */ /* 0x020fe40008400000 */
[----:B------:R-:W4:Y:S01]  /*251a0*/  LDL.LU R28, [R1+0xc8] ;  /* 0x0000c800011c7983 */ /* 0x000f220000300800 */
[----:B------:R-:W-:-:S02]  /*251b0*/  ISETP.LT.OR P5, PT, R0, 0x12, !P1 ;  /* 0x000000120000780c */ /* 0x000fc40004fa1670 */
[----:B------:R-:W-:-:S11]  /*251c0*/  ISETP.LT.OR P6, PT, R0, 0x11, !P0 ;  /* 0x000000110000780c */ /* 0x000fd600047c1670 */
[----:B------:R0:W-:Y:S01]  /*251d0*/  @!P5 STG.E.U8 desc[UR4][R26.64+0x11], R7 ;  /* 0x000011071a00d986 */ /* 0x0001e2000c101104 */
[----:B------:R-:W-:Y:S02]  /*251e0*/  ISETP.LT.OR P5, PT, R0, 0x12, !P0 ;  /* 0x000000120000780c */ /* 0x000fe400047a1670 */
[----:B0-----:R-:W-:Y:S01]  /*251f0*/  F2FP.SATFINITE.E4M3.F32.PACK_AB_MERGE_C R7, RZ, R6, RZ ;  /* 0x00000006ff07723e */ /* 0x001fe200048070ff */
[----:B------:R-:W-:Y:S02]  /*25200*/  FMUL R6, R38, UR60 ;  /* 0x0000003c26067c20 */ /* 0x000fe40008400000 */
[----:B------:R-:W5:Y:S03]  /*25210*/  LDL.LU R38, [R1+0xcc] ;  /* 0x0000cc0001267983 */ /* 0x000f660000300800 */
[----:B------:R-:W-:Y:S01]  /*25220*/  F2FP.SATFINITE.E4M3.F32.PACK_AB_MERGE_C R6, RZ, R6, RZ ;  /* 0x00000006ff06723e */ /* 0x000fe200048070ff */
[----:B------:R0:W-:Y:S04]  /*25230*/  @!P6 STG.E.U8 desc[UR4][R24.64+0x10], R7 ;  /* 0x000010071800e986 */ /* 0x0001e8000c101104 */
[----:B------:R1:W-:Y:S01]  /*25240*/  @!P5 STG.E.U8 desc[UR4][R24.64+0x11], R6 ;  /* 0x000011061800d986 */ /* 0x0003e2000c101104 */
[----:B0-----:R-:W-:-:S03]  /*25250*/  FMUL R7, R35, UR60 ;  /* 0x0000003c23077c20 */ /* 0x001fc60008400000 */
[----:B------:R-:W5:Y:S01]  /*25260*/  LDL.LU R35, [R1+0xd0] ;  /* 0x0000d00001237983 */ /* 0x000f620000300800 */
[----:B-1----:R-:W-:-:S03]  /*25270*/  FMUL R6, R34, UR60 ;  /* 0x0000003c22067c20 */ /* 0x002fc60008400000 */
[----:B------:R-:W5:Y:S01]  /*25280*/  LDL.LU R34, [R1+0xd4] ;  /* 0x0000d40001227983 */ /* 0x000f620000300800 */
[----:B------:R-:W-:Y:S01]  /*25290*/  ISETP.LT.OR P6, PT, R0, 0x19, !P1 ;  /* 0x000000190000780c */ /* 0x000fe20004fc1670 */
[----:B------:R-:W-:Y:S02]  /*252a0*/  FMUL R8, R31, UR60 ;  /* 0x0000003c1f087c20 */ /* 0x000fe40008400000 */
[----:B------:R-:W5:Y:S01]  /*252b0*/  LDL.LU R31, [R1+0xd8] ;  /* 0x0000d800011f7983 */ /* 0x000f620000300800 */
[----:B------:R-:W-:Y:S02]  /*252c0*/  F2FP.SATFINITE.E4M3.F32.PACK_AB_MERGE_C R9, RZ, R6, RZ ;  /* 0x00000006ff09723e */ /* 0x000fe400048070ff */
[----:B------:R-:W-:-:S07]  /*252d0*/  F2FP.SATFINITE.E4M3.F32.PACK_AB_MERGE_C R7, RZ, R7, RZ ;  /* 0x00000007ff07723e */ /* 0x000fce00048070ff */
[----:B------:R0:W-:Y:S01]  /*252e0*/  @!P6 STG.E.U8 desc[UR4][R26.64+0x18], R7 ;  /* 0x000018071a00e986 */ /* 0x0001e2000c101104 */
[----:B--2---:R-:W-:-:S03]  /*252f0*/  FMUL R6, R30, UR60 ;  /* 0x0000003c1e067c20 */ /* 0x004fc60008400000 */
[----:B------:R-:W2:Y:S02]  /*25300*/  LDL.LU R30, [R1+0xdc] ;  /* 0x0000dc00011e7983 */ /* 0x000ea40000300800 */
[----:B------:R-:W-:Y:S01]  /*25310*/  F2FP.SATFINITE.E4M3.F32.PACK_AB_MERGE_C R13, RZ, R6, RZ ;  /* 0x00000006ff0d723e */ /* 0x000fe200048070ff */
[----:B---3--:R-:W-:Y:S02]  /*25320*/  FMUL R6, R29, UR60 ;  /* 0x0000003c1d067c20 */ /* 0x008fe40008400000 */
[----:B------:R-:W3:Y:S03]  /*25330*/  LDL.LU R29, [R1+0xe0] ;  /* 0x0000e000011d7983 */ /* 0x000ee60000300800 */
[----:B0-----:R-:W-:Y:S01]  /*25340*/  F2FP.SATFINITE.E4M3.F32.PACK_AB_MERGE_C R7, RZ, R6, RZ ;  /* 0x00000006ff07723e */ /* 0x001fe200048070ff */
[----:B----4-:R-:W-:Y:S02]  /*25350*/  FMUL R6, R28, UR60 ;  /* 0x0000003c1c067c20 */ /* 0x010fe40008400000 */
[----:B------:R-:W4:Y:S01]  /*25360*/  LDL.LU R28, [R1+0xe4] ;  /* 0x0000e400011c7983 */ /* 0x000f220000300800 */
[----:B------:R-:W-:-:S02]  /*25370*/  ISETP.LT.OR P5, PT, R0, 0x1a, !P1 ;  /* 0x0000001a0000780c */ /* 0x000fc40004fa1670 */
[----:B------:R-:W-:Y:S02]  /*25380*/  ISETP.LT.OR P6, PT, R0, 0x19, !P0 ;  /* 0x000000190000780c */ /* 0x000fe400047c1670 */
[----:B------:R-:W-:-:S09]  /*25390*/  F2FP.SATFINITE.E4M3.F32.PACK_AB_MERGE_C R11, RZ, R8, RZ ;  /* 0x00000008ff0b723e */ /* 0x000fd200048070ff */
[----:B------:R0:W-:Y:S01]  /*253a0*/  @!P5 STG.E.U8 desc[UR4][R26.64+0x19], R9 ;  /* 0x000019091a00d986 */ /* 0x0001e2000c101104 */
[----:B------:R-:W-:-:S03]  /*253b0*/  ISETP.LT.OR P5, PT, R0, 0x1a, !P0 ;  /* 0x0000001a0000780c */ /* 0x000fc600047a1670 */
[----:B------:R1:W-:Y:S01]  /*253c0*/  @!P6 STG.E.U8 desc[UR4][R24.64+0x18], R11 ;  /* 0x0000180b1800e986 */ /* 0x0003e2000c101104 */
[----:B------:R-:W-:Y:S02]  /*253d0*/  ISETP.LT.OR P6, PT, R0, 0x21, !P3 ;  /* 0x000000210000780c */ /* 0x000fe40005fc1670 */
[----:B0-----:R-:W-:Y:S01]  /*253e0*/  F2FP.SATFINITE.E4M3.F32.PACK_AB_MERGE_C R9, RZ, R6, RZ ;  /* 0x00000006ff09723e */ /* 0x001fe200048070ff */
[----:B-----5:R-:W-:Y:S02]  /*253f0*/  FMUL R6, R38, UR60 ;  /* 0x0000003c26067c20 */ /* 0x020fe40008400000 */
[----:B------:R-:W5:Y:S03]  /*25400*/  LDL.LU R38, [R1+0xe8] ;  /* 0x0000e80001267983 */ /* 0x000f660000300800 */
[----:B-1----:R-:W-:Y:S01]  /*25410*/  F2FP.SATFINITE.E4M3.F32.PACK_AB_MERGE_C R11, RZ, R6, RZ ;  /* 0x00000006ff0b723e */ /* 0x002fe200048070ff */
[----:B------:R0:W-:Y:S01]  /*25420*/  @!P5 STG.E.U8 desc[UR4][R24.64+0x19], R13 ;  /* 0x0000190d1800d986 */ /* 0x0001e2000c101104 */
[----:B------:R-:W-:-:S03]  /*25430*/  ISETP.LT.OR P5, PT, R0, 0x22, !P3 ;  /* 0x000000220000780c */ /* 0x000fc60005fa1670 */
[----:B------:R1:W-:Y:S01]  /*25440*/  @!P6 STG.E.U8 desc[UR4][R2.64+0x20], R7 ;  /* 0x000020070200e986 */ /* 0x0003e2000c101104 */
[----:B------:R-:W-:-:S03]  /*25450*/  FMUL R6, R35, UR60 ;  /* 0x0000003c23067c20 */ /* 0x000fc60008400000 */
[----:B------:R-:W5:Y:S02]  /*25460*/  LDL.LU R35, [R1+0xec] ;  /* 0x0000ec0001237983 */ /* 0x000f640000300800 */
[----:B0-----:R-:W-:Y:S01]  /*25470*/  F2FP.SATFINITE.E4M3.F32.PACK_AB_MERGE_C R13, RZ, R6, RZ ;  /* 0x00000006ff0d723e */ /* 0x001fe200048070ff */
[----:B------:R-:W-:Y:S02]  /*25480*/  FMUL R6, R34, UR60 ;  /* 0x0000003c22067c20 */ /* 0x000fe40008400000 */
[----:B------:R-:W5:Y:S01]  /*25490*/  LDL.LU R34, [R1+0xf0] ;  /* 0x0000f00001227983 */ /* 0x000f620000300800 */
[C---:B------:R-:W-:Y:S02]  /*254a0*/  ISETP.LT.OR P6, PT, R0.reuse, 0x21, !P2 ;  /* 0x000000210000780c */ /* 0x040fe400057c1670 */
[----:B-1----:R-:W-:Y:S01]  /*254b0*/  F2FP.SATFINITE.E4M3.F32.PACK_AB_MERGE_C R7, RZ, R6, RZ ;  /* 0x00000006ff07723e */ /* 0x002fe200048070ff */
[----:B------:R-:W-:Y:S01]  /*254c0*/  FMUL R6, R31, UR60 ;  /* 0x0000003c1f067c20 */ /* 0x000fe20008400000 */
[----:B------:R0:W-:Y:S01]  /*254d0*/  @!P5 STG.E.U8 desc[UR4][R2.64+0x21], R9 ;  /* 0x000021090200d986 */ /* 0x0001e2000c101104 */
[----:B------:R-:W-:-:S03]  /*254e0*/  ISETP.LT.OR P5, PT, R0, 0x22, !P2 ;  /* 0x000000220000780c */ /* 0x000fc600057a1670 */
[----:B------:R-:W5:Y:S01]  /*254f0*/  LDL.LU R31, [R1+0xf4] ;  /* 0x0000f400011f7983 */ /* 0x000f620000300800 */
[----:B0-----:R-:W-:-:S04]  /*25500*/  F2FP.SATFINITE.E4M3.F32.PACK_AB_MERGE_C R9, RZ, R6, RZ ;  /* 0x00000006ff09723e */ /* 0x001fc800048070ff */
[----:B------:R0:W-:Y:S05]  /*25510*/  @!P6 STG.E.U8 desc[UR4][R4.64+0x20], R11 ;  /* 0x0000200b0400e986 */ /* 0x0001ea000c101104 */
[----:B------:R1:W-:Y:S01]  /*25520*/  @!P5 STG.E.U8 desc[UR4][R4.64+0x21], R13 ;  /* 0x0000210d0400d986 */ /* 0x0003e2000c101104 */
[----:B--2---:R-:W-:-:S03]  /*25530*/  FMUL R6, R30, UR60 ;  /* 0x0000003c1e067c20 */ /* 0x004fc60008400000 */
[----:B------:R-:W2:Y:S02]  /*25540*/  LDL.LU R30, [R1+0xf8] ;  /* 0x0000f800011e7983 */ /* 0x000ea40000300800 */
[----:B0-----:R-:W-:Y:S01]  /*25550*/  F2FP.SATFINITE.E4M3.F32.PACK_AB_MERGE_C R11, RZ, R6, RZ ;  /* 0x00000006ff0b723e */ /* 0x001fe200048070ff */
[----:B---3--:R-:W-:Y:S02]  /*25560*/  FMUL R6, R29, UR60 ;  /* 0x0000003c1d067c20 */ /* 0x008fe40008400000 */
[----:B------:R-:W3:Y:S03]  /*25570*/  LDL.LU R29, [R1+0xfc] ;  /* 0x0000fc00011d7983 */ /* 0x000ee60000300800 */
[----:B-1----:R-:W-:Y:S01]  /*25580*/  F2FP.SATFINITE.E4M3.F32.PACK_AB_MERGE_C R13, RZ, R6, RZ ;  /* 0x00000006ff0d723e */ /* 0x002fe200048070ff */
[----:B----4-:R-:W-:Y:S02]  /*25590*/  FMUL R6, R28, UR60 ;  /* 0x0000003c1c067c20 */ /* 0x010fe40008400000 */
[----:B------:R-:W4:Y:S01]  /*255a0*/  LDL.LU R28, [R1+0x100] ;  /* 0x00010000011c7983 */ /* 0x000f220000300800 */
[----:B------:R-:W-:-:S02]  /*255b0*/  ISETP.LT.OR P6, PT, R0, 0x29, !P3 ;  /* 0x000000290000780c */ /* 0x000fc40005fc1670 */
[----:B------:R-:W-:-:S11]  /*255c0*/  ISETP.LT.OR P5, PT, R0, 0x2a, !P3 ;  /* 0x0000002a0000780c */ /* 0x000fd60005fa1670 */
        /* <DEDUP_REMOVED lines=16> */
[----:B------:R-:W-:Y:S02]  /*256d0*/  ISETP.LT.OR P5, PT, R0, 0x22, !P1 ;  /* 0x000000220000780c */ /* 0x000fe40004fa1670 */
[----:B-1----:R-:W-:Y:S01]  /*256e0*/  F2FP.SATFINITE.E4M3.F32.PACK_AB_MERGE_C R13, RZ, R6, RZ ;  /* 0x00000006ff0d723e */ /* 0x002fe200048070ff */
[----:B------:R0:W-:Y:S01]  /*256f0*/  @!P6 STG.E.U8 desc[UR4][R26.64+0x20], R7 ;  /* 0x000020071a00e986 */ /* 0x0001e2000c101104 */
[----:B------:R-:W-:-:S03]  /*25700*/  FMUL R6, R31, UR60 ;  /* 0x0000003c1f067c20 */ /* 0x000fc60008400000 */
[----:B------:R-:W5:Y:S01]  /*25710*/  LDL.LU R31, [R1+0x110] ;  /* 0x00011000011f7983 */ /* 0x000f620000300800 */
[----:B------:R-:W-:Y:S02]  /*25720*/  ISETP.LT.OR P6, PT, R0, 0x21, !P0 ;  /* 0x000000210000780c */ /* 0x000fe400047c1670 */
[----:B0-----:R-:W-:-:S03]  /*25730*/  F2FP.SATFINITE.E4M3.F32.PACK_AB_MERGE_C R7, RZ, R6, RZ ;  /* 0x00000006ff07723e */ /* 0x001fc600048070ff */
[----:B------:R0:W-:Y:S08]  /*25740*/  @!P5 STG.E.U8 desc[UR4][R26.64+0x21], R9 ;  /* 0x000021091a00d986 */ /* 0x0001f0000c101104 */
        /* <DEDUP_REMOVED lines=856> */
[----:B-----5:R-:W-:-:S06]  /*28cd0*/  FMUL R6, R38, UR60 ;  /* 0x0000003c26067c20 */ /* 0x020fcc0008400000 */
[----:B------:R0:W-:Y:S01]  /*28ce0*/  @!P5 STG.E.U8 desc[UR4][R2.64+0xd9], R9 ;  /* 0x0000d9090200d986 */ /* 0x0001e2000c101104 */
[----:B------:R-:W-:Y:S02]  /*28cf0*/  ISETP.LT.OR P5, PT, R0, 0xda, !P2 ;  /* 0x000000da0000780c */ /* 0x000fe400057a1670 */
[----:B-1----:R-:W-:Y:S01]  /*28d00*/  F2FP.SATFINITE.E4M3.F32.PACK_AB_MERGE_C R7, RZ, R6, RZ ;  /* 0x00000006ff07723e */ /* 0x002fe200048070ff */
[----:B------:R-:W5:Y:S04]  /*28d10*/  LDL.LU R38, [R1+0x3c0] ;  /* 0x0003c00001267983 */ /* 0x000f680000300800 */
[----:B------:R1:W-:Y:S01]  /*28d20*/  @!P6 STG.E.U8 desc[UR4][R4.64+0xd8], R11 ;  /* 0x0000d80b0400e986 */ /* 0x0003e2000c101104 */
[----:B------:R-:W-:-:S03]  /*28d30*/  FMUL R6, R35, UR60 ;  /* 0x0000003c23067c20 */ /* 0x000fc60008400000 */
[----:B------:R-:W5:Y:S02]  /*28d40*/  LDL.LU R35, [R1+0x3c4] ;  /* 0x0003c40001237983 */ /* 0x000f640000300800 */
[----:B0-----:R-:W-:Y:S01]  /*28d50*/  F2FP.SATFINITE.E4M3.F32.PACK_AB_MERGE_C R9, RZ, R6, RZ ;  /* 0x00000006ff09723e */ /* 0x001fe200048070ff */
[----:B------:R-:W-:Y:S01]  /*28d60*/  FMUL R6, R34, UR60 ;  /* 0x0000003c22067c20 */ /* 0x000fe20008400000 */
[C---:B------:R-:W-:Y:S01]  /*28d70*/  ISETP.LT.OR P6, PT, R0.reuse, 0xd1, !P1 ;  /* 0x000000d10000780c */ /* 0x040fe20004fc1670 */
[----:B------:R-:W5:Y:S03]  /*28d80*/  LDL.LU R34, [R1+0x3c8] ;  /* 0x0003c80001227983 */ /* 0x000f660000300800 */
[----:B-1----:R-:W-:Y:S01]  /*28d90*/  F2FP.SATFINITE.E4M3.F32.PACK_AB_MERGE_C R11, RZ, R6, RZ ;  /* 0x00000006ff0b723e */ /* 0x002fe200048070ff */
[----:B------:R0:W-:Y:S01]  /*28da0*/  @!P5 STG.E.U8 desc[UR4][R4.64+0xd9], R13 ;  /* 0x0000d90d0400d986 */ /* 0x0001e2000c101104 */
[----:B------:R-:W-:Y:S01]  /*28db0*/  FMUL R6, R31, UR60 ;  /* 0x0000003c1f067c20 */ /* 0x000fe20008400000 */
[----:B------:R-:W-:-:S02]  /*28dc0*/  ISETP.LT.OR P5, PT, R0, 0xd2, !P1 ;  /* 0x000000d20000780c */ /* 0x000fc40004fa1670 */
[----:B------:R-:W5:Y:S02]  /*28dd0*/  LDL.LU R31, [R1+0x3cc] ;  /* 0x0003cc00011f7983 */ /* 0x000f640000300800 */
[----:B0-----:R-:W-:Y:S02]  /*28de0*/  F2FP.SATFINITE.E4M3.F32.PACK_AB_MERGE_C R13, RZ, R6, RZ ;  /* 0x00000006ff0d723e */ /* 0x001fe400048070ff */
[----:B------:R0:W-:Y:S07]  /*28df0*/  @!P6 STG.E.U8 desc[UR4][R26.64+0xd0], R7 ;  /* 0x0000d0071a00e986 */ /* 0x0001ee000c101104 */
        /* <DEDUP_REMOVED lines=10> */
[C---:B------:R-:W-:Y:S01]  /*28ea0*/  ISETP.LT.OR P5, PT, R0.reuse, 0xd2, !P0 ;  /* 0x000000d20000780c */ /* 0x040fe200047a1670 */
[----:B------:R-:W4:Y:S04]  /*28eb0*/  LDL.LU R41, [R1+0x3dc] ;  /* 0x0003dc0001297983 */ /* 0x000f280000300800 */
[----:B------:R-:W4:Y:S04]  /*28ec0*/  LDL.LU R40, [R1+0x3e0] ;  /* 0x0003e00001287983 */ /* 0x000f280000300800 */
[----:B------:R-:W4:Y:S04]  /*28ed0*/  LDL.LU R39, [R1+0x3e4] ;  /* 0x0003e40001277983 */ /* 0x000f280000300800 */
[----:B------:R0:W-:Y:S01]  /*28ee0*/  @!P6 STG.E.U8 desc[UR4][R24.64+0xd0], R11 ;  /* 0x0000d00b1800e986 */ /* 0x0001e2000c101104 */
[----:B------:R-:W-:-:S03]  /*28ef0*/  ISETP.LT.OR P6, PT, R0, 0xd9, !P1 ;  /* 0x000000d90000780c */ /* 0x000fc60004fc1670 */
[----:B------:R1:W-:Y:S01]  /*28f00*/  @!P5 STG.E.U8 desc[UR4][R24.64+0xd1], R13 ;  /* 0x0000d10d1800d986 */ /* 0x0003e2000c101104 */
[----:B------:R-:W-:Y:S02]  /*28f10*/  ISETP.LT.OR P5, PT, R0, 0xda, !P1 ;  /* 0x000000da0000780c */ /* 0x000fe40004fa1670 */
[----:B0-----:R-:W-:Y:S01]  /*28f20*/  F2FP.SATFINITE.E4M3.F32.PACK_AB_MERGE_C R11, RZ, R6, RZ ;  /* 0x00000006ff0b723e */ /* 0x001fe200048070ff */
[----:B-----5:R-:W-:-:S06]  /*28f30*/  FMUL R6, R38, UR60 ;  /* 0x0000003c26067c20 */ /* 0x020fcc0008400000 */
[----:B------:R0:W-:Y:S01]  /*28f40*/  @!P6 STG.E.U8 desc[UR4][R26.64+0xd8], R7 ;  /* 0x0000d8071a00e986 */ /* 0x0001e2000c101104 */
[C---:B------:R-:W-:Y:S02]  /*28f50*/  ISETP.LT.OR P6, PT, R0.reuse, 0xd9, !P0 ;  /* 0x000000d90000780c */ /* 0x040fe400047c1670 */
[----:B-1----:R-:W-:Y:S01]  /*28f60*/  F2FP.SATFINITE.E4M3.F32.PACK_AB_MERGE_C R13, RZ, R6, RZ ;  /* 0x00000006ff0d723e */ /* 0x002fe200048070ff */
[----:B------:R1:W-:Y:S04]  /*28f70*/  @!P5 STG.E.U8 desc[UR4][R26.64+0xd9], R9 ;  /* 0x0000d9091a00d986 */ /* 0x0003e8000c101104 */
[----:B------:R-:W5:Y:S01]  /*28f80*/  LDL.LU R38, [R1+0x3e8] ;  /* 0x0003e80001267983 */ /* 0x000f620000300800 */
[----:B------:R-:W-:Y:S01]  /*28f90*/  FMUL R6, R35, UR60 ;  /* 0x0000003c23067c20 */ /* 0x000fe20008400000 */
[----:B------:R-:W-:-:S04]  /*28fa0*/  ISETP.LT.OR P5, PT, R0, 0xda, !P0 ;  /* 0x000000da0000780c */ /* 0x000fc800047a1670 */
[----:B------:R1:W-:Y:S01]  /*28fb0*/  @!P6 STG.E.U8 desc[UR4][R24.64+0xd8], R11 ;  /* 0x0000d80b1800e986 */ /* 0x0003e2000c101104 */
[----:B0-----:R-:W-:Y:S01]  /*28fc0*/  F2FP.SATFINITE.E4M3.F32.PACK_AB_MERGE_C R7, RZ, R6, RZ ;  /* 0x00000006ff07723e */ /* 0x001fe200048070ff */
[----:B------:R-:W-:Y:S01]  /*28fd0*/  FMUL R6, R34, UR60 ;  /* 0x0000003c22067c20 */ /* 0x000fe20008400000 */
[----:B------:R-:W-:Y:S01]  /*28fe0*/  ISETP.LT.OR P6, PT, R0, 0xe1, !P3 ;  /* 0x000000e10000780c */ /* 0x000fe20005fc1670 */
[----:B------:R-:W5:Y:S03]  /*28ff0*/  LDL.LU R35, [R1+0x3ec] ;  /* 0x0003ec0001237983 */ /* 0x000f660000300800 */
[----:B-1----:R-:W-:Y:S01]  /*29000*/  F2FP.SATFINITE.E4M3.F32.PACK_AB_MERGE_C R9, RZ, R6, RZ ;  /* 0x00000006ff09723e */ /* 0x002fe200048070ff */
[----:B------:R-:W5:Y:S01]  /*29010*/  LDL.LU R34, [R1+0x3f0] ;  /* 0x0003f00001227983 */ /* 0x000f620000300800 */
[----:B------:R-:W-:-:S03]  /*29020*/  FMUL R6, R31, UR60 ;  /* 0x0000003c1f067c20 */ /* 0x000fc60008400000 */
[----:B------:R0:W-:Y:S02]  /*29030*/  @!P5 STG.E.U8 desc[UR4][R24.64+0xd9], R13 ;  /* 0x0000d90d1800d986 */ /* 0x0001e4000c101104 */
[----:B------:R-:W-:Y:S02]  /*29040*/  F2FP.SATFINITE.E4M3.F32.PACK_AB_MERGE_C R11, RZ, R6, RZ ;  /* 0x00000006ff0b723e */ /* 0x000fe400048070ff */
[----:B------:R-:W5:Y:S04]  /*29050*/  LDL.LU R31, [R1+0x3f4] ;  /* 0x0003f400011f7983 */ /* 0x000f680000300800 */
[----:B------:R4:W-:Y:S01]  /*29060*/  @!P6 STG.E.U8 desc[UR4][R2.64+0xe0], R7 ;  /* 0x0000e0070200e986 */ /* 0x0009e2000c101104 */
[----:B--2---:R-:W-:-:S03]  /*29070*/  FMUL R6, R30, UR60 ;  /* 0x0000003c1e067c20 */ /* 0x004fc60008400000 */
[----:B------:R-:W2:Y:S02]  /*29080*/  LDL.LU R30, [R1+0x3f8] ;  /* 0x0003f800011e7983 */ /* 0x000ea40000300800 */
[----:B0-----:R-:W-:Y:S01]  /*29090*/  F2FP.SATFINITE.E4M3.F32.PACK_AB_MERGE_C R13, RZ, R6, RZ ;  /* 0x00000006ff0d723e */ /* 0x001fe200048070ff */
[----:B---3--:R-:W-:Y:S02]  /*290a0*/  FMUL R6, R29, UR60 ;  /* 0x0000003c1d067c20 */ /* 0x008fe40008400000 */
[----:B------:R-:W3:Y:S01]  /*290b0*/  LDL.LU R29, [R1+0x3fc] ;  /* 0x0003fc00011d7983 */ /* 0x000ee20000300800 */
[----:B----4-:R-:W-:-:S03]  /*290c0*/  FMUL R7, R28, UR60 ;  /* 0x0000003c1c077c20 */ /* 0x010fc60008400000 */
[----:B------:R-:W4:Y:S01]  /*290d0*/  LDL.LU R28, [R1+0x400] ;  /* 0x00040000011c7983 */ /* 0x000f220000300800 */
[C---:B------:R-:W-:Y:S02]  /*290e0*/  ISETP.LT.OR P5, PT, R0.reuse, 0xe2, !P3 ;  /* 0x000000e20000780c */ /* 0x040fe40005fa1670 */
[----:B------:R-:W-:-:S11]  /*290f0*/  ISETP.LT.OR P6, PT, R0, 0xe1, !P2 ;  /* 0x000000e10000780c */ /* 0x000fd600057c1670 */
[----:B------:R0:W-:Y:S01]  /*29100*/  @!P5 STG.E.U8 desc[UR4][R2.64+0xe1], R9 ;  /* 0x0000e1090200d986 */ /* 0x0001e2000c101104 */
[----:B------:R-:W-:-:S03]  /*29110*/  ISETP.LT.OR P5, PT, R0, 0xe2, !P2 ;  /* 0x000000e20000780c */ /* 0x000fc600057a1670 */
[----:B------:R1:W-:Y:S01]  /*29120*/  @!P6 STG.E.U8 desc[UR4][R4.64+0xe0], R11 ;  /* 0x0000e00b0400e986 */ /* 0x0003e2000c101104 */
[C---:B------:R-:W-:Y:S02]  /*29130*/  ISETP.LT.OR P6, PT, R0.reuse, 0xe9, !P3 ;  /* 0x000000e90000780c */ /* 0x040fe40005fc1670 */
[C---:B------:R-:W-:Y:S02]  /*29140*/  ISETP.LT.OR P3, PT, R0.reuse, 0xea, !P3 ;  /* 0x000000ea0000780c */ /* 0x040fe40005f61670 */
[----:B------:R-:W-:Y:S02]  /*29150*/  F2FP.SATFINITE.E4M3.F32.PACK_AB_MERGE_C R15, RZ, R7, RZ ;  /* 0x00000007ff0f723e */ /* 0x000fe400048070ff */
[----:B0-----:R-:W-:Y:S01]  /*29160*/  F2FP.SATFINITE.E4M3.F32.PACK_AB_MERGE_C R9, RZ, R6, RZ ;  /* 0x00000006ff09723e */ /* 0x001fe200048070ff */
[----:B------:R-:W-:Y:S02]  /*29170*/  FMUL R6, R41, UR60 ;  /* 0x0000003c29067c20 */ /* 0x000fe40008400000 */
[----:B------:R-:W-:Y:S01]  /*29180*/  @!P5 STG.E.U8 desc[UR4][R4.64+0xe1], R13 ;  /* 0x0000e10d0400d986 */ /* 0x000fe2000c101104 */
[----:B------:R-:W-:-:S02]  /*29190*/  ISETP.LT.OR P5, PT, R0, 0xe9, !P2 ;  /* 0x000000e90000780c */ /* 0x000fc400057a1670 */
[C---:B------:R-:W-:Y:S01]  /*291a0*/  ISETP.LT.OR P2, PT, R0.reuse, 0xea, !P2 ;  /* 0x000000ea0000780c */ /* 0x040fe20005741670 */
[----:B------:R0:W-:Y:S01]  /*291b0*/  @!P6 STG.E.U8 desc[UR4][R2.64+0xe8], R9 ;  /* 0x0000e8090200e986 */ /* 0x0001e2000c101104 */
[----:B------:R-:W-:Y:S01]  /*291c0*/  ISETP.LT.OR P6, PT, R0, 0xe1, !P1 ;  /* 0x000000e10000780c */ /* 0x000fe20004fc1670 */
[----:B------:R-:W-:Y:S02]  /*291d0*/  FMUL R7, R40, UR60 ;  /* 0x0000003c28077c20 */ /* 0x000fe40008400000 */
[----:B------:R0:W-:Y:S01]  /*291e0*/  @!P3 STG.E.U8 desc[UR4][R2.64+0xe9], R15 ;  /* 0x0000e90f0200b986 */ /* 0x0001e2000c101104 */
[----:B------:R-:W-:Y:S02]  /*291f0*/  ISETP.LT.OR P3, PT, R0, 0xe2, !P1 ;  /* 0x000000e20000780c */ /* 0x000fe40004f61670 */
[----:B-1----:R-:W-:Y:S01]  /*29200*/  F2FP.SATFINITE.E4M3.F32.PACK_AB_MERGE_C R11, RZ, R6, RZ ;  /* 0x00000006ff0b723e */ /* 0x002fe200048070ff */
[----:B------:R-:W-:Y:S01]  /*29210*/  FMUL R6, R39, UR60 ;  /* 0x0000003c27067c20 */ /* 0x000fe20008400000 */
[----:B-----5:R-:W-:Y:S01]  /*29220*/  FMUL R8, R38, UR60 ;  /* 0x0000003c26087c20 */ /* 0x020fe20008400000 */
[----:B------:R-:W-:-:S03]  /*29230*/  F2FP.SATFINITE.E4M3.F32.PACK_AB_MERGE_C R7, RZ, R7, RZ ;  /* 0x00000007ff07723e */ /* 0x000fc600048070ff */
[----:B0-----:R-:W-:Y:S02]  /*29240*/  F2FP.SATFINITE.E4M3.F32.PACK_AB_MERGE_C R9, RZ, R6, RZ ;  /* 0x00000006ff09723e */ /* 0x001fe400048070ff */
[----:B------:R-:W-:Y:S01]  /*29250*/  F2FP.SATFINITE.E4M3.F32.PACK_AB_MERGE_C R13, RZ, R8, RZ ;  /* 0x00000008ff0d723e */ /* 0x000fe200048070ff */
[----:B------:R-:W-:Y:S01]  /*29260*/  @!P5 STG.E.U8 desc[UR4][R4.64+0xe8], R11 ;  /* 0x0000e80b0400d986 */ /* 0x000fe2000c101104 */
[C---:B------:R-:W-:Y:S01]  /*29270*/  ISETP.LT.OR P5, PT, R0.reuse, 0xe1, !P0 ;  /* 0x000000e10000780c */ /* 0x040fe200047a1670 */
[----:B------:R-:W-:Y:S02]  /*29280*/  FMUL R2, R35, UR60 ;  /* 0x0000003c23027c20 */ /* 0x000fe40008400000 */
[----:B------:R0:W-:Y:S01]  /*29290*/  @!P2 STG.E.U8 desc[UR4][R4.64+0xe9], R7 ;  /* 0x0000e9070400a986 */ /* 0x0001e2000c101104 */
[----:B------:R-:W-:-:S03]  /*292a0*/  ISETP.LT.OR P2, PT, R0, 0xe9, !P1 ;  /* 0x000000e90000780c */ /* 0x000fc60004f41670 */
[----:B------:R1:W-:Y:S01]  /*292b0*/  @!P6 STG.E.U8 desc[UR4][R26.64+0xe0], R9 ;  /* 0x0000e0091a00e986 */ /* 0x0003e2000c101104 */
[C---:B------:R-:W-:Y:S02]  /*292c0*/  ISETP.LT.OR P6, PT, R0.reuse, 0xe2, !P0 ;  /* 0x000000e20000780c */ /* 0x040fe400047c1670 */
[C---:B------:R-:W-:Y:S01]  /*292d0*/  ISETP.LT.OR P1, PT, R0.reuse, 0xea, !P1 ;  /* 0x000000ea0000780c */ /* 0x040fe20004f21670 */
[----:B------:R2:W-:Y:S01]  /*292e0*/  @!P3 STG.E.U8 desc[UR4][R26.64+0xe1], R13 ;  /* 0x0000e10d1a00b986 */ /* 0x0005e2000c101104 */
[C---:B------:R-:W-:Y:S02]  /*292f0*/  ISETP.LT.OR P3, PT, R0.reuse, 0xe9, !P0 ;  /* 0x000000e90000780c */ /* 0x040fe40004761670 */
[----:B------:R-:W-:Y:S01]  /*29300*/  ISETP.LT.OR P0, PT, R0, 0xea, !P0 ;  /* 0x000000ea0000780c */ /* 0x000fe20004701670 */
[----:B------:R-:W-:Y:S01]  /*29310*/  FMUL R0, R34, UR60 ;  /* 0x0000003c22007c20 */ /* 0x000fe20008400000 */
[----:B------:R-:W-:Y:S01]  /*29320*/  F2FP.SATFINITE.E4M3.F32.PACK_AB_MERGE_C R15, RZ, R2, RZ ;  /* 0x00000002ff0f723e */ /* 0x000fe200048070ff */
[----:B------:R-:W-:-:S03]  /*29330*/  FMUL R2, R31, UR60 ;  /* 0x0000003c1f027c20 */ /* 0x000fc60008400000 */
[----:B0-----:R-:W-:Y:S02]  /*29340*/  F2FP.SATFINITE.E4M3.F32.PACK_AB_MERGE_C R7, RZ, R0, RZ ;  /* 0x00000000ff07723e */ /* 0x001fe400048070ff */
[----:B-1----:R-:W-:Y:S01]  /*29350*/  F2FP.SATFINITE.E4M3.F32.PACK_AB_MERGE_C R9, RZ, R2, RZ ;  /* 0x00000002ff09723e */ /* 0x002fe200048070ff */
[----:B------:R0:W-:Y:S04]  /*29360*/  @!P5 STG.E.U8 desc[UR4][R24.64+0xe0], R15 ;  /* 0x0000e00f1800d986 */ /* 0x0001e8000c101104 */
[----:B------:R0:W-:Y:S04]  /*29370*/  @!P6 STG.E.U8 desc[UR4][R24.64+0xe1], R7 ;  /* 0x0000e1071800e986 */ /* 0x0001e8000c101104 */
[----:B------:R0:W-:Y:S01]  /*29380*/  @!P2 STG.E.U8 desc[UR4][R26.64+0xe8], R9 ;  /* 0x0000e8091a00a986 */ /* 0x0001e2000c101104 */
[----:B--2---:R-:W-:-:S05]  /*29390*/  FMUL R3, R30, UR60 ;  /* 0x0000003c1e037c20 */ /* 0x004fca0008400000 */
[----:B------:R-:W-:-:S05]  /*293a0*/  F2FP.SATFINITE.E4M3.F32.PACK_AB_MERGE_C R3, RZ, R3, RZ ;  /* 0x00000003ff03723e */ /* 0x000fca00048070ff */
[----:B------:R0:W-:Y:S01]  /*293b0*/  @!P1 STG.E.U8 desc[UR4][R26.64+0xe9], R3 ;  /* 0x0000e9031a009986 */ /* 0x0001e2000c101104 */
[----:B---3--:R-:W-:-:S05]  /*293c0*/  FMUL R4, R29, UR60 ;  /* 0x0000003c1d047c20 */ /* 0x008fca0008400000 */
[----:B------:R-:W-:Y:S01]  /*293d0*/  F2FP.SATFINITE.E4M3.F32.PACK_AB_MERGE_C R11, RZ, R4, RZ ;  /* 0x00000004ff0b723e */ /* 0x000fe200048070ff */
[----:B----4-:R-:W-:-:S05]  /*293e0*/  FMUL R5, R28, UR60 ;  /* 0x0000003c1c057c20 */ /* 0x010fca0008400000 */
[----:B------:R-:W-:Y:S01]  /*293f0*/  F2FP.SATFINITE.E4M3.F32.PACK_AB_MERGE_C R5, RZ, R5, RZ ;  /* 0x00000005ff05723e */ /* 0x000fe200048070ff */
[----:B------:R0:W-:Y:S04]  /*29400*/  @!P3 STG.E.U8 desc[UR4][R24.64+0xe8], R11 ;  /* 0x0000e80b1800b986 */ /* 0x0001e8000c101104 */
[----:B------:R0:W-:Y:S02]  /*29410*/  @!P0 STG.E.U8 desc[UR4][R24.64+0xe9], R5 ;  /* 0x0000e90518008986 */ /* 0x0001e4000c101104 */
.L_x_513:
[----:B------:R-:W-:Y:S05]  /*29420*/  BSYNC B0 ;  /* 0x0000000000007941 */ /* 0x000fea0003800000 */
.L_x_31:
[----:B0-----:R-:W2:Y:S04]  /*29430*/  LDL.LU R3, [R1+0x414] ;  /* 0x0004140001037983 */ /* 0x001ea80000300800 */
[----:B------:R-:W2:Y:S01]  /*29440*/  LDL.LU R2, [R1+0x418] ;  /* 0x0004180001027983 */ /* 0x000ea20000300800 */
[----:B------:R-:W-:Y:S01]  /*29450*/  ULDC UR4, c[0x0][0xc] ;  /* 0x0000030000047ab9 */ /* 0x000fe20000000800 */
[----:B------:R-:W-:Y:S01]  /*29460*/  ULDC UR5, c[0x0][0x10] ;  /* 0x0000040000057ab9 */ /* 0x000fe20000000800 */
[----:B------:R-:W2:Y:S01]  /*29470*/  LDC R5, c[0x0][0x14] ;  /* 0x00000500ff057b82 */ /* 0x000ea20000000800 */
[----:B------:R-:W-:Y:S01]  /*29480*/  UIMAD.WIDE.U32 UR4, UR4, UR5, URZ ;  /* 0x00000005040472a5 */ /* 0x000fe2000f8e003f */
[----:B-----5:R-:W-:-:S05]  /*29490*/  PRMT R0, RZ, 0x7610, R0 ;  /* 0x00007610ff007816 */ /* 0x020fca0000000000 */
[----:B--2---:R-:W-:-:S04]  /*294a0*/  IMAD.WIDE.U32 R2, R5, UR4, R2 ;  /* 0x0000000405027c25 */ /* 0x004fc8000f8e0002 */
[----:B------:R-:W-:Y:S01]  /*294b0*/  IMAD R5, R5, UR5, RZ ;  /* 0x0000000505057c24 */ /* 0x000fe2000f8e02ff */
[----:B------:R-:W-:Y:S01]  /*294c0*/  ULDC.64 UR4, c[0x0][0x650] ;  /* 0x0001940000047ab9 */ /* 0x000fe20000000a00 */
[----:B---3--:R-:W-:Y:S01]  /*294d0*/  IMAD.MOV.U32 R11, RZ, RZ, R2 ;  /* 0x000000ffff0b7224 */ /* 0x008fe200078e0002 */
[----:B------:R-:W-:Y:S01]  /*294e0*/  ISETP.GE.U32.AND P0, PT, R2, UR4, PT ;  /* 0x0000000402007c0c */ /* 0x000fe2000bf06070 */
[----:B------:R-:W-:Y:S01]  /*294f0*/  IMAD.IADD R13, R3, 0x1, R5 ;  /* 0x00000001030d7824 */ /* 0x000fe200078e0205 */
[----:B------:R-:W-:Y:S01]  /*29500*/  UMOV UR4, 0xffffffff ;  /* 0xffffffff00047882 */ /* 0x000fe20000000000 */
[----:B------:R-:W-:Y:S02]  /*29510*/  IMAD.MOV.U32 R3, RZ, RZ, -0x1 ;  /* 0xffffffffff037424 */ /* 0x000fe400078e00ff */
[----:B------:R-:W-:Y:S01]  /*29520*/  IMAD.U32 R2, RZ, RZ, UR4 ;  /* 0x00000004ff027e24 */ /* 0x000fe2000f8e00ff */
[----:B------:R0:W-:Y:S01]  /*29530*/  STL [R1+0x414], R13 ;  /* 0x0004140d01007387 */ /* 0x0001e20000100800 */
[----:B------:R-:W-:-:S03]  /*29540*/  ISETP.GE.U32.AND.EX P0, PT, R13, UR5, PT, P0 ;  /* 0x000000050d007c0c */ /* 0x000fc6000bf06100 */
[----:B------:R0:W-:Y:S04]  /*29550*/  STL [R1+0x428], R3 ;  /* 0x0004280301007387 */ /* 0x0001e80000100800 */
[----:B------:R0:W-:Y:S04]  /*29560*/  STL [R1+0x418], R11 ;  /* 0x0004180b01007387 */ /* 0x0001e80000100800 */
[----:B------:R0:W-:Y:S02]  /*29570*/  STL [R1+0x420], R2 ;  /* 0x0004200201007387 */ /* 0x0001e40000100800 */
[----:B------:R-:W-:Y:S05]  /*29580*/  @P0 BRA `(.L_x_514) ;  /* 0x00000004007c0947 */ /* 0x000fea0003800000 */
[----:B------:R-:W2:Y:S01]  /*29590*/  S2R R8, SR_CTAID.X ;  /* 0x0000000000087919 */ /* 0x000ea20000002500 */
[----:B------:R-:W-:Y:S01]  /*295a0*/  ULDC.64 UR10, c[0x0][0x628] ;  /* 0x00018a00000a7ab9 */ /* 0x000fe20000000a00 */
[----:B------:R-:W3:Y:S01]  /*295b0*/  LDC R9, c[0x0][0x144] ;  /* 0x00005100ff097b82 */ /* 0x000ee20000000800 */
[----:B------:R-:W-:Y:S01]  /*295c0*/  ULDC UR4, c[0x0][0x150] ;  /* 0x0000540000047ab9 */ /* 0x000fe20000000800 */
[----:B------:R-:W0:Y:S01]  /*295d0*/  S2R R12, SR_CTAID.Y ;  /* 0x00000000000c7919 */ /* 0x000e220000002600 */
[----:B------:R-:W-:Y:S01]  /*295e0*/  ISETP.NE.U32.AND P0, PT, RZ, UR10, PT ;  /* 0x0000000aff007c0c */ /* 0x000fe2000bf05070 */
[----:B------:R-:W-:Y:S01]  /*295f0*/  ULDC UR13, c[0x0][0x630] ;  /* 0x00018c00000d7ab9 */ /* 0x000fe20000000800 */
[----:B------:R-:W-:Y:S02]  /*29600*/  R2UR UR8, R11 ;  /* 0x000000000b0872ca */ /* 0x000fe400000e0000 */
[----:B------:R-:W-:Y:S01]  /*29610*/  ISETP.NE.AND.EX P0, PT, RZ, UR11, PT, P0 ;  /* 0x0000000bff007c0c */ /* 0x000fe2000bf05300 */
[----:B------:R-:W0:Y:S01]  /*29620*/  LDC.64 R6, c[0x0][0x620] ;  /* 0x00018800ff067b82 */ /* 0x000e220000000a00 */
[----:B------:R-:W-:-:S02]  /*29630*/  R2UR UR9, R13 ;  /* 0x000000000d0972ca */ /* 0x000fc400000e0000 */
[----:B--2---:R-:W-:-:S05]  /*29640*/  I2FP.F32.U32 R0, R8 ;  /* 0x0000000800007245 */ /* 0x004fca0000201000 */
[----:B------:R-:W-:-:S06]  /*29650*/  FMUL R0, R0, UR4 ;  /* 0x0000000400007c20 */ /* 0x000fcc0008400000 */
[----:B------:R-:W2:Y:S01]  /*29660*/  F2I.U32.TRUNC.NTZ R0, R0 ;  /* 0x0000000000007305 */ /* 0x000ea2000020f000 */
        /* <DEDUP_REMOVED lines=13> */
.L_x_515:
[----:B------:R-:W-:Y:S01]  /*29740*/  USHF.R.U64 UR8, UR8, UR13, UR9 ;  /* 0x0000000d08087299 */ /* 0x000fe20008001209 */
[----:B------:R-:W5:Y:S01]  /*29750*/  LDC.64 R22, c[0x0][0x640] ;  /* 0x00019000ff167b82 */ /* 0x000f620000000a00 */
[----:B------:R-:W-:Y:S01]  /*29760*/  USHF.R.U32.HI UR4, URZ, UR13, UR9 ;  /* 0x0000000d3f047299 */ /* 0x000fe20008011609 */
[----:B--2---:R-:W-:Y:S01]  /*29770*/  IMAD.MOV R10, RZ, RZ, -R0 ;  /* 0x000000ffff0a7224 */ /* 0x004fe200078e0a00 */
[----:B0-----:R-:W-:Y:S02]  /*29780*/  MOV R2, R11 ;  /* 0x0000000b00027202 */ /* 0x001fe40000000f00 */
[----:B------:R-:W-:Y:S01]  /*29790*/  IADD3 R5, P0, RZ, -UR8, RZ ;  /* 0x80000008ff057c10 */ /* 0x000fe2000ff1e0ff */
[----:B---3--:R-:W-:Y:S02]  /*297a0*/  IMAD R18, R9, R10, R8 ;  /* 0x0000000a09127224 */ /* 0x008fe400078e0208 */
[----:B------:R-:W0:Y:S02]  /*297b0*/  LDC R4, c[0x0][0x618] ;  /* 0x00018600ff047b82 */ /* 0x000e240000000800 */
[----:B------:R-:W-:Y:S01]  /*297c0*/  IMAD.X R3, RZ, RZ, ~UR4, P0 ;  /* 0x80000004ff037e24 */ /* 0x000fe200080e06ff */
[----:B------:R-:W-:-:S03]  /*297d0*/  ULDC UR4, c[0x0][0x154] ;  /* 0x0000550000047ab9 */ /* 0x000fc60000000800 */
[-C--:B------:R-:W-:Y:S02]  /*297e0*/  IMAD R0, R3, R6.reuse, RZ ;  /* 0x0000000603007224 */ /* 0x080fe400078e02ff */
[----:B------:R-:W2:Y:S01]  /*297f0*/  LDC R14, c[0x0][0x608] ;  /* 0x00018200ff0e7b82 */ /* 0x000ea20000000800 */
[----:B------:R-:W-:Y:S02]  /*29800*/  IMAD.MOV.U32 R3, RZ, RZ, R13 ;  /* 0x000000ffff037224 */ /* 0x000fe400078e000d */
[----:B------:R-:W-:-:S05]  /*29810*/  IMAD.WIDE.U32 R2, R5, R6, R2 ;  /* 0x0000000605027225 */ /* 0x000fca00078e0002 */
[----:B------:R-:W3:Y:S01]  /*29820*/  LDC R20, c[0x0][0x658] ;  /* 0x00019600ff147b82 */ /* 0x000ee20000000800 */
[----:B------:R-:W-:Y:S01]  /*29830*/  IMAD R5, R5, R7, R0 ;  /* 0x0000000705057224 */ /* 0x000fe200078e0200 */
[----:B------:R-:W-:Y:S01]  /*29840*/  I2FP.F32.U32 R0, R12 ;  /* 0x0000000c00007245 */ /* 0x000fe20000201000 */
[----:B------:R-:W-:Y:S01]  /*29850*/  IMAD.MOV.U32 R7, RZ, RZ, 0x1 ;  /* 0x00000001ff077424 */ /* 0x000fe200078e00ff */
[----:B-----5:R-:W-:Y:S01]  /*29860*/  ISETP.NE.U32.AND P0, PT, R22, RZ, PT ;  /* 0x000000ff1600720c */ /* 0x020fe20003f05070 */
[----:B------:R-:W-:Y:S02]  /*29870*/  IMAD.IADD R3, R3, 0x1, R5 ;  /* 0x0000000103037824 */ /* 0x000fe400078e0205 */
[----:B------:R-:W-:Y:S01]  /*29880*/  FMUL R0, R0, UR4 ;  /* 0x0000000400007c20 */ /* 0x000fe20008400000 */
[----:B----4-:R-:W4:Y:S01]  /*29890*/  LDC R15, c[0x0][0x148] ;  /* 0x00005200ff0f7b82 */ /* 0x010f220000000800 */
[----:B------:R-:W-:Y:S01]  /*298a0*/  ISETP.NE.AND.EX P0, PT, R23, RZ, PT, P0 ;  /* 0x000000ff1700720c */ /* 0x000fe20003f05300 */
[----:B------:R-:W-:Y:S01]  /*298b0*/  IMAD.MOV.U32 R5, RZ, RZ, -0x1 ;  /* 0xffffffffff057424 */ /* 0x000fe200078e00ff */
[-CC-:B0-----:R-:W-:Y:S01]  /*298c0*/  SHF.R.U64 R10, R2, R4.reuse, R3.reuse ;  /* 0x00000004020a7219 */ /* 0x181fe20000001203 */
[----:B------:R0:W0:Y:S01]  /*298d0*/  F2I.U32.TRUNC.NTZ R13, R0 ;  /* 0x00000000000d7305 */ /* 0x000022000020f000 */
[----:B------:R-:W-:-:S03]  /*298e0*/  SHF.R.U32.HI R3, RZ, R4, R3 ;  /* 0x00000004ff037219 */ /* 0x000fc60000011603 */
[----:B------:R-:W0:Y:S01]  /*298f0*/  LDC R16, c[0x0][0x600] ;  /* 0x00018000ff107b82 */ /* 0x000e220000000800 */
[-CC-:B--2---:R-:W-:Y:S02]  /*29900*/  SHF.R.U64 R8, R10, R14.reuse, R3.reuse ;  /* 0x0000000e0a087219 */ /* 0x184fe40000001203 */
[----:B------:R-:W-:-:S05]  /*29910*/  SHF.R.U32.HI R3, RZ, R14, R3 ;  /* 0x0000000eff037219 */ /* 0x000fca0000011603 */
[----:B------:R-:W2:Y:S01]  /*29920*/  LDC R17, c[0x0][0x648] ;  /* 0x00019200ff117b82 */ /* 0x000ea20000000800 */
[-CC-:B---3--:R-:W-:Y:S02]  /*29930*/  SHF.R.U64 R11, R8, R20.reuse, R3.reuse ;  /* 0x00000014080b7219 */ /* 0x188fe40000001203 */
[-C--:B------:R-:W-:Y:S02]  /*29940*/  SHF.L.U32 R5, R5, R20.reuse, RZ ;  /* 0x0000001405057219 */ /* 0x080fe400000006ff */
[-C--:B------:R-:W-:Y:S01]  /*29950*/  SHF.R.U32.HI R3, RZ, R20.reuse, R3 ;  /* 0x00000014ff037219 */ /* 0x080fe20000011603 */
[----:B------:R-:W-:Y:S01]  /*29960*/  IMAD.MOV.U32 R2, RZ, RZ, R11 ;  /* 0x000000ffff027224 */ /* 0x000fe200078e000b */
[----:B------:R-:W-:Y:S01]  /*29970*/  SHF.L.U32 R20, R7, R20, RZ ;  /* 0x0000001407147219 */ /* 0x000fe200000006ff */
[----:B------:R-:W3:Y:S01]  /*29980*/  LDC R19, c[0x0][0x638] ;  /* 0x00018e00ff137b82 */ /* 0x000ee20000000800 */
[----:B------:R-:W-:-:S07]  /*29990*/  LOP3.LUT R33, RZ, R5, RZ, 0x33, !PT ;  /* 0x00000005ff217212 */ /* 0x000fce00078e33ff */
[----:B------:R-:W0:Y:S01]  /*299a0*/  LDC R21, c[0x0][0x610] ;  /* 0x00018400ff157b82 */ /* 0x000e220000000800 */
[----:B------:R-:W-:Y:S05]  /*299b0*/  @!P0 BRA `(.L_x_516) ;  /* 0x0000000000288947 */ /* 0x000fea0003800000 */
[----:B0-----:R-:W0:Y:S02]  /*299c0*/  LDC R0, c[0x0][0x64c] ;  /* 0x00019300ff007b82 */ /* 0x001e240000000800 */
[----:B0-----:R-:W-:-:S05]  /*299d0*/  IADD3 R7, P0, R11, R0, RZ ;  /* 0x000000000b077210 */ /* 0x001fca0007f1e0ff */
[----:B------:R-:W-:-:S04]  /*299e0*/  IMAD.X R9, RZ, RZ, R3, P0 ;  /* 0x000000ffff097224 */ /* 0x000fc800000e0603 */
[----:B------:R-:W-:-:S04]  /*299f0*/  IMAD.WIDE.U32 R2, R9, R22, RZ ;  /* 0x0000001609027225 */ /* 0x000fc800078e00ff */
[----:B------:R-:W-:-:S04]  /*29a00*/  IMAD.WIDE.U32 R4, P0, R7, R23, R2 ;  /* 0x0000001707047225 */ /* 0x000fc80007800002 */
[----:B------:R-:W-:-:S04]  /*29a10*/  IMAD.WIDE.U32 R2, R7, R22, RZ ;  /* 0x0000001607027225 */ /* 0x000fc800078e00ff */
[----:B------:R-:W-:Y:S01]  /*29a20*/  IMAD.X R7, RZ, RZ, RZ, P0 ;  /* 0x000000ffff077224 */ /* 0x000fe200000e06ff */
[----:B------:R-:W-:Y:S01]  /*29a30*/  IADD3 RZ, P0, R3, R4, RZ ;  /* 0x0000000403ff7210 */ /* 0x000fe20007f1e0ff */
[----:B------:R-:W-:-:S04]  /*29a40*/  IMAD.MOV.U32 R6, RZ, RZ, R5 ;  /* 0x000000ffff067224 */ /* 0x000fc800078e0005 */
[----:B------:R-:W-:-:S08]  /*29a50*/  IMAD.WIDE.U32.X R2, R9, R23, R6, P0 ;  /* 0x0000001709027225 */ /* 0x000fd000000e0406 */
.L_x_516:
[----:B0-2---:R-:W-:Y:S01]  /*29a60*/  SHF.R.U64 R0, R2, R17, R3 ;  /* 0x0000001102007219 */ /* 0x005fe20000001203 */
[----:B------:R-:W-:Y:S01]  /*29a70*/  IMAD.MOV R13, RZ, RZ, -R13 ;  /* 0x000000ffff0d7224 */ /* 0x000fe200078e0a0d */
[----:B------:R-:W-:Y:S01]  /*29a80*/  LOP3.LUT R33, R8, R33, RZ, 0xc0, !PT ;  /* 0x0000002108217212 */ /* 0x000fe200078ec0ff */
[----:B------:R-:W-:Y:S01]  /*29a90*/  IMAD.MOV.U32 R4, RZ, RZ, 0x1 ;  /* 0x00000001ff047424 */ /* 0x000fe200078e00ff */
[----:B------:R-:W-:Y:S01]  /*29aa0*/  IADD3 R3, R16, -0x1, RZ ;  /* 0xffffffff10037810 */ /* 0x000fe20007ffe0ff */
[----:B------:R-:W-:Y:S02]  /*29ab0*/  IMAD.MOV R2, RZ, RZ, -R0 ;  /* 0x000000ffff027224 */ /* 0x000fe400078e0a00 */
[----:B------:R-:W-:Y:S01]  /*29ac0*/  IMAD R33, R20, R0, R33 ;  /* 0x0000000014217224 */ /* 0x000fe200078e0221 */
[----:B------:R-:W-:Y:S01]  /*29ad0*/  LOP3.LUT R3, R10, R3, RZ, 0xc0, !PT ;  /* 0x000000030a037212 */ /* 0x000fe200078ec0ff */
[----:B----4-:R-:W-:Y:S02]  /*29ae0*/  @P4 IMAD R18, R15, R13, R12 ;  /* 0x0000000d0f124224 */ /* 0x010fe400078e020c */
[----:B---3--:R-:W-:-:S02]  /*29af0*/  IMAD R0, R2, R19, R11 ;  /* 0x0000001302007224 */ /* 0x008fc400078e020b */
[----:B------:R-:W-:Y:S02]  /*29b00*/  IMAD R33, R33, R21, R18 ;  /* 0x0000001521217224 */ /* 0x000fe400078e0212 */
[----:B------:R-:W-:Y:S01]  /*29b10*/  IMAD R2, R0, R16, R3 ;  /* 0x0000001000027224 */ /* 0x000fe200078e0203 */
[----:B------:R-:W-:-:S04]  /*29b20*/  PRMT R0, R4, 0x7610, R0 ;  /* 0x0000761004007816 */ /* 0x000fc80000000000 */
[----:B------:R-:W-:Y:S02]  /*29b30*/  SEL R3, R2, R33, !P4 ;  /* 0x0000002102037207 */ /* 0x000fe40006000000 */
[----:B------:R-:W-:Y:S01]  /*29b40*/  SEL R33, R33, R2, !P4 ;  /* 0x0000000221217207 */ /* 0x000fe20006000000 */
[----:B------:R-:W-:Y:S02]  /*29b50*/  IMAD.U32 R2, RZ, RZ, UR8 ;  /* 0x00000008ff027e24 */ /* 0x000fe4000f8e00ff */
[----:B------:R2:W-:Y:S04]  /*29b60*/  STL [R1+0x428], R3 ;  /* 0x0004280301007387 */ /* 0x0005e80000100800 */
[----:B------:R2:W-:Y:S02]  /*29b70*/  STL [R1+0x420], R2 ;  /* 0x0004200201007387 */ /* 0x0005e40000100800 */
.L_x_514:
[----:B0-2---:R-:W2:Y:S01]  /*29b80*/  LDL.LU R2, [R1+0x424] ;  /* 0x0004240001027983 */ /* 0x005ea20000300800 */
[----:B------:R-:W-:Y:S02]  /*29b90*/  R2UR UR4, R37 ;  /* 0x00000000250472ca */ /* 0x000fe400000e0000 */
[----:B------:R-:W-:Y:S01]  /*29ba0*/  R2UR UR6, R36 ;  /* 0x00000000240672ca */ /* 0x000fe200000e0000 */
[----:B------:R-:W-:Y:S01]  /*29bb0*/  STL [R1+0x42c], R33 ;  /* 0x00042c2101007387 */ /* 0x000fe20000100800 */
[----:B------:R-:W-:-:S11]  /*29bc0*/  LOP3.LUT P0, RZ, R0, 0xff, RZ, 0xc0, !PT ;  /* 0x000000ff00ff7812 */ /* 0x000fd6000780c0ff */
[----:B------:R-:W-:-:S04]  /*29bd0*/  UIADD3 UR4, UR6, UR4, URZ ;  /* 0x0000000406047290 */ /* 0x000fc8000fffe03f */
[----:B------:R-:W-:Y:S02]  /*29be0*/  USHF.R.U32.HI UR5, URZ, 0x2, UR4 ;  /* 0x000000023f057899 */ /* 0x000fe40008011604 */
[----:B------:R-:W-:Y:S02]  /*29bf0*/  UISETP.GT.U32.AND UP0, UPT, UR4, 0x3, UPT ;  /* 0x000000030400788c */ /* 0x000fe4000bf04070 */
[----:B------:R-:W-:Y:S02]  /*29c00*/  ULOP3.LUT UR5, UR5, 0x1, URZ, 0xc0, !UPT ;  /* 0x0000000105057892 */ /* 0x000fe4000f8ec03f */
[----:B------:R-:W-:Y:S02]  /*29c10*/  UISETP.LT.U32.AND UP0, UPT, UR6, 0x4, UP0 ;  /* 0x000000040600788c */ /* 0x000fe40008701070 */
[----:B------:R-:W-:Y:S02]  /*29c20*/  UISETP.NE.U32.AND UP1, UPT, UR5, 0x1, UPT ;  /* 0x000000010500788c */ /* 0x000fe4000bf25070 */
[----:B------:R-:W-:-:S02]  /*29c30*/  ULOP3.LUT UR4, UR4, 0x3, URZ, 0xc0, !UPT ;  /* 0x0000000304047892 */ /* 0x000fc4000f8ec03f */
[----:B------:R-:W-:Y:S02]  /*29c40*/  UISETP.GT.U32.AND UP1, UPT, UR6, 0x3, !UP1 ;  /* 0x000000030600788c */ /* 0x000fe4000cf24070 */
[----:B------:R-:W-:Y:S02]  /*29c50*/  USEL UR6, URZ, 0x1, !UP0 ;  /* 0x000000013f067887 */ /* 0x000fe4000c000000 */
[----:B------:R-:W-:Y:S01]  /*29c60*/  USEL UR5, URZ, 0x1, !UP1 ;  /* 0x000000013f057887 */ /* 0x000fe2000c800000 */
[----:B------:R-:W-:-:S05]  /*29c70*/  IMAD.U32 R0, RZ, RZ, UR4 ;  /* 0x00000004ff007e24 */ /* 0x000fca000f8e00ff */
[----:B------:R0:W-:Y:S01]  /*29c80*/  STL [R1+0x41c], R0 ;  /* 0x00041c0001007387 */ /* 0x0001e20000100800 */
[----:B--2---:R-:W-:-:S13]  /*29c90*/  R2UR UR7, R2 ;  /* 0x00000000020772ca */ /* 0x004fda00000e0000 */
[----:B------:R-:W-:-:S06]  /*29ca0*/  ULOP3.LUT UR7, UR5, UR7, UR6, 0x96, !UPT ;  /* 0x0000000705077292 */ /* 0x000fcc000f8e9606 */
[----:B0-----:R-:W-:-:S05]  /*29cb0*/  IMAD.U32 R0, RZ, RZ, UR7 ;  /* 0x00000007ff007e24 */ /* 0x001fca000f8e00ff */
[----:B------:R0:W-:Y:S01]  /*29cc0*/  STL [R1+0x424], R0 ;  /* 0x0004240001007387 */ /* 0x0001e20000100800 */
[----:B------:R-:W-:Y:S05]  /*29cd0*/  @P0 BRA `(.L_x_517) ;  /* 0xfffffd7400280947 */ /* 0x000fea000383ffff */
[----:B------:R-:W-:Y:S05]  /*29ce0*/  EXIT ;  /* 0x000000000000794d */ /* 0x000fea0003800000 */
.L_x_3:
[----:B------:R-:W2:Y:S01]  /*29cf0*/  LDL R17, [R1+0x418] ;  /* 0x0004180001117983 */ /* 0x000ea20000100800 */
[----:B------:R-:W-:-:S03]  /*29d00*/  ULDC.64 UR4, c[0x0][0x650] ;  /* 0x0001940000047ab9 */ /* 0x000fc60000000a00 */
[----:B------:R-:W3:Y:S01]  /*29d10*/  LDL R18, [R1+0x414] ;  /* 0x0004140001127983 */ /* 0x000ee20000100800 */
[----:B------:R-:W-:Y:S01]  /*29d20*/  PRMT R4, RZ, 0x7610, R4 ;  /* 0x00007610ff047816 */ /* 0x000fe20000000004 */
[----:B------:R-:W-:Y:S02]  /*29d30*/  IMAD.MOV.U32 R5, RZ, RZ, -0x1 ;  /* 0xffffffffff057424 */ /* 0x000fe400078e00ff */
[----:B------:R-:W-:Y:S02]  /*29d40*/  IMAD.MOV.U32 R7, RZ, RZ, -0x1 ;  /* 0xffffffffff077424 */ /* 0x000fe400078e00ff */
[----:B------:R-:W-:Y:S01]  /*29d50*/  IMAD.MOV.U32 R6, RZ, RZ, -0x1 ;  /* 0xffffffffff067424 */ /* 0x000fe200078e00ff */
[----:B--2---:R-:W-:-:S04]  /*29d60*/  ISETP.GE.U32.AND P0, PT, R17, UR4, PT ;  /* 0x0000000411007c0c */ /* 0x004fc8000bf06070 */
[----:B---3--:R-:W-:-:S13]  /*29d70*/  ISETP.GE.U32.AND.EX P0, PT, R18, UR5, PT, P0 ;  /* 0x0000000512007c0c */ /* 0x008fda000bf06100 */
[----:B------:R-:W-:Y:S05]  /*29d80*/  @P0 BRA `(.L_x_518) ;  /* 0x0000000400600947 */ /* 0x000fea0003800000 */
[----:B------:R-:W0:Y:S01]  /*29d90*/  LDC.64 R10, c[0x0][0x628] ;  /* 0x00018a00ff0a7b82 */ /* 0x000e220000000a00 */
[----:B------:R-:W-:Y:S01]  /*29da0*/  IMAD.MOV.U32 R8, RZ, RZ, R17 ;  /* 0x000000ffff087224 */ /* 0x000fe200078e0011 */
[----:B------:R-:W-:-:S06]  /*29db0*/  MOV R9, R18 ;  /* 0x0000001200097202 */ /* 0x000fcc0000000f00 */
[----:B------:R-:W1:Y:S08]  /*29dc0*/  LDC R12, c[0x0][0x630] ;  /* 0x00018c00ff0c7b82 */ /* 0x000e700000000800 */
[----:B------:R-:W2:Y:S01]  /*29dd0*/  LDC.64 R14, c[0x0][0x620] ;  /* 0x00018800ff0e7b82 */ /* 0x000ea20000000a00 */
[----:B0-----:R-:W-:-:S04]  /*29de0*/  ISETP.NE.U32.AND P0, PT, R10, RZ, PT ;  /* 0x000000ff0a00720c */ /* 0x001fc80003f05070 */
[----:B------:R-:W-:-:S13]  /*29df0*/  ISETP.NE.AND.EX P0, PT, R11, RZ, PT, P0 ;  /* 0x000000ff0b00720c */ /* 0x000fda0003f05300 */
[----:B-12---:R-:W-:Y:S05]  /*29e00*/  @!P0 BRA `(.L_x_519) ;  /* 0x0000000000288947 */ /* 0x006fea0003800000 */
[----:B------:R-:W0:Y:S02]  /*29e10*/  LDC R4, c[0x0][0x634] ;  /* 0x00018d00ff047b82 */ /* 0x000e240000000800 */
        /* <DEDUP_REMOVED lines=9> */
.L_x_519:
[--C-:B------:R-:W-:Y:S01]  /*29eb0*/  SHF.R.U64 R10, R8, R12, R9.reuse ;  /* 0x0000000c080a7219 */ /* 0x100fe20000001209 */
[----:B------:R-:W-:Y:S01]  /*29ec0*/  IMAD.MOV.U32 R5, RZ, RZ, R18 ;  /* 0x000000ffff057224 */ /* 0x000fe200078e0012 */
[----:B------:R-:W-:Y:S01]  /*29ed0*/  I2FP.F32.U32 R6, R2 ;  /* 0x0000000200067245 */ /* 0x000fe20000201000 */
[----:B------:R-:W0:Y:S01]  /*29ee0*/  LDC R16, c[0x0][0x618] ;  /* 0x00018600ff107b82 */ /* 0x000e220000000800 */
[----:B------:R-:W-:Y:S01]  /*29ef0*/  SHF.R.U32.HI R3, RZ, R12, R9 ;  /* 0x0000000cff037219 */ /* 0x000fe20000011609 */
[----:B------:R-:W-:Y:S01]  /*29f00*/  ULDC UR4, c[0x0][0x150] ;  /* 0x0000540000047ab9 */ /* 0x000fe20000000800 */
[----:B------:R-:W-:Y:S01]  /*29f10*/  IADD3 R7, P0, RZ, -R10, RZ ;  /* 0x8000000aff077210 */ /* 0x000fe20007f1e0ff */
[----:B------:R-:W-:Y:S01]  /*29f20*/  FMUL R9, R6, UR4 ;  /* 0x0000000406097c20 */ /* 0x000fe20008400000 */
[----:B------:R-:W-:Y:S01]  /*29f30*/  IMAD.MOV.U32 R4, RZ, RZ, R17 ;  /* 0x000000ffff047224 */ /* 0x000fe200078e0011 */
[----:B------:R-:W-:Y:S02]  /*29f40*/  ULDC UR4, c[0x0][0x154] ;  /* 0x0000550000047ab9 */ /* 0x000fe40000000800 */
[----:B------:R-:W1:Y:S01]  /*29f50*/  LDC.64 R18, c[0x0][0x640] ;  /* 0x00019000ff127b82 */ /* 0x000e620000000a00 */
[----:B------:R-:W-:Y:S01]  /*29f60*/  IMAD.X R3, RZ, RZ, ~R3, P0 ;  /* 0x000000ffff037224 */ /* 0x000fe200000e0e03 */
[----:B------:R-:W2:Y:S01]  /*29f70*/  F2I.U32.TRUNC.NTZ R9, R9 ;  /* 0x0000000900097305 */ /* 0x000ea2000020f000 */
[----:B------:R-:W-:-:S04]  /*29f80*/  IMAD.WIDE.U32 R4, R7, R14, R4 ;  /* 0x0000000e07047225 */ /* 0x000fc800078e0004 */
[----:B------:R-:W-:Y:S01]  /*29f90*/  IMAD R6, R3, R14, RZ ;  /* 0x0000000e03067224 */ /* 0x000fe200078e02ff */
[----:B------:R-:W3:Y:S03]  /*29fa0*/  LDC R11, c[0x0][0x144] ;  /* 0x00005100ff0b7b82 */ /* 0x000ee60000000800 */
[----:B------:R-:W-:Y:S02]  /*29fb0*/  IMAD R3, R7, R15, R6 ;  /* 0x0000000f07037224 */ /* 0x000fe400078e0206 */
[----:B------:R-:W-:Y:S02]  /*29fc0*/  IMAD.MOV.U32 R6, RZ, RZ, -0x1 ;  /* 0xffffffffff067424 */ /* 0x000fe400078e00ff */
[----:B------:R-:W-:Y:S01]  /*29fd0*/  IMAD.IADD R3, R5, 0x1, R3 ;  /* 0x0000000105037824 */ /* 0x000fe200078e0203 */
[----:B------:R-:W4:Y:S01]  /*29fe0*/  LDC R12, c[0x0][0x608] ;  /* 0x00018200ff0c7b82 */ /* 0x000f220000000800 */
[----:B------:R-:W-:-:S03]  /*29ff0*/  I2FP.F32.U32 R5, R0 ;  /* 0x0000000000057245 */ /* 0x000fc60000201000 */
[-C--:B0-----:R-:W-:Y:S01]  /*2a000*/  SHF.R.U64 R8, R4, R16.reuse, R3 ;  /* 0x0000001004087219 */ /* 0x081fe20000001203 */
[----:B--2---:R-:W-:Y:S01]  /*2a010*/  IMAD.MOV R4, RZ, RZ, -R9 ;  /* 0x000000ffff047224 */ /* 0x004fe200078e0a09 */
[----:B------:R-:W-:Y:S01]  /*2a020*/  SHF.R.U32.HI R3, RZ, R16, R3 ;  /* 0x00000010ff037219 */ /* 0x000fe20000011603 */
[----:B------:R-:W-:Y:S01]  /*2a030*/  FMUL R5, R5, UR4 ;  /* 0x0000000405057c20 */ /* 0x000fe20008400000 */
[----:B------:R-:W0:Y:S01]  /*2a040*/  LDC R7, c[0x0][0x658] ;  /* 0x00019600ff077b82 */ /* 0x000e220000000800 */
[----:B-1----:R-:W-:-:S04]  /*2a050*/  ISETP.NE.U32.AND P0, PT, R18, RZ, PT ;  /* 0x000000ff1200720c */ /* 0x002fc80003f05070 */
[----:B------:R-:W-:-:S03]  /*2a060*/  ISETP.NE.AND.EX P0, PT, R19, RZ, PT, P0 ;  /* 0x000000ff1300720c */ /* 0x000fc60003f05300 */
[----:B------:R-:W1:Y:S01]  /*2a070*/  LDC R15, c[0x0][0x148] ;  /* 0x00005200ff0f7b82 */ /* 0x000e620000000800 */
[----:B---3--:R-:W-:Y:S01]  /*2a080*/  IMAD R17, R11, R4, R2 ;  /* 0x000000040b117224 */ /* 0x008fe200078e0202 */
[----:B------:R-:W-:-:S06]  /*2a090*/  MOV R4, 0x1 ;  /* 0x0000000100047802 */ /* 0x000fcc0000000f00 */
[----:B------:R-:W2:Y:S01]  /*2a0a0*/  LDC R14, c[0x0][0x600] ;  /* 0x00018000ff0e7b82 */ /* 0x000ea20000000800 */
[-CC-:B----4-:R-:W-:Y:S02]  /*2a0b0*/  SHF.R.U64 R11, R8, R12.reuse, R3.reuse ;  /* 0x0000000c080b7219 */ /* 0x190fe40000001203 */
[----:B------:R-:W-:Y:S02]  /*2a0c0*/  SHF.R.U32.HI R2, RZ, R12, R3 ;  /* 0x0000000cff027219 */ /* 0x000fe40000011603 */
[----:B------:R3:W4:Y:S03]  /*2a0d0*/  F2I.U32.TRUNC.NTZ R12, R5 ;  /* 0x00000005000c7305 */ /* 0x000726000020f000 */
[----:B------:R-:W1:Y:S01]  /*2a0e0*/  LDC R20, c[0x0][0x648] ;  /* 0x00019200ff147b82 */ /* 0x000e620000000800 */
[-C--:B0-----:R-:W-:Y:S02]  /*2a0f0*/  SHF.R.U64 R13, R11, R7.reuse, R2 ;  /* 0x000000070b0d7219 */ /* 0x081fe40000001202 */
[----:B------:R-:W-:-:S02]  /*2a100*/  SHF.L.U32 R6, R6, R7, RZ ;  /* 0x0000000706067219 */ /* 0x000fc400000006ff */
[-C--:B------:R-:W-:Y:S01]  /*2a110*/  SHF.R.U32.HI R3, RZ, R7.reuse, R2 ;  /* 0x00000007ff037219 */ /* 0x080fe20000011602 */
[----:B------:R-:W-:Y:S01]  /*2a120*/  IMAD.MOV.U32 R2, RZ, RZ, R13 ;  /* 0x000000ffff027224 */ /* 0x000fe200078e000d */
[----:B------:R-:W-:Y:S01]  /*2a130*/  SHF.L.U32 R16, R4, R7, RZ ;  /* 0x0000000704107219 */ /* 0x000fe200000006ff */
[----:B------:R-:W0:Y:S01]  /*2a140*/  LDC R21, c[0x0][0x638] ;  /* 0x00018e00ff157b82 */ /* 0x000e220000000800 */
[----:B------:R-:W-:-:S07]  /*2a150*/  LOP3.LUT R22, RZ, R6, RZ, 0x33, !PT ;  /* 0x00000006ff167212 */ /* 0x000fce00078e33ff */
[----:B------:R-:W0:Y:S01]  /*2a160*/  LDC R23, c[0x0][0x610] ;  /* 0x00018400ff177b82 */ /* 0x000e220000000800 */
[----:B---34-:R-:W-:Y:S05]  /*2a170*/  @!P0 BRA `(.L_x_520) ;  /* 0x0000000000288947 */ /* 0x018fea0003800000 */
[----:B------:R-:W3:Y:S02]  /*2a180*/  LDC R2, c[0x0][0x64c] ;  /* 0x00019300ff027b82 */ /* 0x000ee40000000800 */
[----:B---3--:R-:W-:-:S05]  /*2a190*/  IADD3 R7, P0, R13, R2, RZ ;  /* 0x000000020d077210 */ /* 0x008fca0007f1e0ff */
        /* <DEDUP_REMOVED lines=8> */
.L_x_520:
[----:B-1----:R-:W-:Y:S01]  /*2a220*/  SHF.R.U64 R3, R2, R20, R3 ;  /* 0x0000001402037219 */ /* 0x002fe20000001203 */
[----:B--2---:R-:W-:Y:S01]  /*2a230*/  VIADD R5, R14, 0xffffffff ;  /* 0xffffffff0e057836 */ /* 0x004fe20000000000 */
[----:B------:R-:W-:Y:S01]  /*2a240*/  LOP3.LUT R2, R11, R22, RZ, 0xc0, !PT ;  /* 0x000000160b027212 */ /* 0x000fe200078ec0ff */
[----:B------:R-:W-:Y:S02]  /*2a250*/  IMAD.MOV R12, RZ, RZ, -R12 ;  /* 0x000000ffff0c7224 */ /* 0x000fe400078e0a0c */
[----:B------:R-:W-:Y:S02]  /*2a260*/  IMAD.MOV R4, RZ, RZ, -R3 ;  /* 0x000000ffff047224 */ /* 0x000fe400078e0a03 */
[----:B------:R-:W-:Y:S01]  /*2a270*/  IMAD R2, R16, R3, R2 ;  /* 0x0000000310027224 */ /* 0x000fe200078e0202 */
[----:B------:R-:W-:Y:S01]  /*2a280*/  LOP3.LUT R3, R8, R5, RZ, 0xc0, !PT ;  /* 0x0000000508037212 */ /* 0x000fe200078ec0ff */
[----:B------:R-:W-:Y:S02]  /*2a290*/  @P4 IMAD R17, R15, R12, R0 ;  /* 0x0000000c0f114224 */ /* 0x000fe400078e0200 */
[----:B0-----:R-:W-:-:S02]  /*2a2a0*/  IMAD R0, R4, R21, R13 ;  /* 0x0000001504007224 */ /* 0x001fc400078e020d */
[----:B------:R-:W-:Y:S02]  /*2a2b0*/  IMAD R5, R2, R23, R17 ;  /* 0x0000001702057224 */ /* 0x000fe400078e0211 */
[----:B------:R-:W-:Y:S02]  /*2a2c0*/  IMAD R0, R0, R14, R3 ;  /* 0x0000000e00007224 */ /* 0x000fe400078e0203 */
[----:B------:R-:W-:Y:S02]  /*2a2d0*/  IMAD.MOV.U32 R4, RZ, RZ, 0x1 ;  /* 0x00000001ff047424 */ /* 0x000fe400078e00ff */
[----:B------:R-:W-:Y:S01]  /*2a2e0*/  IMAD.MOV.U32 R6, RZ, RZ, R10 ;  /* 0x000000ffff067224 */ /* 0x000fe200078e000a */
[----:B------:R-:W-:Y:S02]  /*2a2f0*/  SEL R7, R0, R5, !P4 ;  /* 0x0000000500077207 */ /* 0x000fe40006000000 */
[----:B------:R-:W-:-:S07]  /*2a300*/  SEL R5, R5, R0, !P4 ;  /* 0x0000000005057207 */ /* 0x000fce0006000000 */
.L_x_518:
[----:B------:R-:W-:-:S08]  /*2a310*/  NOP ;  /* 0x0000000000007918 */ /* 0x000fd00000000000 */
[----:B------:R-:W0:-:S00]  /*2a320*/  USETMAXREG.DEALLOC.CTAPOOL 0x28 ;  /* 0x00000028000079c8 */ /* 0x000e0000080e0500 */
[----:B------:R-:W-:-:S13]  /*2a330*/  ISETP.NE.AND P0, PT, RZ, UR8, PT ;  /* 0x00000008ff007c0c */ /* 0x000fda000bf05270 */
[----:B------:R-:W-:Y:S05]  /*2a340*/  @P0 EXIT ;  /* 0x000000000000094d */ /* 0x000fea0003800000 */
[----:B0-----:R-:W-:Y:S01]  /*2a350*/  LOP3.LUT P0, RZ, R4, 0xff, RZ, 0xc0, !PT ;  /* 0x000000ff04ff7812 */ /* 0x001fe2000780c0ff */
[----:B------:R-:W-:Y:S01]  /*2a360*/  IMAD.MOV.U32 R0, RZ, RZ, RZ ;  /* 0x000000ffff007224 */ /* 0x000fe200078e00ff */
[----:B------:R-:W-:-:S11]  /*2a370*/  MOV R8, 0x1 ;  /* 0x0000000100087802 */ /* 0x000fd60000000f00 */
[----:B------:R-:W-:Y:S05]  /*2a380*/  @!P0 BRA `(.L_x_521) ;  /* 0x0000000c00588947 */ /* 0x000fea0003800000 */
[----:B------:R-:W2:Y:S01]  /*2a390*/  LDL R2, [R1+0x410] ;  /* 0x0004100001027983 */ /* 0x000ea20000100800 */
[----:B------:R-:W0:Y:S01]  /*2a3a0*/  LDC R0, c[0x0][0x28c] ;  /* 0x0000a300ff007b82 */ /* 0x000e220000000800 */
[----:B------:R-:W-:Y:S01]  /*2a3b0*/  ULDC UR5, c[0x0][0x658] ;  /* 0x0001960000057ab9 */ /* 0x000fe20000000800 */
[----:B------:R-:W-:Y:S01]  /*2a3c0*/  UMOV UR7, 0xffffffff ;  /* 0xffffffff00077882 */ /* 0x000fe20000000000 */
[----:B------:R-:W-:Y:S01]  /*2a3d0*/  ULDC UR6, c[0x0][0xc] ;  /* 0x0000030000067ab9 */ /* 0x000fe20000000800 */
[----:B------:R-:W-:Y:S01]  /*2a3e0*/  UMOV UR8, 0x1 ;  /* 0x0000000100087882 */ /* 0x000fe20000000000 */
[----:B------:R-:W-:Y:S01]  /*2a3f0*/  BSSY B0, `(.L_x_521) ;  /* 0x00000cf000007945 */ /* 0x000fe20003800000 */
[----:B------:R-:W-:Y:S01]  /*2a400*/  IMAD.MOV.U32 R11, RZ, RZ, 0x1 ;  /* 0x00000001ff0b7424 */ /* 0x000fe200078e00ff */
[----:B------:R-:W-:Y:S01]  /*2a410*/  ULDC UR4, c[0x0][0x600] ;  /* 0x0001800000047ab9 */ /* 0x000fe20000000800 */
[----:B------:R-:W-:Y:S01]  /*2a420*/  IMAD.MOV.U32 R8, RZ, RZ, 0x1 ;  /* 0x00000001ff087424 */ /* 0x000fe200078e00ff */
[----:B------:R-:W-:Y:S01]  /*2a430*/  UIADD3 UR4, UR4, -0x1, URZ ;  /* 0xffffffff04047890 */ /* 0x000fe2000fffe03f */
[----:B------:R-:W-:Y:S01]  /*2a440*/  ULDC.64 UR22, c[0x0][0x198] ;  /* 0x0000660000167ab9 */ /* 0x000fe20000000a00 */
[----:B0-----:R-:W-:-:S05]  /*2a450*/  VIADD R0, R0, 0x7f ;  /* 0x0000007f00007836 */ /* 0x001fca0000000000 */
[----:B------:R-:W-:-:S04]  /*2a460*/  SHF.R.S32.HI R3, RZ, 0x1f, R0 ;  /* 0x0000001fff037819 */ /* 0x000fc80000011400 */
[----:B------:R-:W-:Y:S01]  /*2a470*/  LEA.HI R3, R3, R0, RZ, 0x7 ;  /* 0x0000000003037211 */ /* 0x000fe200078f38ff */
[----:B------:R-:W-:-:S03]  /*2a480*/  IMAD.MOV.U32 R0, RZ, RZ, RZ ;  /* 0x000000ffff007224 */ /* 0x000fc600078e00ff */
[----:B------:R-:W-:-:S05]  /*2a490*/  SHF.R.S32.HI R13, RZ, 0x7, R3 ;  /* 0x00000007ff0d7819 */ /* 0x000fca0000011403 */
[----:B------:R-:W-:Y:S01]  /*2a4a0*/  VIADD R10, R13, 0x1 ;  /* 0x000000010d0a7836 */ /* 0x000fe20000000000 */
[----:B--2---:R-:W-:Y:S02]  /*2a4b0*/  R2UR UR9, R2 ;  /* 0x00000000020972ca */ /* 0x004fe400000e0000 */
[----:B------:R-:W0:Y:S11]  /*2a4c0*/  S2R R2, SR_TID.X ;  /* 0x0000000000027919 */ /* 0x000e360000002100 */
[----:B------:R-:W-:-:S02]  /*2a4d0*/  ULOP3.LUT UR24, UR9, 0x2, URZ, 0xfc, !UPT ;  /* 0x0000000209187892 */ /* 0x000fc4000f8efc3f */
[----:B------:R-:W-:Y:S02]  /*2a4e0*/  USHF.L.U32 UR9, UR7, UR5, URZ ;  /* 0x0000000507097299 */ /* 0x000fe4000800063f */
[----:B------:R-:W-:Y:S01]  /*2a4f0*/  USHF.L.U32 UR5, UR8, UR5, URZ ;  /* 0x0000000508057299 */ /* 0x000fe2000800063f */
[----:B------:R-:W-:Y:S02]  /*2a500*/  ULDC UR7, c[0x0][0x10] ;  /* 0x0000040000077ab9 */ /* 0x000fe40000000800 */
[----:B------:R-:W-:Y:S01]  /*2a510*/  ULDC UR8, c[0x0][0x14] ;  /* 0x0000050000087ab9 */ /* 0x000fe20000000800 */
[----:B------:R-:W-:Y:S02]  /*2a520*/  UIMAD.WIDE.U32 UR6, UR6, UR7, URZ ;  /* 0x00000007060672a5 */ /* 0x000fe4000f8e003f */
[----:B------:R-:W-:Y:S02]  /*2a530*/  ULOP3.LUT UR18, URZ, UR9, URZ, 0x33, !UPT ;  /* 0x000000093f127292 */ /* 0x000fe4000f8e333f */
[----:B------:R-:W-:-:S02]  /*2a540*/  UIMAD.WIDE.U32 UR20, UR6, UR8, URZ ;  /* 0x00000008061472a5 */ /* 0x000fc4000f8e003f */
[----:B------:R-:W-:-:S04]  /*2a550*/  UIMAD UR13, UR7, UR8, URZ ;  /* 0x00000008070d72a4 */ /* 0x000fc8000f8e023f */
[----:B------:R-:W-:Y:S01]  /*2a560*/  UIADD3 UR13, UR21, UR13, URZ ;  /* 0x0000000d150d7290 */ /* 0x000fe2000fffe03f */
[C---:B0-----:R-:W-:Y:S02]  /*2a570*/  LOP3.LUT P3, RZ, R2.reuse, 0x7f, RZ, 0xc0, !PT ;  /* 0x0000007f02ff7812 */ /* 0x041fe4000786c0ff */
[----:B------:R-:W-:-:S04]  /*2a580*/  LOP3.LUT P0, RZ, R2, 0x1f, RZ, 0xc0, !PT ;  /* 0x0000001f02ff7812 */ /* 0x000fc8000780c0ff */
[----:B------:R-:W-:-:S13]  /*2a590*/  PLOP3.LUT P0, PT, P0, P3, PT, 0x8a, 0x0 ;  /* 0x000000000000781c */ /* 0x000fda0000707172 */
.L_x_533:
[----:B------:R-:W-:-:S03]  /*2a5a0*/  UMOV UR6, 0xffffffff ;  /* 0xffffffff00067882 */ /* 0x000fc60000000000 */
[----:B------:R-:W-:Y:S05]  /*2a5b0*/  BRA.DIV UR6, `(.L_x_522) ;  /* 0x0000000e06d07947 */ /* 0x000fea000b800000 */
[----:B------:R-:W-:-:S13]  /*2a5c0*/  ELECT P1, URZ, PT ;  /* 0x00000000003f782f */ /* 0x000fda0003820000 */
.L_x_544:
[----:B------:R-:W0:Y:S01]  /*2a5d0*/  LDC R2, c[0x0][0x28c] ;  /* 0x0000a300ff027b82 */ /* 0x000e220000000800 */
[----:B------:R-:W-:Y:S01]  /*2a5e0*/  BSSY B1, `(.L_x_523) ;  /* 0x0000038000017945 */ /* 0x000fe20003800000 */
[----:B0-----:R-:W-:-:S13]  /*2a5f0*/  ISETP.LT.OR P1, PT, R2, 0x1, !P1 ;  /* 0x000000010200780c */ /* 0x001fda0004f21670 */
[----:B------:R-:W-:Y:S05]  /*2a600*/  @P1 BRA `(.L_x_524) ;  /* 0x0000000000d41947 */ /* 0x000fea0003800000 */
[----:B------:R-:W-:Y:S01]  /*2a610*/  IMAD R9, R7, 0xf0, RZ ;  /* 0x000000f007097824 */ /* 0x000fe200078e02ff */
[----:B------:R-:W-:Y:S01]  /*2a620*/  MOV R4, R0 ;  /* 0x0000000000047202 */ /* 0x000fe20000000f00 */
[----:B------:R-:W-:Y:S02]  /*2a630*/  IMAD R14, R5, 0xc0, RZ ;  /* 0x000000c0050e7824 */ /* 0x000fe400078e02ff */
[----:B------:R-:W-:Y:S02]  /*2a640*/  IMAD.MOV.U32 R16, RZ, RZ, RZ ;  /* 0x000000ffff107224 */ /* 0x000fe400078e00ff */
[----:B------:R-:W-:Y:S02]  /*2a650*/  IMAD.MOV.U32 R2, RZ, RZ, R10 ;  /* 0x000000ffff027224 */ /* 0x000fe400078e000a */
[----:B------:R-:W-:-:S07]  /*2a660*/  IMAD.MOV.U32 R3, RZ, RZ, R8 ;  /* 0x000000ffff037224 */ /* 0x000fce00078e0008 */
.L_x_528:
[----:B------:R-:W0:Y:S01]  /*2a670*/  S2R R12, SR_CgaCtaId ;  /* 0x00000000000c7919 */ /* 0x000e220000008800 */
[----:B------:R-:W-:Y:S01]  /*2a680*/  MOV R5, 0x400 ;  /* 0x0000040000057802 */ /* 0x000fe20000000f00 */
[----:B------:R-:W1:Y:S03]  /*2a690*/  @!P3 LDC R7, c[0x0][0x500] ;  /* 0x00014000ff07bb82 */ /* 0x000e660000000800 */
[----:B0-----:R-:W-:Y:S02]  /*2a6a0*/  LEA R15, R12, R5, 0x18 ;  /* 0x000000050c0f7211 */ /* 0x001fe400078ec0ff */
[----:B------:R-:W-:-:S03]  /*2a6b0*/  SHF.L.U32 R5, R3, 0x1f, RZ ;  /* 0x0000001f03057819 */ /* 0x000fc600000006ff */
[----:B------:R-:W-:-:S04]  /*2a6c0*/  IMAD R12, R4, 0x8, R15 ;  /* 0x00000008040c7824 */ /* 0x000fc800078e020f */
[----:B------:R-:W0:Y:S02]  /*2a6d0*/  SYNCS.PHASECHK.TRANS64.TRYWAIT P1, [R12+URZ+0x20], R5 ;  /* 0x000020050c0075a7 */ /* 0x000e24000802017f */
[----:B01----:R-:W-:Y:S05]  /*2a6e0*/  @!P1 BRA `(.L_x_525) ;  /* 0x0000000c00a49947 */ /* 0x003fea0003800000 */
.L_x_545:
[----:B------:R-:W-:Y:S01]  /*2a6f0*/  UPRMT UR6, UR24, 0x9910, URZ ;  /* 0x0000991018067896 */ /* 0x000fe2000800003f */
[----:B------:R1:W-:Y:S03]  /*2a700*/  @!P3 SYNCS.ARRIVE.TRANS64 RZ, [R12+URZ], R7 ;  /* 0x000000070cffb9a7 */ /* 0x0003e6000800003f */
[----:B------:R-:W-:-:S06]  /*2a710*/  UISETP.NE.AND UP0, UPT, UR6, 0x2, UPT ;  /* 0x000000020600788c */ /* 0x000fcc000bf05270 */
[----:B------:R-:W-:-:S13]  /*2a720*/  PLOP3.LUT P1, PT, PT, PT, UP0, 0x80, 0x0 ;  /* 0x000000000000781c */ /* 0x000fda0003f2f008 */
[----:B-1----:R-:W-:Y:S05]  /*2a730*/  @P1 BRA `(.L_x_526) ;  /* 0x0000000000041947 */ /* 0x002fea0003800000 */
[----:B------:R-:W-:Y:S01]  /*2a740*/  BPT.TRAP 0x1 ;  /* 0x000000040000795c */ /* 0x000fe20000300000 */
.L_x_526:
[----:B------:R-:W-:Y:S05]  /*2a750*/  @P0 BRA `(.L_x_527) ;  /* 0x0000000000040947 */ /* 0x000fea0003800000 */
[----:B------:R-:W-:Y:S01]  /*2a760*/  BPT.TRAP 0x1 ;  /* 0x000000040000795c */ /* 0x000fe20000300000 */
.L_x_527:
[--C-:B0-----:R-:W-:Y:S01]  /*2a770*/  IMAD R5, R4, 0x6000, R15.reuse ;  /* 0x0000600004057824 */ /* 0x101fe200078e020f */
[----:B------:R-:W-:Y:S01]  /*2a780*/  R2UR UR9, R12 ;  /* 0x000000000c0972ca */ /* 0x000fe200000e0000 */
[----:B------:R-:W-:Y:S01]  /*2a790*/  IMAD R15, R4, 0x7800, R15 ;  /* 0x00007800040f7824 */ /* 0x000fe200078e020f */
[----:B------:R-:W-:Y:S01]  /*2a7a0*/  UIADD3 UR6, UP0, UR22, 0xf0, URZ ;  /* 0x000000f016067890 */ /* 0x000fe2000ff1e03f */
[----:B------:R-:W-:Y:S01]  /*2a7b0*/  VIADD R2, R2, 0xffffffff ;  /* 0xffffffff02027836 */ /* 0x000fe20000000000 */
[----:B------:R-:W-:Y:S01]  /*2a7c0*/  R2UR UR7, R5 ;  /* 0x00000000050772ca */ /* 0x000fe200000e0000 */
[----:B------:R-:W-:Y:S01]  /*2a7d0*/  UIADD3 UR26, UP1, UR22, 0x1f0, URZ ;  /* 0x000001f0161a7890 */ /* 0x000fe2000ff3e03f */
[----:B------:R-:W-:Y:S01]  /*2a7e0*/  R2UR UR8, R15 ;  /* 0x000000000f0872ca */ /* 0x000fe200000e0000 */
[----:B------:R-:W-:Y:S01]  /*2a7f0*/  VIADD R4, R4, 0x1 ;  /* 0x0000000104047836 */ /* 0x000fe20000000000 */
[----:B------:R-:W-:Y:S01]  /*2a800*/  R2UR UR11, R14 ;  /* 0x000000000e0b72ca */ /* 0x000fe200000e0000 */
[----:B------:R-:W-:Y:S01]  /*2a810*/  UIADD3.X UR27, URZ, UR23, URZ, UP1, !UPT ;  /* 0x000000173f1b7290 */ /* 0x000fe20008ffe43f */
[----:B------:R-:W-:Y:S01]  /*2a820*/  R2UR UR10, R16 ;  /* 0x00000000100a72ca */ /* 0x000fe200000e0000 */
[----:B------:R-:W-:Y:S01]  /*2a830*/  UMOV UR14, 0x0 ;  /* 0x00000000000e7882 */ /* 0x000fe20000000000 */
[----:B------:R-:W-:Y:S01]  /*2a840*/  R2UR UR12, R6 ;  /* 0x00000000060c72ca */ /* 0x000fe200000e0000 */
[----:B------:R-:W-:Y:S01]  /*2a850*/  UMOV UR15, 0x10000000 ;  /* 0x10000000000f7882 */ /* 0x000fe20000000000 */
[----:B------:R-:W-:Y:S01]  /*2a860*/  R2UR UR19, R9 ;  /* 0x00000000091372ca */ /* 0x000fe200000e0000 */
[----:B------:R-:W-:Y:S01]  /*2a870*/  VIADD R16, R16, 0x80 ;  /* 0x0000008010107836 */ /* 0x000fe20000000000 */
[----:B------:R-:W-:Y:S01]  /*2a880*/  ISETP.GT.AND P2, PT, R2, 0x1, PT ;  /* 0x000000010200780c */ /* 0x000fe20003f44270 */
[----:B------:R-:W-:Y:S01]  /*2a890*/  UIADD3 UR16, UR7, 0x100, URZ ;  /* 0x0000010007107890 */ /* 0x000fe2000fffe03f */
[----:B------:R-:W-:Y:S01]  /*2a8a0*/  ISETP.NE.AND P1, PT, R4, 0x4, PT ;  /* 0x000000040400780c */ /* 0x000fe20003f25270 */
[----:B------:R-:W-:-:S02]  /*2a8b0*/  UIADD3.X UR7, URZ, UR23, URZ, UP0, !UPT ;  /* 0x000000173f077290 */ /* 0x000fc400087fe43f */
[----:B------:R-:W-:Y:S01]  /*2a8c0*/  UIADD3 UR17, UR8, 0x18100, URZ ;  /* 0x0001810008117890 */ /* 0x000fe2000fffe03f */
[----:B------:R-:W-:Y:S02]  /*2a8d0*/  SEL R12, RZ, 0x1, P1 ;  /* 0x00000001ff0c7807 */ /* 0x000fe40000800000 */
[----:B------:R-:W-:Y:S01]  /*2a8e0*/  UMOV UR8, UR16 ;  /* 0x0000001000087c82 */ /* 0x000fe20008000000 */
[----:B------:R-:W-:Y:S02]  /*2a8f0*/  SEL R4, R4, RZ, P1 ;  /* 0x000000ff04047207 */ /* 0x000fe40000800000 */
[----:B------:R-:W-:Y:S01]  /*2a900*/  LOP3.LUT R3, R3, R12, RZ, 0x3c, !PT ;  /* 0x0000000c03037212 */ /* 0x000fe200078e3cff */
[----:B------:R0:W-:Y:S02]  /*2a910*/  UTMALDG.3D [UR8], [UR6], desc[UR14] ;  /* 0x00000e08060075b4 */ /* 0x0001e40008011000 */
[----:B0-----:R-:W-:Y:S01]  /*2a920*/  UMOV UR8, UR17 ;  /* 0x0000001100087c82 */ /* 0x001fe20008000000 */
[----:B------:R-:W-:-:S02]  /*2a930*/  UMOV UR11, UR19 ;  /* 0x00000013000b7c82 */ /* 0x000fc40008000000 */
[----:B------:R0:W-:Y:S02]  /*2a940*/  UTMALDG.3D [UR8], [UR26], desc[UR14] ;  /* 0x00000e081a0075b4 */ /* 0x0001e40008011000 */
[----:B0-----:R-:W-:Y:S05]  /*2a950*/  @P2 BRA `(.L_x_528) ;  /* 0xfffffffc00442947 */ /* 0x001fea000383ffff */
.L_x_524:
[----:B------:R-:W-:Y:S05]  /*2a960*/  BSYNC B1 ;  /* 0x0000000000017941 */ /* 0x000fea0003800000 */
.L_x_523:
[----:B------:R-:W2:Y:S01]  /*2a970*/  LDL.LU R18, [R1+0x414] ;  /* 0x0004140001127983 */ /* 0x000ea20000300800 */
[----:B------:R-:W-:Y:S01]  /*2a980*/  LOP3.LUT P2, RZ, R11, 0xff, RZ, 0xc0, !PT ;  /* 0x000000ff0bff7812 */ /* 0x000fe2000784c0ff */
[C---:B------:R-:W-:Y:S01]  /*2a990*/  IMAD.IADD R0, R13.reuse, 0x1, R0 ;  /* 0x000000010d007824 */ /* 0x040fe200078e0200 */
[----:B------:R-:W-:Y:S01]  /*2a9a0*/  ULDC.64 UR6, c[0x0][0x650] ;  /* 0x0001940000067ab9 */ /* 0x000fe20000000a00 */
[----:B------:R-:W3:Y:S01]  /*2a9b0*/  LDL.LU R17, [R1+0x418] ;  /* 0x0004180001117983 */ /* 0x000ee20000300800 */
[----:B------:R-:W-:Y:S01]  /*2a9c0*/  BSSY B1, `(.L_x_529) ;  /* 0x000006f000017945 */ /* 0x000fe20003800000 */
[----:B------:R-:W-:Y:S01]  /*2a9d0*/  IMAD.MOV.U32 R5, RZ, RZ, -0x1 ;  /* 0xffffffffff057424 */ /* 0x000fe200078e00ff */
[----:B------:R-:W-:Y:S01]  /*2a9e0*/  ISETP.GT.U32.AND P1, PT, R0, 0x3, PT ;  /* 0x000000030000780c */ /* 0x000fe20003f24070 */
[----:B------:R-:W-:Y:S01]  /*2a9f0*/  IMAD.MOV.U32 R7, RZ, RZ, -0x1 ;  /* 0xffffffffff077424 */ /* 0x000fe200078e00ff */
[----:B------:R-:W-:Y:S01]  /*2aa00*/  SHF.R.U32.HI R2, RZ, 0x2, R0 ;  /* 0x00000002ff027819 */ /* 0x000fe20000011600 */
[----:B------:R-:W-:Y:S01]  /*2aa10*/  IMAD.MOV.U32 R6, RZ, RZ, -0x1 ;  /* 0xffffffffff067424 */ /* 0x000fe200078e00ff */
[----:B------:R-:W-:-:S02]  /*2aa20*/  ISETP.LT.U32.AND P1, PT, R13, 0x4, P1 ;  /* 0x000000040d00780c */ /* 0x000fc40000f21070 */
[----:B------:R-:W-:Y:S01]  /*2aa30*/  LOP3.LUT R2, R2, 0x1, RZ, 0xc0, !PT ;  /* 0x0000000102027812 */ /* 0x000fe200078ec0ff */
[----:B------:R-:W0:Y:S01]  /*2aa40*/  @P2 S2R R4, SR_CgaCtaId ;  /* 0x0000000000042919 */ /* 0x000e220000008800 */
[----:B------:R-:W-:Y:S02]  /*2aa50*/  @P2 MOV R3, 0x400 ;  /* 0x0000040000032802 */ /* 0x000fe40000000f00 */
[----:B------:R-:W-:Y:S02]  /*2aa60*/  LOP3.LUT R0, R0, 0x3, RZ, 0xc0, !PT ;  /* 0x0000000300007812 */ /* 0x000fe400078ec0ff */
[----:B------:R-:W-:Y:S02]  /*2aa70*/  PRMT R11, RZ, 0x7610, R11 ;  /* 0x00007610ff0b7816 */ /* 0x000fe4000000000b */
[----:B0-----:R-:W-:-:S04]  /*2aa80*/  @P2 LEA R3, R4, R3, 0x18 ;  /* 0x0000000304032211 */ /* 0x001fc800078ec0ff */
[----:B------:R0:W-:Y:S01]  /*2aa90*/  @P2 SYNCS.ARRIVE.TRANS64.A1T0 RZ, [R3+URZ+0x58], RZ ;  /* 0x000058ff03ff29a7 */ /* 0x0001e2000810003f */
[----:B------:R-:W-:-:S04]  /*2aaa0*/  ISETP.NE.U32.AND P2, PT, R2, 0x1, PT ;  /* 0x000000010200780c */ /* 0x000fc80003f45070 */
[----:B------:R-:W-:Y:S02]  /*2aab0*/  ISETP.GT.U32.AND P2, PT, R13, 0x3, !P2 ;  /* 0x000000030d00780c */ /* 0x000fe40005744070 */
[----:B0-----:R-:W-:Y:S02]  /*2aac0*/  SEL R3, RZ, 0x1, !P1 ;  /* 0x00000001ff037807 */ /* 0x001fe40004800000 */
[----:B------:R-:W-:-:S04]  /*2aad0*/  SEL R2, RZ, 0x1, !P2 ;  /* 0x00000001ff027807 */ /* 0x000fc80005000000 */
[----:B------:R-:W-:Y:S02]  /*2aae0*/  LOP3.LUT R8, R2, R8, R3, 0x96, !PT ;  /* 0x0000000802087212 */ /* 0x000fe400078e9603 */
[----:B------:R-:W-:Y:S02]  /*2aaf0*/  PRMT R2, RZ, 0x7610, R2 ;  /* 0x00007610ff027816 */ /* 0x000fe40000000002 */
[----:B---3--:R-:W-:-:S04]  /*2ab00*/  IADD3 R17, P5, R17, UR20, RZ ;  /* 0x0000001411117c10 */ /* 0x008fc8000ffbe0ff */
[----:B--2---:R-:W-:Y:S01]  /*2ab10*/  IADD3.X R18, R18, UR13, RZ, P5, !PT ;  /* 0x0000000d12127c10 */ /* 0x004fe2000affe4ff */
[----:B------:R0:W-:Y:S01]  /*2ab20*/  STL [R1+0x418], R17 ;  /* 0x0004181101007387 */ /* 0x0001e20000100800 */
[----:B------:R-:W-:-:S03]  /*2ab30*/  ISETP.GE.U32.AND P5, PT, R17, UR6, PT ;  /* 0x0000000611007c0c */ /* 0x000fc6000bfa6070 */
[----:B------:R0:W-:Y:S01]  /*2ab40*/  STL [R1+0x414], R18 ;  /* 0x0004141201007387 */ /* 0x0001e20000100800 */
[----:B------:R-:W-:-:S13]  /*2ab50*/  ISETP.GE.U32.AND.EX P1, PT, R18, UR7, PT, P5 ;  /* 0x0000000712007c0c */ /* 0x000fda000bf26150 */
[----:B0-----:R-:W-:Y:S05]  /*2ab60*/  @P1 BRA `(.L_x_530) ;  /* 0x0000000400501947 */ /* 0x001fea0003800000 */
[----:B------:R-:W-:Y:S01]  /*2ab70*/  ULDC.64 UR6, c[0x0][0x628] ;  /* 0x00018a0000067ab9 */ /* 0x000fe20000000a00 */
[----:B------:R-:W0:Y:S01]  /*2ab80*/  S2R R12, SR_CTAID.X ;  /* 0x00000000000c7919 */ /* 0x000e220000002500 */
[----:B------:R-:W-:Y:S01]  /*2ab90*/  ISETP.NE.U32.AND P1, PT, RZ, UR6, PT ;  /* 0x00000006ff007c0c */ /* 0x000fe2000bf25070 */
[----:B------:R-:W-:Y:S01]  /*2aba0*/  ULDC UR9, c[0x0][0x630] ;  /* 0x00018c0000097ab9 */ /* 0x000fe20000000800 */
[----:B------:R-:W-:Y:S01]  /*2abb0*/  IMAD.MOV.U32 R2, RZ, RZ, R17 ;  /* 0x000000ffff027224 */ /* 0x000fe200078e0011 */
[----:B------:R-:W1:Y:S01]  /*2abc0*/  S2R R9, SR_CTAID.Y ;  /* 0x0000000000097919 */ /* 0x000e620000002600 */
[----:B------:R-:W-:Y:S02]  /*2abd0*/  ISETP.NE.AND.EX P1, PT, RZ, UR7, PT, P1 ;  /* 0x00000007ff007c0c */ /* 0x000fe4000bf25310 */
[----:B------:R-:W-:-:S11]  /*2abe0*/  MOV R3, R18 ;  /* 0x0000001200037202 */ /* 0x000fd60000000f00 */
[----:B------:R-:W-:Y:S05]  /*2abf0*/  @!P1 BRA `(.L_x_531) ;  /* 0x0000000000289947 */ /* 0x000fea0003800000 */
[----:B------:R-:W-:Y:S02]  /*2ac00*/  ULDC UR8, c[0x0][0x634] ;  /* 0x00018d0000087ab9 */ /* 0x000fe40000000800 */
[----:B------:R-:W-:-:S05]  /*2ac10*/  IADD3 R7, P1, R17, UR8, RZ ;  /* 0x0000000811077c10 */ /* 0x000fca000ff3e0ff */
[----:B------:R-:W-:-:S04]  /*2ac20*/  IMAD.X R15, RZ, RZ, R18, P1 ;  /* 0x000000ffff0f7224 */ /* 0x000fc800008e0612 */
[----:B------:R-:W-:-:S04]  /*2ac30*/  IMAD.WIDE.U32 R4, R15, UR6, RZ ;  /* 0x000000060f047c25 */ /* 0x000fc8000f8e00ff */
[----:B------:R-:W-:-:S04]  /*2ac40*/  IMAD.WIDE.U32 R4, P1, R7, UR7, R4 ;  /* 0x0000000707047c25 */ /* 0x000fc8000f820004 */
[----:B------:R-:W-:-:S04]  /*2ac50*/  IMAD.WIDE.U32 R6, R7, UR6, RZ ;  /* 0x0000000607067c25 */ /* 0x000fc8000f8e00ff */
[----:B------:R-:W-:Y:S01]  /*2ac60*/  IMAD.X R3, RZ, RZ, RZ, P1 ;  /* 0x000000ffff037224 */ /* 0x000fe200008e06ff */
[----:B------:R-:W-:Y:S01]  /*2ac70*/  IADD3 RZ, P1, R7, R4, RZ ;  /* 0x0000000407ff7210 */ /* 0x000fe20007f3e0ff */
[----:B------:R-:W-:-:S04]  /*2ac80*/  IMAD.MOV.U32 R2, RZ, RZ, R5 ;  /* 0x000000ffff027224 */ /* 0x000fc800078e0005 */
[----:B------:R-:W-:-:S08]  /*2ac90*/  IMAD.WIDE.U32.X R2, R15, UR7, R2, P1 ;  /* 0x000000070f027c25 */ /* 0x000fd000088e0402 */
.L_x_531:
[--C-:B------:R-:W-:Y:S01]  /*2aca0*/  SHF.R.U64 R6, R2, UR9, R3.reuse ;  /* 0x0000000902067c19 */ /* 0x100fe20008001203 */
[----:B------:R-:W-:Y:S01]  /*2acb0*/  ULDC.64 UR6, c[0x0][0x620] ;  /* 0x0001880000067ab9 */ /* 0x000fe20000000a00 */
[----:B------:R-:W-:Y:S01]  /*2acc0*/  SHF.R.U32.HI R2, RZ, UR9, R3 ;  /* 0x00000009ff027c19 */ /* 0x000fe20008011603 */
[----:B------:R-:W-:Y:S01]  /*2acd0*/  IMAD.MOV.U32 R3, RZ, RZ, R18 ;  /* 0x000000ffff037224 */ /* 0x000fe200078e0012 */
[----:B------:R-:W-:Y:S01]  /*2ace0*/  IADD3 R5, P1, RZ, -R6, RZ ;  /* 0x80000006ff057210 */ /* 0x000fe20007f3e0ff */
[----:B------:R-:W2:Y:S01]  /*2acf0*/  LDC R19, c[0x0][0x144] ;  /* 0x00005100ff137b82 */ /* 0x000ea20000000800 */
[----:B0-----:R-:W-:Y:S01]  /*2ad00*/  I2FP.F32.U32 R7, R12 ;  /* 0x0000000c00077245 */ /* 0x001fe20000201000 */
[----:B------:R-:W-:Y:S01]  /*2ad10*/  ULDC.64 UR10, c[0x0][0x640] ;  /* 0x00019000000a7ab9 */ /* 0x000fe20000000a00 */
[----:B------:R-:W-:Y:S01]  /*2ad20*/  ULDC UR8, c[0x0][0x608] ;  /* 0x0001820000087ab9 */ /* 0x000fe20000000800 */
[----:B------:R-:W-:Y:S01]  /*2ad30*/  IMAD.X R2, RZ, RZ, ~R2, P1 ;  /* 0x000000ffff027224 */ /* 0x000fe200008e0e02 */
[----:B------:R-:W-:-:S03]  /*2ad40*/  ISETP.NE.U32.AND P1, PT, RZ, UR10, PT ;  /* 0x0000000aff007c0c */ /* 0x000fc6000bf25070 */
[----:B------:R-:W-:Y:S01]  /*2ad50*/  IMAD R4, R2, UR6, RZ ;  /* 0x0000000602047c24 */ /* 0x000fe2000f8e02ff */
[----:B------:R-:W0:Y:S01]  /*2ad60*/  LDC R16, c[0x0][0x148] ;  /* 0x00005200ff107b82 */ /* 0x000e220000000800 */
[----:B------:R-:W-:Y:S01]  /*2ad70*/  IMAD.MOV.U32 R2, RZ, RZ, R17 ;  /* 0x000000ffff027224 */ /* 0x000fe200078e0011 */
[----:B------:R-:W-:-:S03]  /*2ad80*/  ISETP.NE.AND.EX P1, PT, RZ, UR11, PT, P1 ;  /* 0x0000000bff007c0c */ /* 0x000fc6000bf25310 */
[----:B------:R-:W-:Y:S01]  /*2ad90*/  IMAD.WIDE.U32 R2, R5, UR6, R2 ;  /* 0x0000000605027c25 */ /* 0x000fe2000f8e0002 */
[----:B------:R-:W-:-:S03]  /*2ada0*/  ULDC UR6, c[0x0][0x150] ;  /* 0x0000540000067ab9 */ /* 0x000fc60000000800 */
[----:B------:R-:W-:Y:S02]  /*2adb0*/  IMAD R5, R5, UR7, R4 ;  /* 0x0000000705057c24 */ /* 0x000fe4000f8e0204 */
[----:B------:R-:W-:Y:S01]  /*2adc0*/  FMUL R4, R7, UR6 ;  /* 0x0000000607047c20 */ /* 0x000fe20008400000 */
[----:B------:R-:W-:Y:S01]  /*2add0*/  ULDC UR6, c[0x0][0x618] ;  /* 0x0001860000067ab9 */ /* 0x000fe20000000800 */
[----:B------:R-:W-:Y:S01]  /*2ade0*/  ULDC UR7, c[0x0][0x154] ;  /* 0x0000550000077ab9 */ /* 0x000fe20000000800 */
[----:B------:R-:W-:-:S03]  /*2adf0*/  IMAD.IADD R3, R3, 0x1, R5 ;  /* 0x0000000103037824 */ /* 0x000fc600078e0205 */
[----:B------:R-:W3:Y:S02]  /*2ae00*/  F2I.U32.TRUNC.NTZ R4, R4 ;  /* 0x0000000400047305 */ /* 0x000ee4000020f000 */
[----:B------:R-:W-:Y:S02]  /*2ae10*/  SHF.R.U64 R7, R2, UR6, R3 ;  /* 0x0000000602077c19 */ /* 0x000fe40008001203 */
[----:B-1----:R-:W-:-:S05]  /*2ae20*/  I2FP.F32.U32 R2, R9 ;  /* 0x0000000900027245 */ /* 0x002fca0000201000 */
[----:B------:R-:W-:Y:S01]  /*2ae30*/  FMUL R5, R2, UR7 ;  /* 0x0000000702057c20 */ /* 0x000fe20008400000 */
[----:B------:R-:W-:Y:S01]  /*2ae40*/  SHF.R.U32.HI R2, RZ, UR6, R3 ;  /* 0x00000006ff027c19 */ /* 0x000fe20008011603 */
[----:B------:R-:W-:Y:S02]  /*2ae50*/  ULDC UR6, c[0x0][0x658] ;  /* 0x0001960000067ab9 */ /* 0x000fe40000000800 */
[----:B------:R1:W4:Y:S01]  /*2ae60*/  F2I.U32.TRUNC.NTZ R18, R5 ;  /* 0x0000000500127305 */ /* 0x000322000020f000 */
[----:B------:R-:W-:Y:S01]  /*2ae70*/  SHF.R.U64 R15, R7, UR8, R2 ;  /* 0x00000008070f7c19 */ /* 0x000fe20008001202 */
[----:B---3--:R-:W-:Y:S01]  /*2ae80*/  IMAD.MOV R4, RZ, RZ, -R4 ;  /* 0x000000ffff047224 */ /* 0x008fe200078e0a04 */
[----:B------:R-:W-:-:S03]  /*2ae90*/  SHF.R.U32.HI R2, RZ, UR8, R2 ;  /* 0x00000008ff027c19 */ /* 0x000fc60008011602 */
[----:B--2---:R-:W-:Y:S01]  /*2aea0*/  IMAD R12, R19, R4, R12 ;  /* 0x00000004130c7224 */ /* 0x004fe200078e020c */
[--C-:B------:R-:W-:Y:S02]  /*2aeb0*/  SHF.R.U64 R14, R15, UR6, R2.reuse ;  /* 0x000000060f0e7c19 */ /* 0x100fe40008001202 */
[----:B------:R-:W-:-:S03]  /*2aec0*/  SHF.R.U32.HI R17, RZ, UR6, R2 ;  /* 0x00000006ff117c19 */ /* 0x000fc60008011602 */
[----:B------:R-:W-:Y:S01]  /*2aed0*/  IMAD.MOV.U32 R2, RZ, RZ, R14 ;  /* 0x000000ffff027224 */ /* 0x000fe200078e000e */
[----:B------:R-:W-:Y:S01]  /*2aee0*/  MOV R3, R17 ;  /* 0x0000001100037202 */ /* 0x000fe20000000f00 */
[----:B-1--4-:R-:W-:Y:S06]  /*2aef0*/  @!P1 BRA `(.L_x_532) ;  /* 0x0000000000289947 */ /* 0x012fec0003800000 */
[----:B------:R-:W-:Y:S02]  /*2af00*/  ULDC UR6, c[0x0][0x64c] ;  /* 0x0001930000067ab9 */ /* 0x000fe40000000800 */
[----:B------:R-:W-:-:S05]  /*2af10*/  IADD3 R3, P1, R14, UR6, RZ ;  /* 0x000000060e037c10 */ /* 0x000fca000ff3e0ff */
[----:B------:R-:W-:-:S04]  /*2af20*/  IMAD.X R17, RZ, RZ, R17, P1 ;  /* 0x000000ffff117224 */ /* 0x000fc800008e0611 */
[----:B------:R-:W-:-:S04]  /*2af30*/  IMAD.WIDE.U32 R4, R17, UR10, RZ ;  /* 0x0000000a11047c25 */ /* 0x000fc8000f8e00ff */
[----:B------:R-:W-:-:S04]  /*2af40*/  IMAD.WIDE.U32 R4, P1, R3, UR11, R4 ;  /* 0x0000000b03047c25 */ /* 0x000fc8000f820004 */
[----:B------:R-:W-:-:S04]  /*2af50*/  IMAD.WIDE.U32 R2, R3, UR10, RZ ;  /* 0x0000000a03027c25 */ /* 0x000fc8000f8e00ff */
[----:B------:R-:W-:Y:S01]  /*2af60*/  IMAD.MOV.U32 R2, RZ, RZ, R5 ;  /* 0x000000ffff027224 */ /* 0x000fe200078e0005 */
[----:B------:R-:W-:Y:S01]  /*2af70*/  IADD3 RZ, P2, R3, R4, RZ ;  /* 0x0000000403ff7210 */ /* 0x000fe20007f5e0ff */
[----:B------:R-:W-:-:S04]  /*2af80*/  IMAD.X R3, RZ, RZ, RZ, P1 ;  /* 0x000000ffff037224 */ /* 0x000fc800008e06ff */
[----:B------:R-:W-:-:S08]  /*2af90*/  IMAD.WIDE.U32.X R2, R17, UR11, R2, P2 ;  /* 0x0000000b11027c25 */ /* 0x000fd000090e0402 */
.L_x_532:
[----:B------:R-:W-:Y:S01]  /*2afa0*/  ULDC UR6, c[0x0][0x648] ;  /* 0x0001920000067ab9 */ /* 0x000fe20000000800 */
[----:B------:R-:W-:Y:S01]  /*2afb0*/  LOP3.LUT R15, R15, UR18, RZ, 0xc0, !PT ;  /* 0x000000120f0f7c12 */ /* 0x000fe2000f8ec0ff */
[----:B------:R-:W-:Y:S01]  /*2afc0*/  IMAD.MOV R18, RZ, RZ, -R18 ;  /* 0x000000ffff127224 */ /* 0x000fe200078e0a12 */
[----:B------:R-:W-:Y:S01]  /*2afd0*/  SHF.R.U64 R2, R2, UR6, R3 ;  /* 0x0000000602027c19 */ /* 0x000fe20008001203 */
[----:B------:R-:W-:Y:S01]  /*2afe0*/  ULDC UR6, c[0x0][0x638] ;  /* 0x00018e0000067ab9 */ /* 0x000fe20000000800 */
[----:B------:R-:W-:Y:S01]  /*2aff0*/  LOP3.LUT R5, R7, UR4, RZ, 0xc0, !PT ;  /* 0x0000000407057c12 */ /* 0x000fe2000f8ec0ff */
[----:B0-----:R-:W-:Y:S01]  /*2b000*/  @P4 IMAD R12, R16, R18, R9 ;  /* 0x00000012100c4224 */ /* 0x001fe200078e0209 */
[----:B------:R-:W-:Y:S01]  /*2b010*/  ULDC UR7, c[0x0][0x610] ;  /* 0x0001840000077ab9 */ /* 0x000fe20000000800 */
[----:B------:R-:W-:Y:S02]  /*2b020*/  IMAD.MOV R3, RZ, RZ, -R2 ;  /* 0x000000ffff037224 */ /* 0x000fe400078e0a02 */
[----:B------:R-:W-:-:S02]  /*2b030*/  IMAD R15, R2, UR5, R15 ;  /* 0x00000005020f7c24 */ /* 0x000fc4000f8e020f */
[----:B------:R-:W-:Y:S01]  /*2b040*/  IMAD R14, R3, UR6, R14 ;  /* 0x00000006030e7c24 */ /* 0x000fe2000f8e020e */
[----:B------:R-:W-:Y:S01]  /*2b050*/  ULDC UR6, c[0x0][0x600] ;  /* 0x0001800000067ab9 */ /* 0x000fe20000000800 */
[----:B------:R-:W-:Y:S02]  /*2b060*/  IMAD R12, R15, UR7, R12 ;  /* 0x000000070f0c7c24 */ /* 0x000fe4000f8e020c */
[----:B------:R-:W-:Y:S02]  /*2b070*/  IMAD R5, R14, UR6, R5 ;  /* 0x000000060e057c24 */ /* 0x000fe4000f8e0205 */
[----:B------:R-:W-:-:S03]  /*2b080*/  IMAD.MOV.U32 R2, RZ, RZ, 0x1 ;  /* 0x00000001ff027424 */ /* 0x000fc600078e00ff */
[----:B------:R-:W-:Y:S02]  /*2b090*/  SEL R7, R5, R12, !P4 ;  /* 0x0000000c05077207 */ /* 0x000fe40006000000 */
[----:B------:R-:W-:-:S07]  /*2b0a0*/  SEL R5, R12, R5, !P4 ;  /* 0x000000050c057207 */ /* 0x000fce0006000000 */
.L_x_530:
[----:B------:R-:W-:Y:S05]  /*2b0b0*/  BSYNC B1 ;  /* 0x0000000000017941 */ /* 0x000fea0003800000 */
.L_x_529:
[----:B------:R-:W-:-:S13]  /*2b0c0*/  LOP3.LUT P1, RZ, R2, 0xff, RZ, 0xc0, !PT ;  /* 0x000000ff02ff7812 */ /* 0x000fda000782c0ff */
[----:B------:R-:W-:Y:S05]  /*2b0d0*/  @P1 BRA `(.L_x_533) ;  /* 0xfffffff400301947 */ /* 0x000fea000383ffff */
[----:B------:R-:W-:Y:S05]  /*2b0e0*/  BSYNC B0 ;  /* 0x0000000000007941 */ /* 0x000fea0003800000 */
.L_x_521:
[----:B------:R-:W-:-:S03]  /*2b0f0*/  UMOV UR6, 0xffffffff ;  /* 0xffffffff00067882 */ /* 0x000fc60000000000 */
[----:B------:R-:W-:Y:S05]  /*2b100*/  BRA.DIV UR6, `(.L_x_534) ;  /* 0x0000000606307947 */ /* 0x000fea000b800000 */
[----:B------:R-:W-:-:S13]  /*2b110*/  ELECT P0, URZ, PT ;  /* 0x00000000003f782f */ /* 0x000fda0003800000 */
.L_x_548:
[----:B------:R-:W-:Y:S04]  /*2b120*/  BSSY B0, `(.L_x_535) ;  /* 0x000002e000007945 */ /* 0x000fe80003800000 */
[----:B------:R-:W-:Y:S05]  /*2b130*/  @!P0 BRA `(.L_x_536) ;  /* 0x0000000000b08947 */ /* 0x000fea0003800000 */
[----:B------:R-:W2:Y:S02]  /*2b140*/  LDL R2, [R1+0x410] ;  /* 0x0004100001027983 */ /* 0x000ea40000100800 */
[----:B--2---:R-:W-:-:S13]  /*2b150*/  R2UR UR6, R2 ;  /* 0x00000000020672ca */ /* 0x004fda00000e0000 */
[----:B------:R-:W-:-:S04]  /*2b160*/  ULOP3.LUT UR6, UR6, 0x2, URZ, 0xfc, !UPT ;  /* 0x0000000206067892 */ /* 0x000fc8000f8efc3f */
[----:B------:R-:W-:-:S06]  /*2b170*/  UISETP.NE.AND UP0, UPT, UR6, 0x3, UPT ;  /* 0x000000030600788c */ /* 0x000fcc000bf05270 */
[----:B------:R-:W-:-:S13]  /*2b180*/  PLOP3.LUT P0, PT, PT, PT, UP0, 0x80, 0x0 ;  /* 0x000000000000781c */ /* 0x000fda0003f0f008 */
[----:B------:R-:W-:Y:S05]  /*2b190*/  @!P0 BRA `(.L_x_537) ;  /* 0x0000000000048947 */ /* 0x000fea0003800000 */
[----:B------:R-:W-:Y:S01]  /*2b1a0*/  BPT.TRAP 0x1 ;  /* 0x000000040000795c */ /* 0x000fe20000300000 */
.L_x_537:
[----:B------:R-:W0:Y:S01]  /*2b1b0*/  S2R R3, SR_CgaCtaId ;  /* 0x0000000000037919 */ /* 0x000e220000008800 */
[----:B------:R-:W-:-:S04]  /*2b1c0*/  MOV R2, 0x400 ;  /* 0x0000040000027802 */ /* 0x000fc80000000f00 */
[----:B0-----:R-:W-:Y:S02]  /*2b1d0*/  LEA R3, R3, R2, 0x18 ;  /* 0x0000000203037211 */ /* 0x001fe400078ec0ff */
[----:B------:R-:W-:-:S03]  /*2b1e0*/  SHF.L.U32 R2, R8, 0x1f, RZ ;  /* 0x0000001f08027819 */ /* 0x000fc600000006ff */
[----:B------:R-:W-:-:S04]  /*2b1f0*/  VIADD R3, R3, 0x20 ;  /* 0x0000002003037836 */ /* 0x000fc80000000000 */
[C---:B------:R-:W-:Y:S02]  /*2b200*/  IMAD R7, R0.reuse, 0x8, R3 ;  /* 0x0000000800077824 */ /* 0x040fe400078e0203 */
[----:B------:R-:W-:Y:S02]  /*2b210*/  VIADD R0, R0, 0x1 ;  /* 0x0000000100007836 */ /* 0x000fe40000000000 */
[----:B------:R-:W0:Y:S03]  /*2b220*/  SYNCS.PHASECHK.TRANS64.TRYWAIT P0, [R7+URZ], R2 ;  /* 0x00000002070075a7 */ /* 0x000e26000800017f */
[----:B------:R-:W-:-:S04]  /*2b230*/  ISETP.NE.AND P1, PT, R0, 0x4, PT ;  /* 0x000000040000780c */ /* 0x000fc80003f25270 */
[----:B------:R-:W-:Y:S02]  /*2b240*/  SEL R5, RZ, 0x1, P1 ;  /* 0x00000001ff057807 */ /* 0x000fe40000800000 */
[----:B------:R-:W-:Y:S02]  /*2b250*/  SEL R0, R0, RZ, P1 ;  /* 0x000000ff00007207 */ /* 0x000fe40000800000 */
[----:B------:R-:W-:Y:S02]  /*2b260*/  LOP3.LUT R5, R8, R5, RZ, 0x3c, !PT ;  /* 0x0000000508057212 */ /* 0x000fe400078e3cff */
[----:B------:R-:W-:Y:S02]  /*2b270*/  LEA R9, R0, R3, 0x3 ;  /* 0x0000000300097211 */ /* 0x000fe400078e18ff */
[----:B------:R-:W-:Y:S01]  /*2b280*/  SHF.L.U32 R4, R5, 0x1f, RZ ;  /* 0x0000001f05047819 */ /* 0x000fe200000006ff */
[----:B0-----:R-:W-:Y:S06]  /*2b290*/  @!P0 BRA `(.L_x_538) ;  /* 0x0000000000f08947 */ /* 0x001fec0003800000 */
.L_x_549:
[----:B------:R-:W1:Y:S01]  /*2b2a0*/  SYNCS.PHASECHK.TRANS64.TRYWAIT P0, [R9+URZ], R4 ;  /* 0x00000004090075a7 */ /* 0x000e62000800017f */
[----:B------:R-:W-:-:S05]  /*2b2b0*/  VIADD R0, R0, 0x1 ;  /* 0x0000000100007836 */ /* 0x000fca0000000000 */
[----:B------:R-:W-:-:S04]  /*2b2c0*/  ISETP.NE.AND P1, PT, R0, 0x4, PT ;  /* 0x000000040000780c */ /* 0x000fc80003f25270 */
[----:B0-----:R-:W-:Y:S02]  /*2b2d0*/  SEL R2, RZ, 0x1, P1 ;  /* 0x00000001ff027807 */ /* 0x001fe40000800000 */
[----:B------:R-:W-:Y:S02]  /*2b2e0*/  SEL R0, R0, RZ, P1 ;  /* 0x000000ff00007207 */ /* 0x000fe40000800000 */
[----:B------:R-:W-:-:S03]  /*2b2f0*/  LOP3.LUT R7, R5, R2, RZ, 0x3c, !PT ;  /* 0x0000000205077212 */ /* 0x000fc600078e3cff */
[----:B------:R-:W-:Y:S01]  /*2b300*/  IMAD R6, R0, 0x8, R3 ;  /* 0x0000000800067824 */ /* 0x000fe200078e0203 */
[----:B------:R-:W-:Y:S01]  /*2b310*/  SHF.L.U32 R5, R7, 0x1f, RZ ;  /* 0x0000001f07057819 */ /* 0x000fe200000006ff */
[----:B-1----:R-:W-:Y:S06]  /*2b320*/  @!P0 BRA `(.L_x_539) ;  /* 0x0000000000e08947 */ /* 0x002fec0003800000 */
.L_x_550:
[----:B------:R-:W1:Y:S01]  /*2b330*/  SYNCS.PHASECHK.TRANS64.TRYWAIT P0, [R6+URZ], R5 ;  /* 0x00000005060075a7 */ /* 0x000e62000800017f */
[----:B------:R-:W-:-:S05]  /*2b340*/  VIADD R0, R0, 0x1 ;  /* 0x0000000100007836 */ /* 0x000fca0000000000 */
[----:B------:R-:W-:-:S04]  /*2b350*/  ISETP.NE.AND P1, PT, R0, 0x4, PT ;  /* 0x000000040000780c */ /* 0x000fc80003f25270 */
[----:B------:R-:W-:Y:S02]  /*2b360*/  SEL R2, RZ, 0x1, P1 ;  /* 0x00000001ff027807 */ /* 0x000fe40000800000 */
[----:B------:R-:W-:Y:S02]  /*2b370*/  SEL R0, R0, RZ, P1 ;  /* 0x000000ff00007207 */ /* 0x000fe40000800000 */
[----:B------:R-:W-:Y:S01]  /*2b380*/  LOP3.LUT R2, R7, R2, RZ, 0x3c, !PT ;  /* 0x0000000207027212 */ /* 0x000fe200078e3cff */
[----:B-1----:R-:W-:Y:S06]  /*2b390*/  @!P0 BRA `(.L_x_540) ;  /* 0x0000000000d88947 */ /* 0x002fec0003800000 */
.L_x_551:
[----:B------:R-:W-:Y:S01]  /*2b3a0*/  IMAD R3, R0, 0x8, R3 ;  /* 0x0000000800037824 */ /* 0x000fe200078e0203 */
[----:B------:R-:W-:-:S07]  /*2b3b0*/  SHF.L.U32 R0, R2, 0x1f, RZ ;  /* 0x0000001f02007819 */ /* 0x000fce00000006ff */
.L_x_541:
[----:B--2---:R2:W3:Y:S02]  /*2b3c0*/  SYNCS.PHASECHK.TRANS64.TRYWAIT P0, [R3+URZ], R0 ;  /* 0x00000000030075a7 */ /* 0x0044e4000800017f */
[----:B---3--:R-:W-:Y:S05]  /*2b3d0*/  @!P0 NANOSLEEP.SYNCS 0x989680 ;  /* 0x009896800000895d */ /* 0x008fea0003900000 */
[----:B------:R-:W3:Y:S02]  /*2b3e0*/  @!P0 SYNCS.PHASECHK.TRANS64 P0, [R3+URZ], R0 ;  /* 0x00000000030085a7 */ /* 0x000ee4000800007f */
[----:B---3--:R-:W-:Y:S05]  /*2b3f0*/  @!P0 BRA `(.L_x_541) ;  /* 0xfffffffc00f08947 */ /* 0x008fea000383ffff */
.L_x_536:
[----:B------:R-:W-:Y:S05]  /*2b400*/  BSYNC B0 ;  /* 0x0000000000007941 */ /* 0x000fea0003800000 */
.L_x_535:
[----:B------:R-:W-:Y:S05]  /*2b410*/  EXIT ;  /* 0x000000000000794d */ /* 0x000fea0003800000 */
.L_x_17:
[----:B-1----:R-:W-:-:S04]  /*2b420*/  IMAD.U32 R5, RZ, RZ, UR4 ;  /* 0x00000004ff057e24 */ /* 0x002fc8000f8e00ff */
[----:B------:R1:W3:Y:S03]  /*2b430*/  SYNCS.PHASECHK.TRANS64.TRYWAIT P0, [R5+URZ], R0 ;  /* 0x00000000050075a7 */ /* 0x0002e6000800017f */
[----:B---3--:R-:W-:Y:S05]  /*2b440*/  @!P0 NANOSLEEP.SYNCS 0x989680 ;  /* 0x009896800000895d */ /* 0x008fea0003900000 */
[----:B------:R-:W3:Y:S02]  /*2b450*/  @!P0 SYNCS.PHASECHK.TRANS64 P0, [R5+URZ], R0 ;  /* 0x00000000050085a7 */ /* 0x000ee4000800007f */
[----:B---3--:R-:W-:Y:S05]  /*2b460*/  @!P0 BRA `(.L_x_17) ;  /* 0xfffffffc00ec8947 */ /* 0x008fea000383ffff */
[----:B------:R-:W-:Y:S05]  /*2b470*/  BRA `(.L_x_16) ;  /* 0xfffffd7400d07947 */ /* 0x000fea000383ffff */
.L_x_23:
[----:B-----5:R1:W-:Y:S02]  /*2b480*/  STL [R1+0x43c], R0 ;  /* 0x00043c0001007387 */ /* 0x0203e40000100800 */
[----:B-1----:R-:W-:-:S04]  /*2b490*/  IMAD.U32 R0, RZ, RZ, UR6 ;  /* 0x00000006ff007e24 */ /* 0x002fc8000f8e00ff */
[----:B------:R1:W2:Y:S03]  /*2b4a0*/  SYNCS.PHASECHK.TRANS64.TRYWAIT P0, [R0+URZ], R6 ;  /* 0x00000006000075a7 */ /* 0x0002a6000800017f */
[----:B--2---:R-:W-:Y:S05]  /*2b4b0*/  @!P0 NANOSLEEP.SYNCS 0x989680 ;  /* 0x009896800000895d */ /* 0x004fea0003900000 */
[----:B------:R1:W2:Y:S02]  /*2b4c0*/  @!P0 SYNCS.PHASECHK.TRANS64 P0, [R0+URZ], R6 ;  /* 0x00000006000085a7 */ /* 0x0002a4000800007f */
[----:B-1----:R1:W5:Y:S02]  /*2b4d0*/  LDL.LU R0, [R1+0x43c] ;  /* 0x00043c0001007983 */ /* 0x0023640000300800 */
[----:B-12---:R-:W-:Y:S05]  /*2b4e0*/  @!P0 BRA `(.L_x_23) ;  /* 0xfffffffc00e48947 */ /* 0x006fea000383ffff */
[----:B------:R-:W-:Y:S05]  /*2b4f0*/  BRA `(.L_x_22) ;  /* 0xfffffdec00687947 */ /* 0x000fea000383ffff */
.L_x_522:
[----:B------:R-:W-:Y:S01]  /*2b500*/  BSSY B1, `(.L_x_542) ;  /* 0x0000006000017945 */ /* 0x000fe20003800000 */
[----:B------:R-:W-:-:S07]  /*2b510*/  IMAD.MOV.U32 R2, RZ, RZ, -0x1 ;  /* 0xffffffffff027424 */ /* 0x000fce00078e00ff */
[----:B------:R-:W-:Y:S05]  /*2b520*/  WARPSYNC.COLLECTIVE R2, `(.L_x_543) ;  /* 0x00000000020c7348 */ /* 0x000fea0003c00000 */
[----:B------:R-:W-:Y:S02]  /*2b530*/  ELECT P1, UR62, PT ;  /* 0x00000000003e782f */ /* 0x000fe40003820000 */
[----:B------:R-:W-:Y:S01]  /*2b540*/  MOV R2, UR62 ;  /* 0x0000003e00027c02 */ /* 0x000fe20008000f00 */
[----:B------:R-:W-:Y:S10]  /*2b550*/  ENDCOLLECTIVE ;  /* 0x000000000000791b */ /* 0x000ff40003800000 */
.L_x_543:
[----:B------:R-:W-:Y:S05]  /*2b560*/  BSYNC B1 ;  /* 0x0000000000017941 */ /* 0x000fea0003800000 */
.L_x_542:
[----:B------:R-:W-:Y:S05]  /*2b570*/  BRA `(.L_x_544) ;  /* 0xfffffff000147947 */ /* 0x000fea000383ffff */
.L_x_525:
[----:B0-----:R0:W1:Y:S02]  /*2b580*/  SYNCS.PHASECHK.TRANS64.TRYWAIT P1, [R12+URZ+0x20], R5 ;  /* 0x000020050c0075a7 */ /* 0x001064000802017f */
[----:B-1----:R-:W-:Y:S05]  /*2b590*/  @!P1 NANOSLEEP.SYNCS 0x989680 ;  /* 0x009896800000995d */ /* 0x002fea0003900000 */
[----:B------:R-:W1:Y:S02]  /*2b5a0*/  @!P1 SYNCS.PHASECHK.TRANS64 P1, [R12+URZ+0x20], R5 ;  /* 0x000020050c0095a7 */ /* 0x000e64000802007f */
[----:B-1----:R-:W-:Y:S05]  /*2b5b0*/  @!P1 BRA `(.L_x_525) ;  /* 0xfffffffc00f09947 */ /* 0x002fea000383ffff */
[----:B------:R-:W-:Y:S05]  /*2b5c0*/  BRA `(.L_x_545) ;  /* 0xfffffff000487947 */ /* 0x000fea000383ffff */
.L_x_534:
[----:B------:R-:W-:Y:S01]  /*2b5d0*/  BSSY B0, `(.L_x_546) ;  /* 0x0000006000007945 */ /* 0x000fe20003800000 */
[----:B------:R-:W-:-:S07]  /*2b5e0*/  IMAD.MOV.U32 R2, RZ, RZ, -0x1 ;  /* 0xffffffffff027424 */ /* 0x000fce00078e00ff */
[----:B------:R-:W-:Y:S05]  /*2b5f0*/  WARPSYNC.COLLECTIVE R2, `(.L_x_547) ;  /* 0x00000000020c7348 */ /* 0x000fea0003c00000 */
[----:B------:R-:W-:Y:S02]  /*2b600*/  ELECT P1, UR62, PT ;  /* 0x00000000003e782f */ /* 0x000fe40003820000 */
[----:B------:R-:W-:Y:S01]  /*2b610*/  MOV R2, UR62 ;  /* 0x0000003e00027c02 */ /* 0x000fe20008000f00 */
[----:B------:R-:W-:Y:S10]  /*2b620*/  ENDCOLLECTIVE ;  /* 0x000000000000791b */ /* 0x000ff40003800000 */
.L_x_547:
[----:B------:R-:W-:Y:S05]  /*2b630*/  BSYNC B0 ;  /* 0x0000000000007941 */ /* 0x000fea0003800000 */
.L_x_546:
[----:B------:R-:W-:Y:S01]  /*2b640*/  PLOP3.LUT P0, PT, P1, PT, PT, 0x80, 0x0 ;  /* 0x000000000000781c */ /* 0x000fe20000f0f070 */
[----:B------:R-:W-:-:S12]  /*2b650*/  BRA `(.L_x_548) ;  /* 0xfffffff800b07947 */ /* 0x000fd8000383ffff */
.L_x_538:
[----:B0-----:R0:W1:Y:S02]  /*2b660*/  SYNCS.PHASECHK.TRANS64.TRYWAIT P0, [R7+URZ], R2 ;  /* 0x00000002070075a7 */ /* 0x001064000800017f */
[----:B-1----:R-:W-:Y:S05]  /*2b670*/  @!P0 NANOSLEEP.SYNCS 0x989680 ;  /* 0x009896800000895d */ /* 0x002fea0003900000 */
[----:B------:R-:W1:Y:S02]  /*2b680*/  @!P0 SYNCS.PHASECHK.TRANS64 P0, [R7+URZ], R2 ;  /* 0x00000002070085a7 */ /* 0x000e64000800007f */
[----:B-1----:R-:W-:Y:S05]  /*2b690*/  @!P0 BRA `(.L_x_538) ;  /* 0xfffffffc00f08947 */ /* 0x002fea000383ffff */
[----:B------:R-:W-:Y:S05]  /*2b6a0*/  BRA `(.L_x_549) ;  /* 0xfffffff800fc7947 */ /* 0x000fea000383ffff */
.L_x_539:
[----:B0-----:R0:W1:Y:S02]  /*2b6b0*/  SYNCS.PHASECHK.TRANS64.TRYWAIT P0, [R9+URZ], R4 ;  /* 0x00000004090075a7 */ /* 0x001064000800017f */
[----:B-1----:R-:W-:Y:S05]  /*2b6c0*/  @!P0 NANOSLEEP.SYNCS 0x989680 ;  /* 0x009896800000895d */ /* 0x002fea0003900000 */
[----:B------:R-:W1:Y:S02]  /*2b6d0*/  @!P0 SYNCS.PHASECHK.TRANS64 P0, [R9+URZ], R4 ;  /* 0x00000004090085a7 */ /* 0x000e64000800007f */
[----:B-1----:R-:W-:Y:S05]  /*2b6e0*/  @!P0 BRA `(.L_x_539) ;  /* 0xfffffffc00f08947 */ /* 0x002fea000383ffff */
[----:B------:R-:W-:Y:S05]  /*2b6f0*/  BRA `(.L_x_550) ;  /* 0xfffffffc000c7947 */ /* 0x000fea000383ffff */
.L_x_540:
[----:B-1----:R1:W2:Y:S02]  /*2b700*/  SYNCS.PHASECHK.TRANS64.TRYWAIT P0, [R6+URZ], R5 ;  /* 0x00000005060075a7 */ /* 0x0022a4000800017f */
[----:B--2---:R-:W-:Y:S05]  /*2b710*/  @!P0 NANOSLEEP.SYNCS 0x989680 ;  /* 0x009896800000895d */ /* 0x004fea0003900000 */
[----:B------:R-:W2:Y:S02]  /*2b720*/  @!P0 SYNCS.PHASECHK.TRANS64 P0, [R6+URZ], R5 ;  /* 0x00000005060085a7 */ /* 0x000ea4000800007f */
[----:B--2---:R-:W-:Y:S05]  /*2b730*/  @!P0 BRA `(.L_x_540) ;  /* 0xfffffffc00f08947 */ /* 0x004fea000383ffff */
[----:B------:R-:W-:Y:S05]  /*2b740*/  BRA `(.L_x_551) ;  /* 0xfffffffc00147947 */ /* 0x000fea000383ffff */
.L_x_552:
[----:B------:R-:W-:-:S00]  /*2b750*/  BRA `(.L_x_552) ;  /* 0xfffffffc00fc7947 */ /* 0x000fc0000383ffff */
[----:B------:R-:W-:-:S00]  /*2b760*/  NOP ;  /* 0x0000000000007918 */ /* 0x000fc00000000000 */
        /* <DEDUP_REMOVED lines=9> */
.L_x_553:


//--------------------- .nv.shared._ZN7cutlass13device_kernelINS_4gemm6kernel13GemmUniversalIN4cute5tupleIJiiiiEEENS1_10collective13CollectiveMmaINS1_37MainloopSm90TmaGmmaWarpSpecializedFP8ILi4ENS5_IJNS4_1CILi1EEESB_SB_EEENS1_35KernelTmaWarpSpecializedCooperativeEEENS5_IJNSA_ILi192EEENSA_ILi240EEENSA_ILi128EEEEEENS_12float_e4m3_tENS5_IJlSB_lEEESJ_SK_NS4_8TiledMMAINS4_8MMA_AtomIJNS4_4SM904GMMA30MMA_64x16x32_F32E4M3E4M3_SS_TNILNSO_7ScaleInE1ELSQ_1EEEEEENS4_6LayoutINS5_IJNSA_ILi2EEESB_SB_EEENS5_IJSB_NSA_ILi0EEESW_EEEEENS5_IJNS4_10UnderscoreESZ_SZ_EEEEENS4_13SM90_TMA_LOADENS4_14ComposedLayoutINS4_7SwizzleILi3ELi4ELi3EEENS4_18smem_ptr_flag_bitsILi8EEENST_INS5_IJNSA_ILi8EEESH_EEENS5_IJSH_SB_EEEEEEEvNS4_8identityES12_S1C_vS1D_EENS_8epilogue10collective6detail29Sm90TmaWarpSpecializedAdapterINS1G_15DefaultEpilogueISJ_SK_SK_NS1F_6thread17LinearCombinationISJ_Li1EffLNS1K_9ScaleType4KindE0ELNS_15FloatRoundStyleE2ESJ_EENS1_15EpilogueDefaultEEEEEvvEEEEvNT_6ParamsE --------------------------
	.section	.nv.shared._ZN7cutlass13device_kernelINS_4gemm6kernel13GemmUniversalIN4cute5tupleIJiiiiEEENS1_10collective13CollectiveMmaINS1_37MainloopSm90TmaGmmaWarpSpecializedFP8ILi4ENS5_IJNS4_1CILi1EEESB_SB_EEENS1_35KernelTmaWarpSpecializedCooperativeEEENS5_IJNSA_ILi192EEENSA_ILi240EEENSA_ILi128EEEEEENS_12float_e4m3_tENS5_IJlSB_lEEESJ_SK_NS4_8TiledMMAINS4_8MMA_AtomIJNS4_4SM904GMMA30MMA_64x16x32_F32E4M3E4M3_SS_TNILNSO_7ScaleInE1ELSQ_1EEEEEENS4_6LayoutINS5_IJNSA_ILi2EEESB_SB_EEENS5_IJSB_NSA_ILi0EEESW_EEEEENS5_IJNS4_10UnderscoreESZ_SZ_EEEEENS4_13SM90_TMA_LOADENS4_14ComposedLayoutINS4_7SwizzleILi3ELi4ELi3EEENS4_18smem_ptr_flag_bitsILi8EEENST_INS5_IJNSA_ILi8EEESH_EEENS5_IJSH_SB_EEEEEEEvNS4_8identityES12_S1C_vS1D_EENS_8epilogue10collective6detail29Sm90TmaWarpSpecializedAdapterINS1G_15DefaultEpilogueISJ_SK_SK_NS1F_6thread17LinearCombinationISJ_Li1EffLNS1K_9ScaleType4KindE0ELNS_15FloatRoundStyleE2ESJ_EENS1_15EpilogueDefaultEEEEEvvEEEEvNT_6ParamsE,"aw",@nobits
	.sectionflags	@""
	.align	16
	.zero		1024


//--------------------- .nv.shared.reserved.0     --------------------------
	.section	.nv.shared.reserved.0,"aw",@nobits
	.weak		__nv_reservedSMEM_offset_0_alias
	.size		__nv_reservedSMEM_offset_0_alias, 0, 0
	.other		__nv_reservedSMEM_offset_0_alias,@"STO_CUDA_RESERVED_SHARED STV_DEFAULT"
__nv_reservedSMEM_offset_0_alias:
	.zero		0


//--------------------- .nv.global                --------------------------
	.section	.nv.global,"aw",@nobits
.nv.global:
	.type		_ZN39_INTERNAL_26055b45_4_k_cu_f245023f_70374cute1_E,@object
	.size		_ZN39_INTERNAL_26055b45_4_k_cu_f245023f_70374cute1_E,(_ZN39_INTERNAL_26055b45_4_k_cu_f245023f_70374cuda3std3__45__cpo6cbeginE - _ZN39_INTERNAL_26055b45_4_k_cu_f245023f_70374cute1_E)
_ZN39_INTERNAL_26055b45_4_k_cu_f245023f_70374cute1_E:
	.zero		1
	.type		_ZN39_INTERNAL_26055b45_4_k_cu_f245023f_70374cuda3std3__45__cpo6cbeginE,@object
	.size		_ZN39_INTERNAL_26055b45_4_k_cu_f245023f_70374cuda3std3__45__cpo6cbeginE,(_ZN39_INTERNAL_26055b45_4_k_cu_f245023f_70374cuda3std3__48in_placeE - _ZN39_INTERNAL_26055b45_4_k_cu_f245023f_70374cuda3std3__45__cpo6cbeginE)
_ZN39_INTERNAL_26055b45_4_k_cu_f245023f_70374cuda3std3__45__cpo6cbeginE:
	.zero		1
	.type		_ZN39_INTERNAL_26055b45_4_k_cu_f245023f_70374cuda3std3__48in_placeE,@object
	.size		_ZN39_INTERNAL_26055b45_4_k_cu_f245023f_70374cuda3std3__48in_placeE,(_ZN39_INTERNAL_26055b45_4_k_cu_f245023f_70374cuda3std6ranges3__45__cpo9iter_moveE - _ZN39_INTERNAL_26055b45_4_k_cu_f245023f_70374cuda3std3__48in_placeE)
_ZN39_INTERNAL_26055b45_4_k_cu_f245023f_70374cuda3std3__48in_placeE:
	.zero		1
	.type		_ZN39_INTERNAL_26055b45_4_k_cu_f245023f_70374cuda3std6ranges3__45__cpo9iter_moveE,@object
	.size		_ZN39_INTERNAL_26055b45_4_k_cu_f245023f_70374cuda3std6ranges3__45__cpo9iter_moveE,(_ZN39_INTERNAL_26055b45_4_k_cu_f245023f_70374cuda3std3__45__cpo5beginE - _ZN39_INTERNAL_26055b45_4_k_cu_f245023f_70374cuda3std6ranges3__45__cpo9iter_moveE)
_ZN39_INTERNAL_26055b45_4_k_cu_f245023f_70374cuda3std6ranges3__45__cpo9iter_moveE:
	.zero		1
	.type		_ZN39_INTERNAL_26055b45_4_k_cu_f245023f_70374cuda3std3__45__cpo5beginE,@object
	.size		_ZN39_INTERNAL_26055b45_4_k_cu_f245023f_70374cuda3std3__45__cpo5beginE,(_ZN39_INTERNAL_26055b45_4_k_cu_f245023f_70374cuda3std3__441_GLOBAL__N__26055b45_4_k_cu_f245023f_70376ignoreE - _ZN39_INTERNAL_26055b45_4_k_cu_f245023f_70374cuda3std3__45__cpo5beginE)
_ZN39_INTERNAL_26055b45_4_k_cu_f245023f_70374cuda3std3__45__cpo5beginE:
	.zero		1
	.type		_ZN39_INTERNAL_26055b45_4_k_cu_f245023f_70374cuda3std3__441_GLOBAL__N__26055b45_4_k_cu_f245023f_70376ignoreE,@object
	.size		_ZN39_INTERNAL_26055b45_4_k_cu_f245023f_70374cuda3std3__441_GLOBAL__N__26055b45_4_k_cu_f245023f_70376ignoreE,(_ZN39_INTERNAL_26055b45_4_k_cu_f245023f_70374cute7productE - _ZN39_INTERNAL_26055b45_4_k_cu_f245023f_70374cuda3std3__441_GLOBAL__N__26055b45_4_k_cu_f245023f_70376ignoreE)
_ZN39_INTERNAL_26055b45_4_k_cu_f245023f_70374cuda3std3__441_GLOBAL__N__26055b45_4_k_cu_f245023f_70376ignoreE:
	.zero		1
	.type		_ZN39_INTERNAL_26055b45_4_k_cu_f245023f_70374cute7productE,@object
	.size		_ZN39_INTERNAL_26055b45_4_k_cu_f245023f_70374cute7productE,(_ZN39_INTERNAL_26055b45_4_k_cu_f245023f_70374cuda3std3__45__cpo3endE - _ZN39_INTERNAL_26055b45_4_k_cu_f245023f_70374cute7productE)
_ZN39_INTERNAL_26055b45_4_k_cu_f245023f_70374cute7productE:
	.zero		1
	.type		_ZN39_INTERNAL_26055b45_4_k_cu_f245023f_70374cuda3std3__45__cpo3endE,@object
	.size		_ZN39_INTERNAL_26055b45_4_k_cu_f245023f_70374cuda3std3__45__cpo3endE,(_ZN39_INTERNAL_26055b45_4_k_cu_f245023f_70374cuda3std3__419piecewise_constructE - _ZN39_INTERNAL_26055b45_4_k_cu_f245023f_70374cuda3std3__45__cpo3endE)
_ZN39_INTERNAL_26055b45_4_k_cu_f245023f_70374cuda3std3__45__cpo3endE:
	.zero		1
	.type		_ZN39_INTERNAL_26055b45_4_k_cu_f245023f_70374cuda3std3__419piecewise_constructE,@object
	.size		_ZN39_INTERNAL_26055b45_4_k_cu_f245023f_70374cuda3std3__419piecewise_constructE,(_ZN39_INTERNAL_26055b45_4_k_cu_f245023f_70374cuda3std3__45__cpo4cendE - _ZN39_INTERNAL_26055b45_4_k_cu_f245023f_70374cuda3std3__419piecewise_constructE)
_ZN39_INTERNAL_26055b45_4_k_cu_f245023f_70374cuda3std3__419piecewise_constructE:
	.zero		1
	.type		_ZN39_INTERNAL_26055b45_4_k_cu_f245023f_70374cuda3std3__45__cpo4cendE,@object
	.size		_ZN39_INTERNAL_26055b45_4_k_cu_f245023f_70374cuda3std3__45__cpo4cendE,(_ZN39_INTERNAL_26055b45_4_k_cu_f245023f_70374cuda3std6ranges3__45__cpo4swapE - _ZN39_INTERNAL_26055b45_4_k_cu_f245023f_70374cuda3std3__45__cpo4cendE)
_ZN39_INTERNAL_26055b45_4_k_cu_f245023f_70374cuda3std3__45__cpo4cendE:
	.zero		1
	.type		_ZN39_INTERNAL_26055b45_4_k_cu_f245023f_70374cuda3std6ranges3__45__cpo4swapE,@object
	.size		_ZN39_INTERNAL_26055b45_4_k_cu_f245023f_70374cuda3std6ranges3__45__cpo4swapE,(.L_7 - _ZN39_INTERNAL_26055b45_4_k_cu_f245023f_70374cuda3std6ranges3__45__cpo4swapE)
_ZN39_INTERNAL_26055b45_4_k_cu_f245023f_70374cuda3std6ranges3__45__cpo4swapE:
	.zero		1
.L_7:


//--------------------- .nv.constant0._ZN7cutlass13device_kernelINS_4gemm6kernel13GemmUniversalIN4cute5tupleIJiiiiEEENS1_10collective13CollectiveMmaINS1_37MainloopSm90TmaGmmaWarpSpecializedFP8ILi4ENS5_IJNS4_1CILi1EEESB_SB_EEENS1_35KernelTmaWarpSpecializedCooperativeEEENS5_IJNSA_ILi192EEENSA_ILi240EEENSA_ILi128EEEEEENS_12float_e4m3_tENS5_IJlSB_lEEESJ_SK_NS4_8TiledMMAINS4_8MMA_AtomIJNS4_4SM904GMMA30MMA_64x16x32_F32E4M3E4M3_SS_TNILNSO_7ScaleInE1ELSQ_1EEEEEENS4_6LayoutINS5_IJNSA_ILi2EEESB_SB_EEENS5_IJSB_NSA_ILi0EEESW_EEEEENS5_IJNS4_10UnderscoreESZ_SZ_EEEEENS4_13SM90_TMA_LOADENS4_14ComposedLayoutINS4_7SwizzleILi3ELi4ELi3EEENS4_18smem_ptr_flag_bitsILi8EEENST_INS5_IJNSA_ILi8EEESH_EEENS5_IJSH_SB_EEEEEEEvNS4_8identityES12_S1C_vS1D_EENS_8epilogue10collective6detail29Sm90TmaWarpSpecializedAdapterINS1G_15DefaultEpilogueISJ_SK_SK_NS1F_6thread17LinearCombinationISJ_Li1EffLNS1K_9ScaleType4KindE0ELNS_15FloatRoundStyleE2ESJ_EENS1_15EpilogueDefaultEEEEEvvEEEEvNT_6ParamsE --------------------------
	.section	.nv.constant0._ZN7cutlass13device_kernelINS_4gemm6kernel13GemmUniversalIN4cute5tupleIJiiiiEEENS1_10collective13CollectiveMmaINS1_37MainloopSm90TmaGmmaWarpSpecializedFP8ILi4ENS5_IJNS4_1CILi1EEESB_SB_EEENS1_35KernelTmaWarpSpecializedCooperativeEEENS5_IJNSA_ILi192EEENSA_ILi240EEENSA_ILi128EEEEEENS_12float_e4m3_tENS5_IJlSB_lEEESJ_SK_NS4_8TiledMMAINS4_8MMA_AtomIJNS4_4SM904GMMA30MMA_64x16x32_F32E4M3E4M3_SS_TNILNSO_7ScaleInE1ELSQ_1EEEEEENS4_6LayoutINS5_IJNSA_ILi2EEESB_SB_EEENS5_IJSB_NSA_ILi0EEESW_EEEEENS5_IJNS4_10UnderscoreESZ_SZ_EEEEENS4_13SM90_TMA_LOADENS4_14ComposedLayoutINS4_7SwizzleILi3ELi4ELi3EEENS4_18smem_ptr_flag_bitsILi8EEENST_INS5_IJNSA_ILi8EEESH_EEENS5_IJSH_SB_EEEEEEEvNS4_8identityES12_S1C_vS1D_EENS_8epilogue10collective6detail29Sm90TmaWarpSpecializedAdapterINS1G_15DefaultEpilogueISJ_SK_SK_NS1F_6thread17LinearCombinationISJ_Li1EffLNS1K_9ScaleType4KindE0ELNS_15FloatRoundStyleE2ESJ_EENS1_15EpilogueDefaultEEEEEvvEEEEvNT_6ParamsE,"a",@progbits
	.sectionflags	@""
	.align	4
.nv.constant0._ZN7cutlass13device_kernelINS_4gemm6kernel13GemmUniversalIN4cute5tupleIJiiiiEEENS1_10collective13CollectiveMmaINS1_37MainloopSm90TmaGmmaWarpSpecializedFP8ILi4ENS5_IJNS4_1CILi1EEESB_SB_EEENS1_35KernelTmaWarpSpecializedCooperativeEEENS5_IJNSA_ILi192EEENSA_ILi240EEENSA_ILi128EEEEEENS_12float_e4m3_tENS5_IJlSB_lEEESJ_SK_NS4_8TiledMMAINS4_8MMA_AtomIJNS4_4SM904GMMA30MMA_64x16x32_F32E4M3E4M3_SS_TNILNSO_7ScaleInE1ELSQ_1EEEEEENS4_6LayoutINS5_IJNSA_ILi2EEESB_SB_EEENS5_IJSB_NSA_ILi0EEESW_EEEEENS5_IJNS4_10UnderscoreESZ_SZ_EEEEENS4_13SM90_TMA_LOADENS4_14ComposedLayoutINS4_7SwizzleILi3ELi4ELi3EEENS4_18smem_ptr_flag_bitsILi8EEENST_INS5_IJNSA_ILi8EEESH_EEENS5_IJSH_SB_EEEEEEEvNS4_8identityES12_S1C_vS1D_EENS_8epilogue10collective6detail29Sm90TmaWarpSpecializedAdapterINS1G_15DefaultEpilogueISJ_SK_SK_NS1F_6thread17LinearCombinationISJ_Li1EffLNS1K_9ScaleType4KindE0ELNS_15FloatRoundStyleE2ESJ_EENS1_15EpilogueDefaultEEEEEvvEEEEvNT_6ParamsE:
	.zero		1664


//--------------------- SYMBOLS --------------------------

	.type		.nv.reservedSmem.offset0,@object
	.size		.nv.reservedSmem.offset0,0x4
